	.target	sm_90a

	.elftype	@"ET_EXEC"


//--------------------- .note.nv.tkinfo           --------------------------
	.section	.note.nv.tkinfo,"",@"SHT_NOTE"
	.sectionflags	@"SHF_NOTE_NV_TKINFO"
	.tkinfo
        /*0018*/ 	.word	0x00000002
        /*0030*/ 	.string	""
        /*0030*/ 	.string	"ptxas"
        /*0030*/ 	.string	"Cuda compilation tools, release 13.0, V13.0.88"
        /*0030*/ 	.string	"Build cuda_13.0.r13.0/compiler.36424714_0"
        /*0030*/ 	.string	"-v  -suppress-debug-info  -lineinfo  -arch sm_90a "



//--------------------- .note.nv.cuinfo           --------------------------
	.section	.note.nv.cuinfo,"",@"SHT_NOTE"
	.sectionflags	@"SHF_NOTE_NV_CUINFO"
        /*0018*/ 	.short	0x0002
        /*001a*/ 	.short	0x005a
        /*001c*/ 	.short	0x0082
	.zero		2


//--------------------- .nv.info                  --------------------------
	.section	.nv.info,"",@"SHT_CUDA_INFO"
	.align	4


	//----- nvinfo : EIATTR_REGCOUNT
	.align		4
        /*0000*/ 	.byte	0x04, 0x2f
        /*0002*/ 	.short	(.L_1 - .L_0)
	.align		4
.L_0:
        /*0004*/ 	.word	index@(matmul_kernel)
        /*0008*/ 	.word	0x000000ff


	//----- nvinfo : EIATTR_FRAME_SIZE
	.align		4
.L_1:
        /*000c*/ 	.byte	0x04, 0x11
        /*000e*/ 	.short	(.L_3 - .L_2)
	.align		4
.L_2:
        /*0010*/ 	.word	index@(matmul_kernel)
        /*0014*/ 	.word	0x00000bc8


	//----- nvinfo : EIATTR_MIN_STACK_SIZE
	.align		4
.L_3:
        /*0018*/ 	.byte	0x04, 0x12
        /*001a*/ 	.short	(.L_5 - .L_4)
	.align		4
.L_4:
        /*001c*/ 	.word	index@(matmul_kernel)
        /*0020*/ 	.word	0x00000bc8
.L_5:


//--------------------- .nv.compat                --------------------------
	.section	.nv.compat,"",@"SHT_CUDA_COMPAT_INFO"
	.align	4
        /*0000*/ 	.byte	0x02, 0x09, 0x01, 0x00, 0x02, 0x02, 0x04, 0x00, 0x02, 0x05, 0x05, 0x00, 0x03, 0x07, 0x01, 0x01
        /*0010*/ 	.byte	0x02, 0x03, 0x00, 0x00, 0x02, 0x06, 0x01, 0x00, 0x04, 0x0b, 0x08, 0x00, 0x00, 0x00, 0x00, 0x00
        /*0020*/ 	.byte	0x00, 0x00, 0x00, 0x00


//--------------------- .nv.info.matmul_kernel    --------------------------
	.section	.nv.info.matmul_kernel,"",@"SHT_CUDA_INFO"
	.sectionflags	@""
	.align	4


	//----- nvinfo : EIATTR_CUDA_API_VERSION
	.align		4
        /*0000*/ 	.byte	0x04, 0x37
        /*0002*/ 	.short	(.L_7 - .L_6)
.L_6:
        /*0004*/ 	.word	0x00000082


	//----- nvinfo : EIATTR_KPARAM_INFO
	.align		4
.L_7:
        /*0008*/ 	.byte	0x04, 0x17
        /*000a*/ 	.short	(.L_9 - .L_8)
.L_8:
        /*000c*/ 	.word	0x00000000
        /*0010*/ 	.short	0x000d
        /*0012*/ 	.short	0x0048
        /*0014*/ 	.byte	0x00, 0xf4, 0x21, 0x00


	//----- nvinfo : EIATTR_KPARAM_INFO
	.align		4
.L_9:
        /*0018*/ 	.byte	0x04, 0x17
        /*001a*/ 	.short	(.L_11 - .L_10)
.L_10:
        /*001c*/ 	.word	0x00000000
        /*0020*/ 	.short	0x000c
        /*0022*/ 	.short	0x0040
        /*0024*/ 	.byte	0x00, 0xf4, 0x21, 0x00


	//----- nvinfo : EIATTR_KPARAM_INFO
	.align		4
.L_11:
        /*0028*/ 	.byte	0x04, 0x17
        /*002a*/ 	.short	(.L_13 - .L_12)
.L_12:
        /*002c*/ 	.word	0x00000000
        /*0030*/ 	.short	0x000b
        /*0032*/ 	.short	0x0038
        /*0034*/ 	.byte	0x00, 0xf0, 0x11, 0x00


	//----- nvinfo : EIATTR_KPARAM_INFO
	.align		4
.L_13:
        /*0038*/ 	.byte	0x04, 0x17
        /*003a*/ 	.short	(.L_15 - .L_14)
.L_14:
        /*003c*/ 	.word	0x00000000
        /*0040*/ 	.short	0x000a
        /*0042*/ 	.short	0x0034
        /*0044*/ 	.byte	0x00, 0xf0, 0x11, 0x00


	//----- nvinfo : EIATTR_KPARAM_INFO
	.align		4
.L_15:
        /*0048*/ 	.byte	0x04, 0x17
        /*004a*/ 	.short	(.L_17 - .L_16)
.L_16:
        /*004c*/ 	.word	0x00000000
        /*0050*/ 	.short	0x0009
        /*0052*/ 	.short	0x0030
        /*0054*/ 	.byte	0x00, 0xf0, 0x11, 0x00


	//----- nvinfo : EIATTR_KPARAM_INFO
	.align		4
.L_17:
        /*0058*/ 	.byte	0x04, 0x17
        /*005a*/ 	.short	(.L_19 - .L_18)
.L_18:
        /*005c*/ 	.word	0x00000000
        /*0060*/ 	.short	0x0008
        /*0062*/ 	.short	0x002c
        /*0064*/ 	.byte	0x00, 0xf0, 0x11, 0x00


	//----- nvinfo : EIATTR_KPARAM_INFO
	.align		4
.L_19:
        /*0068*/ 	.byte	0x04, 0x17
        /*006a*/ 	.short	(.L_21 - .L_20)
.L_20:
        /*006c*/ 	.word	0x00000000
        /*0070*/ 	.short	0x0007
        /*0072*/ 	.short	0x0028
        /*0074*/ 	.byte	0x00, 0xf0, 0x11, 0x00


	//----- nvinfo : EIATTR_KPARAM_INFO
	.align		4
.L_21:
        /*0078*/ 	.byte	0x04, 0x17
        /*007a*/ 	.short	(.L_23 - .L_22)
.L_22:
        /*007c*/ 	.word	0x00000000
        /*0080*/ 	.short	0x0006
        /*0082*/ 	.short	0x0024
        /*0084*/ 	.byte	0x00, 0xf0, 0x11, 0x00


	//----- nvinfo : EIATTR_KPARAM_INFO
	.align		4
.L_23:
        /*0088*/ 	.byte	0x04, 0x17
        /*008a*/ 	.short	(.L_25 - .L_24)
.L_24:
        /*008c*/ 	.word	0x00000000
        /*0090*/ 	.short	0x0005
        /*0092*/ 	.short	0x0020
        /*0094*/ 	.byte	0x00, 0xf0, 0x11, 0x00


	//----- nvinfo : EIATTR_KPARAM_INFO
	.align		4
.L_25:
        /*0098*/ 	.byte	0x04, 0x17
        /*009a*/ 	.short	(.L_27 - .L_26)
.L_26:
        /*009c*/ 	.word	0x00000000
        /*00a0*/ 	.short	0x0004
        /*00a2*/ 	.short	0x001c
        /*00a4*/ 	.byte	0x00, 0xf0, 0x11, 0x00


	//----- nvinfo : EIATTR_KPARAM_INFO
	.align		4
.L_27:
        /*00a8*/ 	.byte	0x04, 0x17
        /*00aa*/ 	.short	(.L_29 - .L_28)
.L_28:
        /*00ac*/ 	.word	0x00000000
        /*00b0*/ 	.short	0x0003
        /*00b2*/ 	.short	0x0018
        /*00b4*/ 	.byte	0x00, 0xf0, 0x11, 0x00


	//----- nvinfo : EIATTR_KPARAM_INFO
	.align		4
.L_29:
        /*00b8*/ 	.byte	0x04, 0x17
        /*00ba*/ 	.short	(.L_31 - .L_30)
.L_30:
        /*00bc*/ 	.word	0x00000000
        /*00c0*/ 	.short	0x0002
        /*00c2*/ 	.short	0x0010
        /*00c4*/ 	.byte	0x00, 0xf4, 0x21, 0x00


	//----- nvinfo : EIATTR_KPARAM_INFO
	.align		4
.L_31:
        /*00c8*/ 	.byte	0x04, 0x17
        /*00ca*/ 	.short	(.L_33 - .L_32)
.L_32:
        /*00cc*/ 	.word	0x00000000
        /*00d0*/ 	.short	0x0001
        /*00d2*/ 	.short	0x0008
        /*00d4*/ 	.byte	0x00, 0xf4, 0x21, 0x00


	//----- nvinfo : EIATTR_KPARAM_INFO
	.align		4
.L_33:
        /*00d8*/ 	.byte	0x04, 0x17
        /*00da*/ 	.short	(.L_35 - .L_34)
.L_34:
        /*00dc*/ 	.word	0x00000000
        /*00e0*/ 	.short	0x0000
        /*00e2*/ 	.short	0x0000
        /*00e4*/ 	.byte	0x00, 0xf4, 0x21, 0x00


	//----- nvinfo : EIATTR_SPARSE_MMA_MASK
	.align		4
.L_35:
        /*00e8*/ 	.byte	0x03, 0x50
        /*00ea*/ 	.short	0x0000


	//----- nvinfo : EIATTR_MAXREG_COUNT
	.align		4
        /*00ec*/ 	.byte	0x03, 0x1b
        /*00ee*/ 	.short	0x00ff


	//----- nvinfo : EIATTR_NUM_BARRIERS
	.align		4
        /*00f0*/ 	.byte	0x02, 0x4c
        /*00f2*/ 	.byte	0x01
	.zero		1


	//----- nvinfo : EIATTR_ANNOTATIONS
	.align		4
        /*00f4*/ 	.byte	0x04, 0x55
        /*00f6*/ 	.short	(.L_37 - .L_36)


	//   ....[0]....
.L_36:
        /*00f8*/ 	.word	0x00000001
        /*00fc*/ 	.byte	0xe0, 0x06, 0x00, 0x00, 0x01, 0x00, 0x00, 0x00, 0x90, 0x07, 0x00, 0x00, 0x01, 0x00, 0x00, 0x00
        /* <DEDUP_REMOVED lines=1447> */
        /*5b7c*/ 	.byte	0x70, 0x6e, 0x02, 0x00, 0x01, 0x00, 0x00, 0x00, 0xf0, 0x72, 0x02, 0x00


	//----- nvinfo : EIATTR_MERCURY_ISA_VERSION
	.align		4
.L_37:
        /*5b88*/ 	.byte	0x03, 0x5f
        /*5b8a*/ 	.short	0x0101


	//----- nvinfo : EIATTR_EXIT_INSTR_OFFSETS
	.align		4
        /*5b8c*/ 	.byte	0x04, 0x1c
        /*5b8e*/ 	.short	(.L_39 - .L_38)


	//   ....[0]....
.L_38:
        /*5b90*/ 	.word	0x0002b6d0


	//   ....[1]....
        /*5b94*/ 	.word	0x0002b700


	//----- nvinfo : EIATTR_REQNTID
	.align		4
.L_39:
        /*5b98*/ 	.byte	0x04, 0x10
        /*5b9a*/ 	.short	(.L_41 - .L_40)
.L_40:
        /*5b9c*/ 	.word	0x00000080
        /*5ba0*/ 	.word	0x00000001
        /*5ba4*/ 	.word	0x00000001


	//----- nvinfo : EIATTR_CBANK_PARAM_SIZE
	.align		4
.L_41:
        /*5ba8*/ 	.byte	0x03, 0x19
        /*5baa*/ 	.short	0x0050


	//----- nvinfo : EIATTR_PARAM_CBANK
	.align		4
        /*5bac*/ 	.byte	0x04, 0x0a
        /*5bae*/ 	.short	(.L_43 - .L_42)
	.align		4
.L_42:
        /*5bb0*/ 	.word	index@(.nv.constant0.matmul_kernel)
        /*5bb4*/ 	.short	0x0210
        /*5bb6*/ 	.short	0x0050


	//----- nvinfo : EIATTR_SW_WAR
	.align		4
.L_43:
        /*5bb8*/ 	.byte	0x04, 0x36
        /*5bba*/ 	.short	(.L_45 - .L_44)
.L_44:
        /*5bbc*/ 	.word	0x00000008
.L_45:


//--------------------- .nv.callgraph             --------------------------
	.section	.nv.callgraph,"",@"SHT_CUDA_CALLGRAPH"
	.align	4
	.sectionentsize	8
	.align		4
        /*0000*/ 	.word	0x00000000
	.align		4
        /*0004*/ 	.word	0xffffffff
	.align		4
        /*0008*/ 	.word	0x00000000
	.align		4
        /*000c*/ 	.word	0xfffffffe
	.align		4
        /*0010*/ 	.word	0x00000000
	.align		4
        /*0014*/ 	.word	0xfffffffd
	.align		4
        /*0018*/ 	.word	0x00000000
	.align		4
        /*001c*/ 	.word	0xfffffffc


//--------------------- .text.matmul_kernel       --------------------------
	.section	.text.matmul_kernel,"ax",@progbits
	.align	128
        .global         matmul_kernel
        .type           matmul_kernel,@function
        .size           matmul_kernel,(.L_x_3 - matmul_kernel)
        .other          matmul_kernel,@"STO_CUDA_ENTRY STV_DEFAULT"
matmul_kernel:
.text.matmul_kernel:
[----:B------:R-:W0:Y:S08]  /*0000*/  LDC R1, c[0x0][0x28] ;  /* 0x00000a00ff017b82 */ /* 0x000e300000000800 */
[----:B------:R-:W1:Y:S01]  /*0010*/  LDC.64 R4, c[0x0][0x228] ;  /* 0x00008a00ff047b82 */ /* 0x000e620000000a00 */
[----:B------:R-:W2:Y:S01]  /*0020*/  S2R R7, SR_CTAID.X ;  /* 0x0000000000077919 */ /* 0x000ea20000002500 */
[----:B0-----:R-:W-:Y:S01]  /*0030*/  VIADD R1, R1, 0xfffff438 ;  /* 0xfffff43801017836 */ /* 0x001fe20000000000 */
[----:B------:R-:W-:Y:S01]  /*0040*/  UMOV UR7, 0x400 ;  /* 0x0000040000077882 */ /* 0x000fe20000000000 */
[----:B------:R-:W-:Y:S01]  /*0050*/  ULDC.64 UR16, c[0x0][0x208] ;  /* 0x0000820000107ab9 */ /* 0x000fe20000000a00 */
[----:B------:R-:W0:Y:S01]  /*0060*/  S2R R14, SR_TID.X ;  /* 0x00000000000e7919 */ /* 0x000e220000002100 */
[----:B------:R-:W-:-:S02]  /*0070*/  CS2R R68, SRZ ;  /* 0x0000000000447805 */ /* 0x000fc4000001ff00 */
[----:B------:R-:W-:Y:S01]  /*0080*/  CS2R R70, SRZ ;  /* 0x0000000000467805 */ /* 0x000fe2000001ff00 */
[----:B------:R-:W3:Y:S01]  /*0090*/  S2UR UR4, SR_CgaCtaId ;  /* 0x00000000000479c3 */ /* 0x000ee20000008800 */
[----:B------:R-:W-:Y:S02]  /*00a0*/  CS2R R60, SRZ ;  /* 0x00000000003c7805 */ /* 0x000fe4000001ff00 */
[----:B------:R-:W-:Y:S02]  /*00b0*/  CS2R R62, SRZ ;  /* 0x00000000003e7805 */ /* 0x000fe4000001ff00 */
[----:B------:R-:W-:Y:S02]  /*00c0*/  CS2R R44, SRZ ;  /* 0x00000000002c7805 */ /* 0x000fe4000001ff00 */
[----:B------:R-:W-:Y:S02]  /*00d0*/  CS2R R46, SRZ ;  /* 0x00000000002e7805 */ /* 0x000fe4000001ff00 */
[----:B------:R-:W-:-:S02]  /*00e0*/  CS2R R48, SRZ ;  /* 0x0000000000307805 */ /* 0x000fc4000001ff00 */
[----:B------:R-:W-:Y:S02]  /*00f0*/  CS2R R50, SRZ ;  /* 0x0000000000327805 */ /* 0x000fe4000001ff00 */
        /* <DEDUP_REMOVED lines=8> */
[----:B------:R-:W-:Y:S01]  /*0180*/  CS2R R88, SRZ ;  /* 0x0000000000587805 */ /* 0x000fe2000001ff00 */
[----:B-1----:R-:W-:Y:S01]  /*0190*/  VIADD R0, R5, 0xff ;  /* 0x000000ff05007836 */ /* 0x002fe20000000000 */
[----:B------:R-:W-:Y:S02]  /*01a0*/  CS2R R90, SRZ ;  /* 0x00000000005a7805 */ /* 0x000fe4000001ff00 */
[----:B------:R-:W-:-:S02]  /*01b0*/  CS2R R96, SRZ ;  /* 0x0000000000607805 */ /* 0x000fc4000001ff00 */
[----:B------:R-:W-:Y:S02]  /*01c0*/  CS2R R98, SRZ ;  /* 0x0000000000627805 */ /* 0x000fe4000001ff00 */
[----:B------:R-:W-:Y:S02]  /*01d0*/  CS2R R104, SRZ ;  /* 0x0000000000687805 */ /* 0x000fe4000001ff00 */
[----:B------:R-:W-:Y:S02]  /*01e0*/  SHF.R.S32.HI R3, RZ, 0x1f, R0 ;  /* 0x0000001fff037819 */ /* 0x000fe40000011400 */
[----:B------:R-:W-:Y:S02]  /*01f0*/  CS2R R106, SRZ ;  /* 0x00000000006a7805 */ /* 0x000fe4000001ff00 */
[----:B------:R-:W-:Y:S01]  /*0200*/  CS2R R112, SRZ ;  /* 0x0000000000707805 */ /* 0x000fe2000001ff00 */
[----:B---3--:R-:W-:Y:S01]  /*0210*/  ULEA UR7, UR4, UR7, 0x18 ;  /* 0x0000000704077291 */ /* 0x008fe2000f8ec03f */
[----:B------:R-:W-:-:S02]  /*0220*/  LEA.HI R3, R3, R0, RZ, 0x8 ;  /* 0x0000000003037211 */ /* 0x000fc400078f40ff */
[----:B------:R-:W-:Y:S02]  /*0230*/  CS2R R114, SRZ ;  /* 0x0000000000727805 */ /* 0x000fe4000001ff00 */
[----:B--2---:R-:W-:Y:S02]  /*0240*/  IABS R10, R7 ;  /* 0x00000007000a7213 */ /* 0x004fe40000000000 */
[----:B------:R-:W-:Y:S02]  /*0250*/  CS2R R120, SRZ ;  /* 0x0000000000787805 */ /* 0x000fe4000001ff00 */
[----:B------:R-:W-:Y:S02]  /*0260*/  SHF.R.S32.HI R6, RZ, 0x8, R3 ;  /* 0x00000008ff067819 */ /* 0x000fe40000011403 */
[----:B------:R-:W-:Y:S02]  /*0270*/  CS2R R122, SRZ ;  /* 0x00000000007a7805 */ /* 0x000fe4000001ff00 */
[----:B------:R-:W-:-:S02]  /*0280*/  CS2R R128, SRZ ;  /* 0x0000000000807805 */ /* 0x000fc4000001ff00 */
[----:B------:R-:W-:Y:S02]  /*0290*/  CS2R R130, SRZ ;  /* 0x0000000000827805 */ /* 0x000fe4000001ff00 */
[-C--:B------:R-:W-:Y:S02]  /*02a0*/  IABS R9, R6.reuse ;  /* 0x0000000600097213 */ /* 0x080fe40000000000 */
[----:B------:R-:W-:Y:S02]  /*02b0*/  CS2R R136, SRZ ;  /* 0x0000000000887805 */ /* 0x000fe4000001ff00 */
[----:B------:R-:W-:Y:S02]  /*02c0*/  IABS R12, R6 ;  /* 0x00000006000c7213 */ /* 0x000fe40000000000 */
[----:B------:R-:W-:Y:S01]  /*02d0*/  CS2R R138, SRZ ;  /* 0x00000000008a7805 */ /* 0x000fe2000001ff00 */
[----:B------:R-:W1:Y:S01]  /*02e0*/  I2F.RP R0, R9 ;  /* 0x0000000900007306 */ /* 0x000e620000209400 */
[----:B------:R-:W-:-:S02]  /*02f0*/  CS2R R144, SRZ ;  /* 0x0000000000907805 */ /* 0x000fc4000001ff00 */
[----:B------:R-:W-:-:S05]  /*0300*/  CS2R R146, SRZ ;  /* 0x0000000000927805 */ /* 0x000fca000001ff00 */
[----:B-1----:R-:W1:Y:S02]  /*0310*/  MUFU.RCP R0, R0 ;  /* 0x0000000000007308 */ /* 0x002e640000001000 */
[----:B-1----:R-:W-:Y:S02]  /*0320*/  VIADD R2, R0, 0xffffffe ;  /* 0x0ffffffe00027836 */ /* 0x002fe40000000000 */
[----:B------:R-:W-:-:S04]  /*0330*/  IMAD.MOV R0, RZ, RZ, -R12 ;  /* 0x000000ffff007224 */ /* 0x000fc800078e0a0c */
[----:B------:R1:W2:Y:S02]  /*0340*/  F2I.FTZ.U32.TRUNC.NTZ R3, R2 ;  /* 0x0000000200037305 */ /* 0x0002a4000021f000 */
[----:B-1----:R-:W-:Y:S02]  /*0350*/  IMAD.MOV.U32 R2, RZ, RZ, RZ ;  /* 0x000000ffff027224 */ /* 0x002fe400078e00ff */
[----:B--2---:R-:W-:-:S04]  /*0360*/  IMAD.MOV R8, RZ, RZ, -R3 ;  /* 0x000000ffff087224 */ /* 0x004fc800078e0a03 */
[----:B------:R-:W-:Y:S02]  /*0370*/  IMAD R11, R8, R9, RZ ;  /* 0x00000009080b7224 */ /* 0x000fe400078e02ff */
[----:B------:R-:W-:Y:S02]  /*0380*/  IMAD.MOV.U32 R8, RZ, RZ, R10 ;  /* 0x000000ffff087224 */ /* 0x000fe400078e000a */
[----:B------:R-:W-:-:S06]  /*0390*/  IMAD.HI.U32 R3, R3, R11, R2 ;  /* 0x0000000b03037227 */ /* 0x000fcc00078e0002 */
[----:B------:R-:W-:-:S04]  /*03a0*/  IMAD.HI.U32 R3, R3, R8, RZ ;  /* 0x0000000803037227 */ /* 0x000fc800078e00ff */
[----:B------:R-:W-:-:S05]  /*03b0*/  IMAD R0, R3, R0, R8 ;  /* 0x0000000003007224 */ /* 0x000fca00078e0208 */
[----:B------:R-:W-:-:S13]  /*03c0*/  ISETP.GT.U32.AND P1, PT, R9, R0, PT ;  /* 0x000000000900720c */ /* 0x000fda0003f24070 */
[----:B------:R-:W-:Y:S02]  /*03d0*/  @!P1 IMAD.IADD R0, R0, 0x1, -R9 ;  /* 0x0000000100009824 */ /* 0x000fe400078e0a09 */
[----:B------:R-:W-:Y:S01]  /*03e0*/  @!P1 VIADD R3, R3, 0x1 ;  /* 0x0000000103039836 */ /* 0x000fe20000000000 */
[----:B------:R-:W-:Y:S02]  /*03f0*/  ISETP.NE.AND P1, PT, R6, RZ, PT ;  /* 0x000000ff0600720c */ /* 0x000fe40003f25270 */
[----:B------:R-:W-:Y:S02]  /*0400*/  ISETP.GE.U32.AND P0, PT, R0, R9, PT ;  /* 0x000000090000720c */ /* 0x000fe40003f06070 */
[----:B------:R-:W-:-:S04]  /*0410*/  LOP3.LUT R0, R7, R6, RZ, 0x3c, !PT ;  /* 0x0000000607007212 */ /* 0x000fc800078e3cff */
[----:B------:R-:W-:Y:S01]  /*0420*/  ISETP.GE.AND P2, PT, R0, RZ, PT ;  /* 0x000000ff0000720c */ /* 0x000fe20003f46270 */
[----:B------:R-:W-:-:S06]  /*0430*/  VIADD R0, R4, 0x3f ;  /* 0x0000003f04007836 */ /* 0x000fcc0000000000 */
[----:B------:R-:W-:-:S04]  /*0440*/  @P0 VIADD R3, R3, 0x1 ;  /* 0x0000000103030836 */ /* 0x000fc80000000000 */
[----:B------:R-:W-:Y:S01]  /*0450*/  IMAD.MOV.U32 R10, RZ, RZ, R3 ;  /* 0x000000ffff0a7224 */ /* 0x000fe200078e0003 */
[----:B------:R-:W-:-:S03]  /*0460*/  SHF.R.S32.HI R3, RZ, 0x1f, R0 ;  /* 0x0000001fff037819 */ /* 0x000fc60000011400 */
[----:B------:R-:W-:Y:S01]  /*0470*/  @!P2 IMAD.MOV R10, RZ, RZ, -R10 ;  /* 0x000000ffff0aa224 */ /* 0x000fe200078e0a0a */
[----:B------:R-:W-:Y:S02]  /*0480*/  LEA.HI R3, R3, R0, RZ, 0x6 ;  /* 0x0000000003037211 */ /* 0x000fe400078f30ff */
[----:B------:R-:W-:-:S04]  /*0490*/  @!P1 LOP3.LUT R10, RZ, R6, RZ, 0x33, !PT ;  /* 0x00000006ff0a9212 */ /* 0x000fc800078e33ff */
[----:B------:R-:W-:Y:S01]  /*04a0*/  LEA.HI.SX32 R3, R3, -R10, 0x1a ;  /* 0x8000000a03037211 */ /* 0x000fe200078fd2ff */
[----:B------:R-:W-:-:S03]  /*04b0*/  IMAD.MOV R8, RZ, RZ, -R10 ;  /* 0x000000ffff087224 */ /* 0x000fc600078e0a0a */
[----:B------:R-:W-:Y:S01]  /*04c0*/  VIMNMX R11, R3, 0x1, PT ;  /* 0x00000001030b7848 */ /* 0x000fe20003fe0100 */
[----:B------:R-:W-:-:S03]  /*04d0*/  IMAD R8, R6, R8, R7 ;  /* 0x0000000806087224 */ /* 0x000fc600078e0207 */
[-C--:B------:R-:W-:Y:S02]  /*04e0*/  IABS R9, R11.reuse ;  /* 0x0000000b00097213 */ /* 0x080fe40000000000 */
[----:B------:R-:W-:Y:S02]  /*04f0*/  IABS R13, R11 ;  /* 0x0000000b000d7213 */ /* 0x000fe40000000000 */
[----:B------:R-:W1:Y:S08]  /*0500*/  I2F.RP R0, R9 ;  /* 0x0000000900007306 */ /* 0x000e700000209400 */
[----:B-1----:R-:W1:Y:S02]  /*0510*/  MUFU.RCP R0, R0 ;  /* 0x0000000000007308 */ /* 0x002e640000001000 */
[----:B-1----:R-:W-:-:S02]  /*0520*/  VIADD R2, R0, 0xffffffe ;  /* 0x0ffffffe00027836 */ /* 0x002fc40000000000 */
[----:B------:R-:W-:-:S04]  /*0530*/  IMAD.MOV R0, RZ, RZ, -R13 ;  /* 0x000000ffff007224 */ /* 0x000fc800078e0a0d */
[----:B------:R1:W2:Y:S02]  /*0540*/  F2I.FTZ.U32.TRUNC.NTZ R3, R2 ;  /* 0x0000000200037305 */ /* 0x0002a4000021f000 */
[----:B-1----:R-:W-:Y:S02]  /*0550*/  IMAD.MOV.U32 R2, RZ, RZ, RZ ;  /* 0x000000ffff027224 */ /* 0x002fe400078e00ff */
[----:B--2---:R-:W-:-:S04]  /*0560*/  IMAD.MOV R12, RZ, RZ, -R3 ;  /* 0x000000ffff0c7224 */ /* 0x004fc800078e0a03 */
[----:B------:R-:W-:Y:S01]  /*0570*/  IMAD.MOV.U32 R6, RZ, RZ, R12 ;  /* 0x000000ffff067224 */ /* 0x000fe200078e000c */
[----:B------:R-:W-:-:S03]  /*0580*/  IABS R12, R8 ;  /* 0x00000008000c7213 */ /* 0x000fc60000000000 */
[----:B------:R-:W-:Y:S02]  /*0590*/  IMAD R7, R6, R9, RZ ;  /* 0x0000000906077224 */ /* 0x000fe400078e02ff */
[----:B------:R-:W-:Y:S02]  /*05a0*/  IMAD.MOV.U32 R6, RZ, RZ, R12 ;  /* 0x000000ffff067224 */ /* 0x000fe400078e000c */
[----:B------:R-:W-:-:S06]  /*05b0*/  IMAD.HI.U32 R3, R3, R7, R2 ;  /* 0x0000000703037227 */ /* 0x000fcc00078e0002 */
[----:B------:R-:W-:-:S04]  /*05c0*/  IMAD.HI.U32 R3, R3, R6, RZ ;  /* 0x0000000603037227 */ /* 0x000fc800078e00ff */
[----:B------:R-:W-:Y:S01]  /*05d0*/  IMAD R0, R3, R0, R6 ;  /* 0x0000000003007224 */ /* 0x000fe200078e0206 */
[----:B0-----:R-:W-:-:S04]  /*05e0*/  LOP3.LUT R6, R14, 0x3f, RZ, 0xc0, !PT ;  /* 0x0000003f0e067812 */ /* 0x001fc800078ec0ff */
[----:B------:R-:W-:-:S13]  /*05f0*/  ISETP.GT.U32.AND P1, PT, R9, R0, PT ;  /* 0x000000000900720c */ /* 0x000fda0003f24070 */
[----:B------:R-:W-:Y:S02]  /*0600*/  @!P1 IMAD.IADD R0, R0, 0x1, -R9 ;  /* 0x0000000100009824 */ /* 0x000fe400078e0a09 */
[----:B------:R-:W-:Y:S01]  /*0610*/  @!P1 VIADD R3, R3, 0x1 ;  /* 0x0000000103039836 */ /* 0x000fe20000000000 */
[----:B------:R-:W-:Y:S02]  /*0620*/  ISETP.NE.AND P1, PT, R11, RZ, PT ;  /* 0x000000ff0b00720c */ /* 0x000fe40003f25270 */
[----:B------:R-:W-:Y:S02]  /*0630*/  ISETP.GE.U32.AND P0, PT, R0, R9, PT ;  /* 0x000000090000720c */ /* 0x000fe40003f06070 */
[----:B------:R-:W-:-:S04]  /*0640*/  LOP3.LUT R0, R8, R11, RZ, 0x3c, !PT ;  /* 0x0000000b08007212 */ /* 0x000fc800078e3cff */
[----:B------:R-:W-:-:S07]  /*0650*/  ISETP.GE.AND P2, PT, R0, RZ, PT ;  /* 0x000000ff0000720c */ /* 0x000fce0003f46270 */
[----:B------:R-:W-:-:S06]  /*0660*/  @P0 VIADD R3, R3, 0x1 ;  /* 0x0000000103030836 */ /* 0x000fcc0000000000 */
[----:B------:R-:W-:Y:S01]  /*0670*/  @!P2 IMAD.MOV R3, RZ, RZ, -R3 ;  /* 0x000000ffff03a224 */ /* 0x000fe200078e0a03 */
[----:B------:R-:W-:-:S05]  /*0680*/  @!P1 LOP3.LUT R3, RZ, R11, RZ, 0x33, !PT ;  /* 0x0000000bff039212 */ /* 0x000fca00078e33ff */
[----:B------:R-:W-:-:S04]  /*0690*/  IMAD.MOV R0, RZ, RZ, -R3 ;  /* 0x000000ffff007224 */ /* 0x000fc800078e0a03 */
[----:B------:R-:W-:-:S04]  /*06a0*/  IMAD R0, R11, R0, R8 ;  /* 0x000000000b007224 */ /* 0x000fc800078e0208 */
[----:B------:R-:W-:Y:S02]  /*06b0*/  IMAD.IADD R2, R10, 0x1, R0 ;  /* 0x000000010a027824 */ /* 0x000fe400078e0200 */
[----:B------:R-:W0:Y:S02]  /*06c0*/  LDC R0, c[0x0][0x230] ;  /* 0x00008c00ff007b82 */ /* 0x000e240000000800 */
[----:B------:R-:W-:-:S05]  /*06d0*/  IMAD R16, R2, 0x40, R6 ;  /* 0x0000004002107824 */ /* 0x000fca00078e0206 */
[----:B------:R1:W-:Y:S01]  /*06e0*/  STL [R1+0xb50], R16 ;  /* 0x000b501001007387 */ /* 0x0003e20000100800 */
[----:B0-----:R-:W-:Y:S02]  /*06f0*/  VIADD R15, R0, 0x7f ;  /* 0x0000007f000f7836 */ /* 0x001fe40000000000 */
[----:B------:R-:W-:-:S03]  /*0700*/  IMAD.SHL.U32 R0, R3, 0x100, RZ ;  /* 0x0000010003007824 */ /* 0x000fc600078e00ff */
[----:B------:R-:W-:-:S13]  /*0710*/  ISETP.GE.AND P0, PT, R15, 0x80, PT ;  /* 0x000000800f00780c */ /* 0x000fda0003f06270 */
[----:B-1----:R-:W-:Y:S05]  /*0720*/  @!P0 BRA `(.L_x_0) ;  /* 0x0000026800e08947 */ /* 0x002fea0003800000 */
[----:B------:R-:W-:Y:S01]  /*0730*/  IABS R10, R4 ;  /* 0x00000004000a7213 */ /* 0x000fe20000000000 */
[C---:B------:R-:W-:Y:S01]  /*0740*/  VIADD R14, R0.reuse, 0xfe ;  /* 0x000000fe000e7836 */ /* 0x040fe20000000000 */
[----:B------:R-:W-:Y:S01]  /*0750*/  IABS R42, R5 ;  /* 0x00000005002a7213 */ /* 0x000fe20000000000 */
[----:B------:R-:W-:Y:S01]  /*0760*/  VIADD R15, R0, 0xfc ;  /* 0x000000fc000f7836 */ /* 0x000fe20000000000 */
[----:B------:R-:W0:Y:S01]  /*0770*/  I2F.RP R8, R10 ;  /* 0x0000000a00087306 */ /* 0x000e220000209400 */
[----:B------:R-:W-:Y:S01]  /*0780*/  ISETP.GE.AND P2, PT, R16, RZ, PT ;  /* 0x000000ff1000720c */ /* 0x000fe20003f46270 */
[----:B------:R1:W-:Y:S01]  /*0790*/  STL [R1+0xbbc], R5 ;  /* 0x000bbc0501007387 */ /* 0x0003e20000100800 */
[----:B------:R-:W-:Y:S01]  /*07a0*/  IABS R12, R14 ;  /* 0x0000000e000c7213 */ /* 0x000fe20000000000 */
[C---:B------:R-:W-:Y:S01]  /*07b0*/  VIADD R18, R0.reuse, 0xf2 ;  /* 0x000000f200127836 */ /* 0x040fe20000000000 */
[----:B------:R-:W-:Y:S01]  /*07c0*/  IABS R13, R15 ;  /* 0x0000000f000d7213 */ /* 0x000fe20000000000 */
[----:B------:R-:W-:Y:S01]  /*07d0*/  VIADD R23, R0, 0x6d ;  /* 0x0000006d00177836 */ /* 0x000fe20000000000 */
[----:B------:R-:W-:Y:S01]  /*07e0*/  ISETP.NE.AND P5, PT, R4, RZ, PT ;  /* 0x000000ff0400720c */ /* 0x000fe20003fa5270 */
[----:B------:R-:W2:Y:S01]  /*07f0*/  I2F.RP R9, R42 ;  /* 0x0000002a00097306 */ /* 0x000ea20000209400 */
[----:B------:R-:W-:Y:S01]  /*0800*/  ISETP.GE.AND P1, PT, R14, RZ, PT ;  /* 0x000000ff0e00720c */ /* 0x000fe20003f26270 */
[C---:B------:R-:W-:Y:S01]  /*0810*/  VIADD R14, R0.reuse, 0xf4 ;  /* 0x000000f4000e7836 */ /* 0x040fe20000000000 */
[----:B------:R-:W-:Y:S01]  /*0820*/  IABS R21, R23 ;  /* 0x0000001700157213 */ /* 0x000fe20000000000 */
[C---:B------:R-:W-:Y:S01]  /*0830*/  VIADD R31, R0.reuse, 0x64 ;  /* 0x00000064001f7836 */ /* 0x040fe20000000000 */
[----:B------:R-:W-:Y:S01]  /*0840*/  IABS R171, R0 ;  /* 0x0000000000ab7213 */ /* 0x000fe20000000000 */
[C---:B------:R-:W-:Y:S01]  /*0850*/  VIADD R38, R0.reuse, 0x63 ;  /* 0x0000006300267836 */ /* 0x040fe20000000000 */
[----:B------:R-:W-:Y:S01]  /*0860*/  ULDC UR9, c[0x0][0x238] ;  /* 0x00008e0000097ab9 */ /* 0x000fe20000000800 */
[----:B0-----:R-:W0:Y:S01]  /*0870*/  MUFU.RCP R8, R8 ;  /* 0x0000000800087308 */ /* 0x001e220000001000 */
[C---:B------:R-:W-:Y:S01]  /*0880*/  VIADD R54, R0.reuse, 0x61 ;  /* 0x0000006100367836 */ /* 0x040fe20000000000 */
[----:B------:R-:W-:Y:S01]  /*0890*/  ULDC UR10, c[0x0][0x23c] ;  /* 0x00008f00000a7ab9 */ /* 0x000fe20000000800 */
[C---:B------:R-:W-:Y:S01]  /*08a0*/  VIADD R46, R0.reuse, 0x62 ;  /* 0x00000062002e7836 */ /* 0x040fe20000000000 */
[----:B------:R-:W-:Y:S01]  /*08b0*/  ULDC.64 UR4, c[0x0][0x218] ;  /* 0x0000860000047ab9 */ /* 0x000fe20000000a00 */
[C---:B------:R-:W-:Y:S01]  /*08c0*/  VIADD R58, R0.reuse, 0x25 ;  /* 0x00000025003a7836 */ /* 0x040fe20000000000 */
[----:B------:R-:W-:Y:S01]  /*08d0*/  IABS R27, R54 ;  /* 0x00000036001b7213 */ /* 0x000fe20000000000 */
[C---:B------:R-:W-:Y:S01]  /*08e0*/  VIADD R73, R0.reuse, 0x23 ;  /* 0x0000002300497836 */ /* 0x040fe20000000000 */
[----:B--2---:R-:W2:Y:S01]  /*08f0*/  MUFU.RCP R9, R9 ;  /* 0x0000000900097308 */ /* 0x004ea20000001000 */
[C---:B------:R-:W-:Y:S01]  /*0900*/  VIADD R81, R0.reuse, 0x22 ;  /* 0x0000002200517836 */ /* 0x040fe20000000000 */
[----:B------:R-:W-:Y:S01]  /*0910*/  ULDC.64 UR12, c[0x0][0x210] ;  /* 0x00008400000c7ab9 */ /* 0x000fe20000000a00 */
[----:B------:R-:W-:-:S03]  /*0920*/  VIADD R120, R0, 0x1c ;  /* 0x0000001c00787836 */ /* 0x000fc60000000000 */
[----:B------:R-:W-:Y:S02]  /*0930*/  IABS R69, R81 ;  /* 0x0000005100457213 */ /* 0x000fe40000000000 */
[----:B------:R-:W-:Y:S01]  /*0940*/  IABS R113, R120 ;  /* 0x0000007800717213 */ /* 0x000fe20000000000 */
[----:B0-----:R-:W-:Y:S02]  /*0950*/  VIADD R2, R8, 0xffffffe ;  /* 0x0ffffffe08027836 */ /* 0x001fe40000000000 */
[----:B------:R-:W-:Y:S02]  /*0960*/  VIADD R8, R0, 0xff ;  /* 0x000000ff00087836 */ /* 0x000fe40000000000 */
[----:B------:R0:W3:Y:S03]  /*0970*/  F2I.FTZ.U32.TRUNC.NTZ R3, R2 ;  /* 0x0000000200037305 */ /* 0x0000e6000021f000 */
[----:B------:R-:W-:Y:S01]  /*0980*/  ISETP.GE.AND P3, PT, R8, RZ, PT ;  /* 0x000000ff0800720c */ /* 0x000fe20003f66270 */
[----:B--2---:R-:W-:Y:S01]  /*0990*/  VIADD R6, R9, 0xffffffe ;  /* 0x0ffffffe09067836 */ /* 0x004fe20000000000 */
[----:B------:R-:W-:Y:S01]  /*09a0*/  IABS R9, R16 ;  /* 0x0000001000097213 */ /* 0x000fe20000000000 */
[----:B------:R-:W-:-:S02]  /*09b0*/  VIADD R16, R0, 0xf3 ;  /* 0x000000f300107836 */ /* 0x000fc40000000000 */
[----:B------:R2:W4:Y:S01]  /*09c0*/  F2I.FTZ.U32.TRUNC.NTZ R7, R6 ;  /* 0x0000000600077305 */ /* 0x000522000021f000 */
[----:B0-----:R-:W-:Y:S02]  /*09d0*/  IMAD.MOV.U32 R2, RZ, RZ, RZ ;  /* 0x000000ffff027224 */ /* 0x001fe400078e00ff */
[----:B---3--:R-:W-:Y:S02]  /*09e0*/  IMAD.MOV R11, RZ, RZ, -R3 ;  /* 0x000000ffff0b7224 */ /* 0x008fe400078e0a03 */
[----:B--2---:R-:W-:Y:S02]  /*09f0*/  IMAD.MOV.U32 R6, RZ, RZ, RZ ;  /* 0x000000ffff067224 */ /* 0x004fe400078e00ff */
[----:B------:R-:W-:-:S04]  /*0a00*/  IMAD R11, R11, R10, RZ ;  /* 0x0000000a0b0b7224 */ /* 0x000fc800078e02ff */
[----:B------:R-:W-:-:S04]  /*0a10*/  IMAD.HI.U32 R3, R3, R11, R2 ;  /* 0x0000000b03037227 */ /* 0x000fc800078e0002 */
[----:B----4-:R-:W-:Y:S02]  /*0a20*/  IMAD.MOV R11, RZ, RZ, -R7 ;  /* 0x000000ffff0b7224 */ /* 0x010fe400078e0a07 */
[----:B------:R-:W-:-:S04]  /*0a30*/  IMAD.HI.U32 R3, R3, R9, RZ ;  /* 0x0000000903037227 */ /* 0x000fc800078e00ff */
[----:B------:R-:W-:-:S04]  /*0a40*/  IMAD.MOV R3, RZ, RZ, -R3 ;  /* 0x000000ffff037224 */ /* 0x000fc800078e0a03 */
[C---:B------:R-:W-:Y:S02]  /*0a50*/  IMAD R3, R10.reuse, R3, R9 ;  /* 0x000000030a037224 */ /* 0x040fe400078e0209 */
[----:B------:R-:W-:Y:S01]  /*0a60*/  IMAD R9, R11, R42, RZ ;  /* 0x0000002a0b097224 */ /* 0x000fe200078e02ff */
[----:B------:R-:W-:Y:S02]  /*0a70*/  IABS R11, R8 ;  /* 0x00000008000b7213 */ /* 0x000fe40000000000 */
[----:B------:R-:W-:Y:S01]  /*0a80*/  ISETP.GT.U32.AND P0, PT, R10, R3, PT ;  /* 0x000000030a00720c */ /* 0x000fe20003f04070 */
[----:B------:R-:W-:-:S04]  /*0a90*/  IMAD.HI.U32 R2, R7, R9, R6 ;  /* 0x0000000907027227 */ /* 0x000fc800078e0006 */
[----:B------:R-:W-:Y:S02]  /*0aa0*/  IMAD.MOV.U32 R9, RZ, RZ, R11 ;  /* 0x000000ffff097224 */ /* 0x000fe400078e000b */
[----:B------:R-:W-:Y:S02]  /*0ab0*/  IMAD.MOV.U32 R11, RZ, RZ, R12 ;  /* 0x000000ffff0b7224 */ /* 0x000fe400078e000c */
[----:B------:R-:W-:-:S04]  /*0ac0*/  IMAD.HI.U32 R6, R2, R9, RZ ;  /* 0x0000000902067227 */ /* 0x000fc800078e00ff */
[----:B------:R-:W-:-:S04]  /*0ad0*/  IMAD.HI.U32 R7, R2, R11, RZ ;  /* 0x0000000b02077227 */ /* 0x000fc800078e00ff */
[----:B------:R-:W-:Y:S02]  /*0ae0*/  IMAD.MOV R6, RZ, RZ, -R6 ;  /* 0x000000ffff067224 */ /* 0x000fe400078e0a06 */
[----:B------:R-:W-:Y:S02]  /*0af0*/  IMAD.MOV R12, RZ, RZ, -R7 ;  /* 0x000000ffff0c7224 */ /* 0x000fe400078e0a07 */
[----:B------:R-:W-:Y:S02]  /*0b00*/  @!P0 IMAD.IADD R3, R3, 0x1, -R10 ;  /* 0x0000000103038824 */ /* 0x000fe400078e0a0a */
[C---:B------:R-:W-:Y:S02]  /*0b10*/  IMAD R7, R42.reuse, R6, R9 ;  /* 0x000000062a077224 */ /* 0x040fe400078e0209 */
[----:B------:R-:W-:Y:S01]  /*0b20*/  IMAD R9, R42, R12, R11 ;  /* 0x0000000c2a097224 */ /* 0x000fe200078e020b */
[----:B------:R-:W-:Y:S01]  /*0b30*/  ISETP.GT.U32.AND P0, PT, R10, R3, PT ;  /* 0x000000030a00720c */ /* 0x000fe20003f04070 */
[----:B------:R-:W-:Y:S01]  /*0b40*/  VIADD R12, R0, 0xfd ;  /* 0x000000fd000c7836 */ /* 0x000fe20000000000 */
[----:B------:R-:W-:Y:S01]  /*0b50*/  ISETP.GT.U32.AND P4, PT, R42, R7, PT ;  /* 0x000000072a00720c */ /* 0x000fe20003f84070 */
[----:B------:R-:W-:Y:S01]  /*0b60*/  IMAD.HI.U32 R8, R2, R13, RZ ;  /* 0x0000000d02087227 */ /* 0x000fe200078e00ff */
[----:B------:R-:W-:-:S02]  /*0b70*/  ISETP.GT.U32.AND P6, PT, R42, R9, PT ;  /* 0x000000092a00720c */ /* 0x000fc40003fc4070 */
[----:B------:R-:W-:Y:S01]  /*0b80*/  IABS R11, R12 ;  /* 0x0000000c000b7213 */ /* 0x000fe20000000000 */
[----:B------:R-:W-:-:S04]  /*0b90*/  IMAD.MOV R8, RZ, RZ, -R8 ;  /* 0x000000ffff087224 */ /* 0x000fc800078e0a08 */
[----:B------:R-:W-:-:S04]  /*0ba0*/  IMAD.HI.U32 R6, R2, R11, RZ ;  /* 0x0000000b02067227 */ /* 0x000fc800078e00ff */
[----:B------:R-:W-:Y:S02]  /*0bb0*/  @!P0 IMAD.IADD R3, R3, 0x1, -R10 ;  /* 0x0000000103038824 */ /* 0x000fe400078e0a0a */
[----:B------:R-:W-:Y:S02]  /*0bc0*/  IMAD.MOV R10, RZ, RZ, -R6 ;  /* 0x000000ffff0a7224 */ /* 0x000fe400078e0a06 */
[--C-:B------:R-:W-:Y:S02]  /*0bd0*/  @!P4 IMAD.IADD R7, R7, 0x1, -R42.reuse ;  /* 0x000000010707c824 */ /* 0x100fe400078e0a2a */
[----:B------:R-:W-:Y:S02]  /*0be0*/  IMAD.MOV.U32 R6, RZ, RZ, R3 ;  /* 0x000000ffff067224 */ /* 0x000fe400078e0003 */
[C---:B------:R-:W-:Y:S01]  /*0bf0*/  IMAD R3, R42.reuse, R10, R11 ;  /* 0x0000000a2a037224 */ /* 0x040fe200078e020b */
[----:B------:R-:W-:Y:S01]  /*0c00*/  ISETP.GT.U32.AND P0, PT, R42, R7, PT ;  /* 0x000000072a00720c */ /* 0x000fe20003f04070 */
[----:B------:R-:W-:Y:S01]  /*0c10*/  @!P6 IMAD.IADD R9, R9, 0x1, -R42 ;  /* 0x000000010909e824 */ /* 0x000fe200078e0a2a */
[----:B------:R-:W-:Y:S01]  /*0c20*/  ISETP.GE.AND P6, PT, R12, RZ, PT ;  /* 0x000000ff0c00720c */ /* 0x000fe20003fc6270 */
[----:B------:R-:W-:Y:S01]  /*0c30*/  @!P2 IMAD.MOV R6, RZ, RZ, -R6 ;  /* 0x000000ffff06a224 */ /* 0x000fe200078e0a06 */
[C---:B------:R-:W-:Y:S01]  /*0c40*/  ISETP.GT.U32.AND P2, PT, R42.reuse, R3, PT ;  /* 0x000000032a00720c */ /* 0x040fe20003f44070 */
[----:B------:R-:W-:Y:S01]  /*0c50*/  IMAD R11, R42, R8, R13 ;  /* 0x000000082a0b7224 */ /* 0x000fe200078e020d */
[----:B------:R-:W-:Y:S01]  /*0c60*/  @!P5 LOP3.LUT R6, RZ, R4, RZ, 0x33, !PT ;  /* 0x00000004ff06d212 */ /* 0x000fe200078e33ff */
[----:B------:R-:W-:Y:S01]  /*0c70*/  VIADD R4, R0, 0xfb ;  /* 0x000000fb00047836 */ /* 0x000fe20000000000 */
[----:B------:R-:W-:Y:S01]  /*0c80*/  ISETP.GT.U32.AND P4, PT, R42, R9, PT ;  /* 0x000000092a00720c */ /* 0x000fe20003f84070 */
[----:B------:R-:W-:Y:S01]  /*0c90*/  VIADD R8, R0, 0xfa ;  /* 0x000000fa00087836 */ /* 0x000fe20000000000 */
[----:B------:R-:W-:Y:S01]  /*0ca0*/  ISETP.GT.U32.AND P5, PT, R42, R11, PT ;  /* 0x0000000b2a00720c */ /* 0x000fe20003fa4070 */
[----:B------:R0:W-:Y:S01]  /*0cb0*/  STL [R1+0xb9c], R6 ;  /* 0x000b9c0601007387 */ /* 0x0001e20000100800 */
[----:B------:R-:W-:Y:S01]  /*0cc0*/  IABS R13, R4 ;  /* 0x00000004000d7213 */ /* 0x000fe20000000000 */
[--C-:B------:R-:W-:Y:S01]  /*0cd0*/  @!P0 IMAD.IADD R7, R7, 0x1, -R42.reuse ;  /* 0x0000000107078824 */ /* 0x100fe200078e0a2a */
[----:B------:R-:W-:Y:S01]  /*0ce0*/  ISETP.GE.AND P0, PT, R15, RZ, PT ;  /* 0x000000ff0f00720c */ /* 0x000fe20003f06270 */
[----:B------:R-:W-:Y:S01]  /*0cf0*/  VIADD R10, R0, 0xf6 ;  /* 0x000000f6000a7836 */ /* 0x000fe20000000000 */
[----:B------:R-:W-:Y:S01]  /*0d00*/  IABS R15, R8 ;  /* 0x00000008000f7213 */ /* 0x000fe20000000000 */
[--C-:B------:R-:W-:Y:S01]  /*0d10*/  @!P2 IMAD.IADD R3, R3, 0x1, -R42.reuse ;  /* 0x000000010303a824 */ /* 0x100fe200078e0a2a */
[----:B------:R-:W-:Y:S01]  /*0d20*/  ISETP.GE.AND P2, PT, R8, RZ, PT ;  /* 0x000000ff0800720c */ /* 0x000fe20003f46270 */
[----:B-1----:R-:W-:Y:S01]  /*0d30*/  IMAD.MOV.U32 R5, RZ, RZ, R7 ;  /* 0x000000ffff057224 */ /* 0x002fe200078e0007 */
[----:B------:R-:W-:Y:S01]  /*0d40*/  IABS R17, R10 ;  /* 0x0000000a00117213 */ /* 0x000fe20000000000 */
[--C-:B------:R-:W-:Y:S01]  /*0d50*/  @!P4 IMAD.IADD R9, R9, 0x1, -R42.reuse ;  /* 0x000000010909c824 */ /* 0x100fe200078e0a2a */
[----:B------:R-:W-:Y:S01]  /*0d60*/  ISETP.GE.AND P4, PT, R4, RZ, PT ;  /* 0x000000ff0400720c */ /* 0x000fe20003f86270 */
[----:B------:R-:W-:Y:S01]  /*0d70*/  @!P5 IMAD.IADD R11, R11, 0x1, -R42 ;  /* 0x000000010b0bd824 */ /* 0x000fe200078e0a2a */
[----:B------:R-:W-:Y:S01]  /*0d80*/  ISETP.GT.U32.AND P5, PT, R42, R3, PT ;  /* 0x000000032a00720c */ /* 0x000fe20003fa4070 */
[----:B------:R-:W-:-:S04]  /*0d90*/  IMAD.HI.U32 R4, R2, R13, RZ ;  /* 0x0000000d02047227 */ /* 0x000fc800078e00ff */
[----:B------:R-:W-:Y:S01]  /*0da0*/  @!P3 IMAD.MOV R5, RZ, RZ, -R5 ;  /* 0x000000ffff05b224 */ /* 0x000fe200078e0a05 */
[----:B------:R-:W-:Y:S01]  /*0db0*/  ISETP.GT.U32.AND P3, PT, R42, R11, PT ;  /* 0x0000000b2a00720c */ /* 0x000fe20003f64070 */
[----:B------:R-:W-:-:S03]  /*0dc0*/  IMAD.HI.U32 R7, R2, R15, RZ ;  /* 0x0000000f02077227 */ /* 0x000fc600078e00ff */
[----:B------:R1:W-:Y:S01]  /*0dd0*/  STL [R1+0x24], R5 ;  /* 0x0000240501007387 */ /* 0x0003e20000100800 */
[----:B------:R-:W-:Y:S02]  /*0de0*/  IMAD.MOV R4, RZ, RZ, -R4 ;  /* 0x000000ffff047224 */ /* 0x000fe400078e0a04 */
[--C-:B------:R-:W-:Y:S02]  /*0df0*/  @!P5 IMAD.IADD R3, R3, 0x1, -R42.reuse ;  /* 0x000000010303d824 */ /* 0x100fe400078e0a2a */
[----:B------:R-:W-:Y:S02]  /*0e00*/  VIADD R8, R0, 0xf9 ;  /* 0x000000f900087836 */ /* 0x000fe40000000000 */
[----:B0-----:R-:W-:Y:S02]  /*0e10*/  IMAD.MOV.U32 R6, RZ, RZ, R3 ;  /* 0x000000ffff067224 */ /* 0x001fe400078e0003 */
[----:B------:R-:W-:Y:S02]  /*0e20*/  @!P3 IMAD.IADD R11, R11, 0x1, -R42 ;  /* 0x000000010b0bb824 */ /* 0x000fe400078e0a2a */
[----:B-1----:R-:W-:-:S02]  /*0e30*/  IMAD.MOV.U32 R5, RZ, RZ, R9 ;  /* 0x000000ffff057224 */ /* 0x002fc400078e0009 */
[----:B------:R-:W-:Y:S02]  /*0e40*/  IMAD.MOV R9, RZ, RZ, -R7 ;  /* 0x000000ffff097224 */ /* 0x000fe400078e0a07 */
[----:B------:R-:W-:Y:S02]  /*0e50*/  IMAD R7, R42, R4, R13 ;  /* 0x000000042a077224 */ /* 0x000fe400078e020d */
[----:B------:R-:W-:Y:S01]  /*0e60*/  @!P1 IMAD.MOV R5, RZ, RZ, -R5 ;  /* 0x000000ffff059224 */ /* 0x000fe200078e0a05 */
[----:B------:R-:W-:Y:S01]  /*0e70*/  ISETP.GE.AND P1, PT, R8, RZ, PT ;  /* 0x000000ff0800720c */ /* 0x000fe20003f26270 */
[C---:B------:R-:W-:Y:S01]  /*0e80*/  IMAD R9, R42.reuse, R9, R15 ;  /* 0x000000092a097224 */ /* 0x040fe200078e020f */
[----:B------:R-:W-:Y:S01]  /*0e90*/  ISETP.GT.U32.AND P5, PT, R42, R7, PT ;  /* 0x000000072a00720c */ /* 0x000fe20003fa4070 */
[----:B------:R-:W-:Y:S01]  /*0ea0*/  VIADD R4, R0, 0xf8 ;  /* 0x000000f800047836 */ /* 0x000fe20000000000 */
[----:B------:R-:W-:Y:S01]  /*0eb0*/  IABS R8, R8 ;  /* 0x0000000800087213 */ /* 0x000fe20000000000 */
[----:B------:R-:W-:Y:S01]  /*0ec0*/  @!P6 IMAD.MOV R6, RZ, RZ, -R6 ;  /* 0x000000ffff06e224 */ /* 0x000fe200078e0a06 */
[----:B------:R-:W-:Y:S01]  /*0ed0*/  ISETP.GT.U32.AND P6, PT, R42, R9, PT ;  /* 0x000000092a00720c */ /* 0x000fe20003fc4070 */
[----:B------:R0:W-:Y:S01]  /*0ee0*/  STL [R1+0x20], R5 ;  /* 0x0000200501007387 */ /* 0x0001e20000100800 */
[----:B------:R-:W-:Y:S01]  /*0ef0*/  ISETP.GE.AND P3, PT, R4, RZ, PT ;  /* 0x000000ff0400720c */ /* 0x000fe20003f66270 */
[----:B------:R-:W-:Y:S01]  /*0f00*/  IMAD.MOV.U32 R13, RZ, RZ, R8 ;  /* 0x000000ffff0d7224 */ /* 0x000fe200078e0008 */
[----:B------:R-:W-:Y:S01]  /*0f10*/  IABS R15, R4 ;  /* 0x00000004000f7213 */ /* 0x000fe20000000000 */
[----:B------:R-:W-:Y:S01]  /*0f20*/  VIADD R8, R0, 0xf7 ;  /* 0x000000f700087836 */ /* 0x000fe20000000000 */
[----:B------:R-:W-:Y:S01]  /*0f30*/  STL [R1+0x1c], R6 ;  /* 0x00001c0601007387 */ /* 0x000fe20000100800 */
[----:B------:R-:W-:-:S04]  /*0f40*/  IMAD.HI.U32 R4, R2, R13, RZ ;  /* 0x0000000d02047227 */ /* 0x000fc800078e00ff */
[----:B------:R-:W-:Y:S02]  /*0f50*/  @!P5 IMAD.IADD R7, R7, 0x1, -R42 ;  /* 0x000000010707d824 */ /* 0x000fe400078e0a2a */
[----:B0-----:R-:W-:Y:S02]  /*0f60*/  IMAD.MOV.U32 R5, RZ, RZ, R11 ;  /* 0x000000ffff057224 */ /* 0x001fe400078e000b */
[----:B------:R-:W-:Y:S01]  /*0f70*/  IMAD.MOV R3, RZ, RZ, -R4 ;  /* 0x000000ffff037224 */ /* 0x000fe200078e0a04 */
[----:B------:R-:W-:Y:S01]  /*0f80*/  ISETP.GT.U32.AND P5, PT, R42, R7, PT ;  /* 0x000000072a00720c */ /* 0x000fe20003fa4070 */
[----:B------:R-:W-:Y:S01]  /*0f90*/  @!P0 IMAD.MOV R5, RZ, RZ, -R5 ;  /* 0x000000ffff058224 */ /* 0x000fe200078e0a05 */
[----:B------:R-:W-:Y:S01]  /*0fa0*/  ISETP.GE.AND P0, PT, R8, RZ, PT ;  /* 0x000000ff0800720c */ /* 0x000fe20003f06270 */
[----:B------:R-:W-:Y:S01]  /*0fb0*/  IMAD.HI.U32 R4, R2, R15, RZ ;  /* 0x0000000f02047227 */ /* 0x000fe200078e00ff */
[----:B------:R-:W-:Y:S02]  /*0fc0*/  IABS R8, R8 ;  /* 0x0000000800087213 */ /* 0x000fe40000000000 */
[----:B------:R0:W-:Y:S01]  /*0fd0*/  STL [R1+0x18], R5 ;  /* 0x0000180501007387 */ /* 0x0001e20000100800 */
[----:B------:R-:W-:-:S02]  /*0fe0*/  @!P6 IMAD.IADD R9, R9, 0x1, -R42 ;  /* 0x000000010909e824 */ /* 0x000fc400078e0a2a */
[C---:B------:R-:W-:Y:S02]  /*0ff0*/  IMAD R3, R42.reuse, R3, R13 ;  /* 0x000000032a037224 */ /* 0x040fe400078e020d */
[----:B------:R-:W-:Y:S01]  /*1000*/  IMAD.MOV R4, RZ, RZ, -R4 ;  /* 0x000000ffff047224 */ /* 0x000fe200078e0a04 */
[C---:B------:R-:W-:Y:S01]  /*1010*/  ISETP.GT.U32.AND P6, PT, R42.reuse, R9, PT ;  /* 0x000000092a00720c */ /* 0x040fe20003fc4070 */
[----:B------:R-:W-:Y:S02]  /*1020*/  IMAD.MOV.U32 R13, RZ, RZ, R8 ;  /* 0x000000ffff0d7224 */ /* 0x000fe400078e0008 */
[----:B------:R-:W-:Y:S01]  /*1030*/  IMAD R11, R42, R4, R15 ;  /* 0x000000042a0b7224 */ /* 0x000fe200078e020f */
[----:B------:R-:W-:Y:S01]  /*1040*/  IABS R15, R14 ;  /* 0x0000000e000f7213 */ /* 0x000fe20000000000 */
[----:B------:R-:W-:-:S04]  /*1050*/  IMAD.HI.U32 R4, R2, R13, RZ ;  /* 0x0000000d02047227 */ /* 0x000fc800078e00ff */
[----:B------:R-:W-:Y:S01]  /*1060*/  @!P5 IMAD.IADD R7, R7, 0x1, -R42 ;  /* 0x000000010707d824 */ /* 0x000fe200078e0a2a */
[----:B------:R-:W-:Y:S01]  /*1070*/  ISETP.GT.U32.AND P5, PT, R42, R3, PT ;  /* 0x000000032a00720c */ /* 0x000fe20003fa4070 */
[----:B------:R-:W-:-:S04]  /*1080*/  IMAD.HI.U32 R8, R2, R17, RZ ;  /* 0x0000001102087227 */ /* 0x000fc800078e00ff */
[----:B------:R-:W-:Y:S02]  /*1090*/  IMAD.MOV R4, RZ, RZ, -R4 ;  /* 0x000000ffff047224 */ /* 0x000fe400078e0a04 */
[----:B0-----:R-:W-:Y:S02]  /*10a0*/  IMAD.MOV.U32 R5, RZ, RZ, R7 ;  /* 0x000000ffff057224 */ /* 0x001fe400078e0007 */
[----:B------:R-:W-:Y:S02]  /*10b0*/  IMAD.MOV R8, RZ, RZ, -R8 ;  /* 0x000000ffff087224 */ /* 0x000fe400078e0a08 */
[C---:B------:R-:W-:Y:S02]  /*10c0*/  IMAD R7, R42.reuse, R4, R13 ;  /* 0x000000042a077224 */ /* 0x040fe400078e020d */
[C---:B------:R-:W-:Y:S01]  /*10d0*/  IMAD R13, R42.reuse, R8, R17 ;  /* 0x000000082a0d7224 */ /* 0x040fe200078e0211 */
[----:B------:R-:W-:Y:S01]  /*10e0*/  IABS R8, R16 ;  /* 0x0000001000087213 */ /* 0x000fe20000000000 */
[--C-:B------:R-:W-:Y:S01]  /*10f0*/  @!P6 IMAD.IADD R9, R9, 0x1, -R42.reuse ;  /* 0x000000010909e824 */ /* 0x100fe200078e0a2a */
[----:B------:R-:W-:Y:S01]  /*1100*/  ISETP.GT.U32.AND P6, PT, R42, R7, PT ;  /* 0x000000072a00720c */ /* 0x000fe20003fc4070 */
[----:B------:R-:W-:Y:S01]  /*1110*/  VIADD R12, R0, 0xf5 ;  /* 0x000000f5000c7836 */ /* 0x000fe20000000000 */
[----:B------:R-:W-:Y:S01]  /*1120*/  IABS R17, R18 ;  /* 0x0000001200117213 */ /* 0x000fe20000000000 */
[----:B------:R-:W-:Y:S01]  /*1130*/  @!P5 IMAD.IADD R3, R3, 0x1, -R42 ;  /* 0x000000010303d824 */ /* 0x000fe200078e0a2a */
[----:B------:R-:W-:Y:S01]  /*1140*/  ISETP.GT.U32.AND P5, PT, R42, R13, PT ;  /* 0x0000000d2a00720c */ /* 0x000fe20003fa4070 */
[----:B------:R-:W-:Y:S01]  /*1150*/  @!P4 IMAD.MOV R5, RZ, RZ, -R5 ;  /* 0x000000ffff05c224 */ /* 0x000fe200078e0a05 */
[----:B------:R-:W-:-:S02]  /*1160*/  IABS R19, R12 ;  /* 0x0000000c00137213 */ /* 0x000fc40000000000 */
[----:B------:R-:W-:Y:S02]  /*1170*/  ISETP.GT.U32.AND P4, PT, R42, R11, PT ;  /* 0x0000000b2a00720c */ /* 0x000fe40003f84070 */
[----:B------:R0:W-:Y:S01]  /*1180*/  STL [R1+0x14], R5 ;  /* 0x0000140501007387 */ /* 0x0001e20000100800 */
[----:B------:R-:W-:-:S04]  /*1190*/  IMAD.HI.U32 R4, R2, R19, RZ ;  /* 0x0000001302047227 */ /* 0x000fc800078e00ff */
[----:B------:R-:W-:Y:S02]  /*11a0*/  @!P6 IMAD.IADD R7, R7, 0x1, -R42 ;  /* 0x000000010707e824 */ /* 0x000fe400078e0a2a */
[----:B------:R-:W-:Y:S02]  /*11b0*/  IMAD.MOV R4, RZ, RZ, -R4 ;  /* 0x000000ffff047224 */ /* 0x000fe400078e0a04 */
[----:B------:R-:W-:Y:S01]  /*11c0*/  @!P5 IMAD.IADD R13, R13, 0x1, -R42 ;  /* 0x000000010d0dd824 */ /* 0x000fe200078e0a2a */
[C---:B------:R-:W-:Y:S01]  /*11d0*/  ISETP.GT.U32.AND P5, PT, R42.reuse, R7, PT ;  /* 0x000000072a00720c */ /* 0x040fe20003fa4070 */
[----:B------:R-:W-:Y:S02]  /*11e0*/  IMAD R19, R42, R4, R19 ;  /* 0x000000042a137224 */ /* 0x000fe400078e0213 */
[----:B------:R-:W-:-:S04]  /*11f0*/  IMAD.HI.U32 R4, R2, R15, RZ ;  /* 0x0000000f02047227 */ /* 0x000fc800078e00ff */
[----:B------:R-:W-:Y:S01]  /*1200*/  @!P4 IMAD.IADD R11, R11, 0x1, -R42 ;  /* 0x000000010b0bc824 */ /* 0x000fe200078e0a2a */
[C---:B------:R-:W-:Y:S01]  /*1210*/  ISETP.GT.U32.AND P4, PT, R42.reuse, R3, PT ;  /* 0x000000032a00720c */ /* 0x040fe20003f84070 */
[----:B------:R-:W-:Y:S02]  /*1220*/  IMAD.MOV R4, RZ, RZ, -R4 ;  /* 0x000000ffff047224 */ /* 0x000fe400078e0a04 */
[----:B0-----:R-:W-:Y:S01]  /*1230*/  IMAD.MOV.U32 R5, RZ, RZ, R9 ;  /* 0x000000ffff057224 */ /* 0x001fe200078e0009 */
[C---:B------:R-:W-:Y:S01]  /*1240*/  ISETP.GT.U32.AND P6, PT, R42.reuse, R11, PT ;  /* 0x0000000b2a00720c */ /* 0x040fe20003fc4070 */
[C---:B------:R-:W-:Y:S02]  /*1250*/  IMAD R20, R42.reuse, R4, R15 ;  /* 0x000000042a147224 */ /* 0x040fe400078e020f */
[----:B------:R-:W-:Y:S02]  /*1260*/  @!P5 IMAD.IADD R7, R7, 0x1, -R42 ;  /* 0x000000010707d824 */ /* 0x000fe400078e0a2a */
[----:B------:R-:W-:Y:S01]  /*1270*/  @!P2 IMAD.MOV R5, RZ, RZ, -R5 ;  /* 0x000000ffff05a224 */ /* 0x000fe200078e0a05 */
[C---:B------:R-:W-:Y:S01]  /*1280*/  ISETP.GT.U32.AND P5, PT, R42.reuse, R20, PT ;  /* 0x000000142a00720c */ /* 0x040fe20003fa4070 */
[----:B------:R-:W-:Y:S01]  /*1290*/  IMAD.MOV.U32 R9, RZ, RZ, R8 ;  /* 0x000000ffff097224 */ /* 0x000fe200078e0008 */
[C---:B------:R-:W-:Y:S01]  /*12a0*/  ISETP.GT.U32.AND P2, PT, R42.reuse, R13, PT ;  /* 0x0000000d2a00720c */ /* 0x040fe20003f44070 */
[--C-:B------:R-:W-:Y:S01]  /*12b0*/  @!P4 IMAD.IADD R3, R3, 0x1, -R42.reuse ;  /* 0x000000010303c824 */ /* 0x100fe200078e0a2a */
[----:B------:R-:W-:Y:S01]  /*12c0*/  ISETP.GT.U32.AND P4, PT, R42, R19, PT ;  /* 0x000000132a00720c */ /* 0x000fe20003f84070 */
[----:B------:R-:W-:Y:S01]  /*12d0*/  IMAD.HI.U32 R8, R2, R17, RZ ;  /* 0x0000001102087227 */ /* 0x000fe200078e00ff */
[----:B------:R-:W-:Y:S03]  /*12e0*/  STL [R1+0x10], R5 ;  /* 0x0000100501007387 */ /* 0x000fe60000100800 */
[----:B------:R-:W-:Y:S01]  /*12f0*/  @!P6 IMAD.IADD R11, R11, 0x1, -R42 ;  /* 0x000000010b0be824 */ /* 0x000fe200078e0a2a */
[----:B------:R-:W-:Y:S01]  /*1300*/  ISETP.GE.AND P6, PT, R10, RZ, PT ;  /* 0x000000ff0a00720c */ /* 0x000fe20003fc6270 */
[----:B------:R-:W-:-:S02]  /*1310*/  VIADD R10, R0, 0xf1 ;  /* 0x000000f1000a7836 */ /* 0x000fc40000000000 */
[----:B------:R-:W-:Y:S02]  /*1320*/  @!P5 IMAD.IADD R20, R20, 0x1, -R42 ;  /* 0x000000011414d824 */ /* 0x000fe400078e0a2a */
[----:B------:R-:W-:Y:S01]  /*1330*/  IMAD.MOV.U32 R6, RZ, RZ, R3 ;  /* 0x000000ffff067224 */ /* 0x000fe200078e0003 */
[----:B------:R-:W-:Y:S01]  /*1340*/  IABS R15, R10 ;  /* 0x0000000a000f7213 */ /* 0x000fe20000000000 */
[----:B------:R-:W-:Y:S01]  /*1350*/  IMAD.HI.U32 R4, R2, R9, RZ ;  /* 0x0000000902047227 */ /* 0x000fe200078e00ff */
[----:B------:R-:W-:-:S03]  /*1360*/  ISETP.GT.U32.AND P5, PT, R42, R20, PT ;  /* 0x000000142a00720c */ /* 0x000fc60003fa4070 */
[----:B------:R-:W-:-:S04]  /*1370*/  IMAD.HI.U32 R3, R2, R15, RZ ;  /* 0x0000000f02037227 */ /* 0x000fc800078e00ff */
[----:B------:R-:W-:Y:S02]  /*1380*/  IMAD.MOV R3, RZ, RZ, -R3 ;  /* 0x000000ffff037224 */ /* 0x000fe400078e0a03 */
[----:B------:R-:W-:Y:S02]  /*1390*/  @!P1 IMAD.MOV R6, RZ, RZ, -R6 ;  /* 0x000000ffff069224 */ /* 0x000fe400078e0a06 */
[----:B------:R-:W-:Y:S02]  /*13a0*/  IMAD R26, R42, R3, R15 ;  /* 0x000000032a1a7224 */ /* 0x000fe400078e020f */
[----:B------:R-:W-:Y:S01]  /*13b0*/  @!P2 IMAD.IADD R13, R13, 0x1, -R42 ;  /* 0x000000010d0da824 */ /* 0x000fe200078e0a2a */
[----:B------:R0:W-:Y:S01]  /*13c0*/  STL [R1+0xc], R6 ;  /* 0x00000c0601007387 */ /* 0x0001e20000100800 */
[----:B------:R-:W-:Y:S01]  /*13d0*/  IMAD.MOV R8, RZ, RZ, -R8 ;  /* 0x000000ffff087224 */ /* 0x000fe200078e0a08 */
[----:B------:R-:W-:Y:S01]  /*13e0*/  ISETP.GE.AND P2, PT, R12, RZ, PT ;  /* 0x000000ff0c00720c */ /* 0x000fe20003f46270 */
[----:B------:R-:W-:Y:S01]  /*13f0*/  @!P5 IMAD.IADD R20, R20, 0x1, -R42 ;  /* 0x000000011414d824 */ /* 0x000fe200078e0a2a */
[----:B------:R-:W-:Y:S01]  /*1400*/  ISETP.GT.U32.AND P5, PT, R42, R26, PT ;  /* 0x0000001a2a00720c */ /* 0x000fe20003fa4070 */
[----:B------:R-:W-:-:S02]  /*1410*/  IMAD.MOV R4, RZ, RZ, -R4 ;  /* 0x000000ffff047224 */ /* 0x000fc400078e0a04 */
[----:B------:R-:W-:Y:S01]  /*1420*/  @!P4 IMAD.IADD R19, R19, 0x1, -R42 ;  /* 0x000000011313c824 */ /* 0x000fe200078e0a2a */
[----:B------:R-:W-:Y:S01]  /*1430*/  ISETP.GE.AND P4, PT, R14, RZ, PT ;  /* 0x000000ff0e00720c */ /* 0x000fe20003f86270 */
[C---:B------:R-:W-:Y:S02]  /*1440*/  IMAD R24, R42.reuse, R8, R17 ;  /* 0x000000082a187224 */ /* 0x040fe400078e0211 */
[----:B0-----:R-:W-:Y:S01]  /*1450*/  IMAD.MOV.U32 R6, RZ, RZ, R13 ;  /* 0x000000ffff067224 */ /* 0x001fe200078e000d */
[----:B------:R-:W-:Y:S01]  /*1460*/  ISETP.GT.U32.AND P1, PT, R42, R19, PT ;  /* 0x000000132a00720c */ /* 0x000fe20003f24070 */
[----:B------:R-:W-:Y:S02]  /*1470*/  VIADD R8, R0, 0xf0 ;  /* 0x000000f000087836 */ /* 0x000fe40000000000 */
[----:B------:R-:W-:Y:S02]  /*1480*/  IMAD R22, R42, R4, R9 ;  /* 0x000000042a167224 */ /* 0x000fe400078e0209 */
[----:B------:R-:W-:-:S02]  /*1490*/  IMAD.MOV.U32 R5, RZ, RZ, R11 ;  /* 0x000000ffff057224 */ /* 0x000fc400078e000b */
[----:B------:R-:W-:Y:S01]  /*14a0*/  @!P6 IMAD.MOV R6, RZ, RZ, -R6 ;  /* 0x000000ffff06e224 */ /* 0x000fe200078e0a06 */
[----:B------:R-:W-:Y:S01]  /*14b0*/  ISETP.GT.U32.AND P6, PT, R42, R24, PT ;  /* 0x000000182a00720c */ /* 0x000fe20003fc4070 */
[----:B------:R-:W-:Y:S01]  /*14c0*/  IMAD.MOV.U32 R4, RZ, RZ, R7 ;  /* 0x000000ffff047224 */ /* 0x000fe200078e0007 */
[----:B------:R-:W-:Y:S01]  /*14d0*/  IABS R7, R8 ;  /* 0x0000000800077213 */ /* 0x000fe20000000000 */
[----:B------:R-:W-:Y:S02]  /*14e0*/  VIADD R12, R0, 0xef ;  /* 0x000000ef000c7836 */ /* 0x000fe40000000000 */
[----:B------:R-:W-:Y:S01]  /*14f0*/  @!P3 IMAD.MOV R5, RZ, RZ, -R5 ;  /* 0x000000ffff05b224 */ /* 0x000fe200078e0a05 */
[----:B------:R-:W-:Y:S01]  /*1500*/  ISETP.GT.U32.AND P3, PT, R42, R22, PT ;  /* 0x000000162a00720c */ /* 0x000fe20003f64070 */
[----:B------:R-:W-:Y:S01]  /*1510*/  @!P5 IMAD.IADD R26, R26, 0x1, -R42 ;  /* 0x000000011a1ad824 */ /* 0x000fe200078e0a2a */
[----:B------:R-:W-:Y:S01]  /*1520*/  IABS R9, R12 ;  /* 0x0000000c00097213 */ /* 0x000fe20000000000 */
[----:B------:R-:W-:Y:S01]  /*1530*/  IMAD.HI.U32 R3, R2, R7, RZ ;  /* 0x0000000702037227 */ /* 0x000fe200078e00ff */
[----:B------:R-:W-:Y:S02]  /*1540*/  STL [R1+0x8], R5 ;  /* 0x0000080501007387 */ /* 0x000fe40000100800 */
[----:B------:R-:W-:Y:S01]  /*1550*/  ISETP.GT.U32.AND P5, PT, R42, R26, PT ;  /* 0x0000001a2a00720c */ /* 0x000fe20003fa4070 */
[----:B------:R-:W-:-:S02]  /*1560*/  IMAD.MOV R28, RZ, RZ, -R3 ;  /* 0x000000ffff1c7224 */ /* 0x000fc400078e0a03 */
[----:B------:R-:W-:-:S04]  /*1570*/  IMAD.HI.U32 R3, R2, R9, RZ ;  /* 0x0000000902037227 */ /* 0x000fc800078e00ff */
[--C-:B------:R-:W-:Y:S01]  /*1580*/  @!P1 IMAD.IADD R19, R19, 0x1, -R42.reuse ;  /* 0x0000000113139824 */ /* 0x100fe200078e0a2a */
[----:B------:R-:W-:Y:S01]  /*1590*/  ISETP.GE.AND P1, PT, R18, RZ, PT ;  /* 0x000000ff1200720c */ /* 0x000fe20003f26270 */
[--C-:B------:R-:W-:Y:S02]  /*15a0*/  @!P6 IMAD.IADD R24, R24, 0x1, -R42.reuse ;  /* 0x000000011818e824 */ /* 0x100fe400078e0a2a */
[----:B------:R-:W-:Y:S02]  /*15b0*/  IMAD.MOV R3, RZ, RZ, -R3 ;  /* 0x000000ffff037224 */ /* 0x000fe400078e0a03 */
[----:B------:R-:W-:Y:S01]  /*15c0*/  @!P3 IMAD.IADD R22, R22, 0x1, -R42 ;  /* 0x000000011616b824 */ /* 0x000fe200078e0a2a */
[----:B------:R-:W-:Y:S01]  /*15d0*/  ISETP.GE.AND P3, PT, R10, RZ, PT ;  /* 0x000000ff0a00720c */ /* 0x000fe20003f66270 */
[----:B------:R-:W-:Y:S01]  /*15e0*/  @!P2 IMAD.MOV R19, RZ, RZ, -R19 ;  /* 0x000000ffff13a224 */ /* 0x000fe200078e0a13 */
[C---:B------:R-:W-:Y:S01]  /*15f0*/  ISETP.GT.U32.AND P2, PT, R42.reuse, R24, PT ;  /* 0x000000182a00720c */ /* 0x040fe20003f44070 */
[----:B------:R-:W-:Y:S01]  /*1600*/  @!P0 IMAD.MOV R4, RZ, RZ, -R4 ;  /* 0x000000ffff048224 */ /* 0x000fe200078e0a04 */
[C---:B------:R-:W-:Y:S01]  /*1610*/  ISETP.GT.U32.AND P6, PT, R42.reuse, R22, PT ;  /* 0x000000162a00720c */ /* 0x040fe20003fc4070 */
[----:B------:R-:W-:Y:S01]  /*1620*/  IMAD R30, R42, R3, R9 ;  /* 0x000000032a1e7224 */ /* 0x000fe200078e0209 */
[----:B------:R-:W-:Y:S01]  /*1630*/  ISETP.GE.AND P0, PT, R16, RZ, PT ;  /* 0x000000ff1000720c */ /* 0x000fe20003f06270 */
[----:B------:R-:W-:Y:S01]  /*1640*/  VIADD R10, R0, 0xee ;  /* 0x000000ee000a7836 */ /* 0x000fe20000000000 */
[----:B------:R0:W-:Y:S01]  /*1650*/  STL [R1+0x4], R4 ;  /* 0x0000040401007387 */ /* 0x0001e20000100800 */
[----:B------:R-:W-:Y:S01]  /*1660*/  @!P5 IMAD.IADD R26, R26, 0x1, -R42 ;  /* 0x000000011a1ad824 */ /* 0x000fe200078e0a2a */
[C---:B------:R-:W-:Y:S01]  /*1670*/  ISETP.GT.U32.AND P5, PT, R42.reuse, R30, PT ;  /* 0x0000001e2a00720c */ /* 0x040fe20003fa4070 */
[----:B------:R-:W-:Y:S01]  /*1680*/  IMAD R28, R42, R28, R7 ;  /* 0x0000001c2a1c7224 */ /* 0x000fe200078e0207 */
[----:B------:R-:W-:Y:S01]  /*1690*/  STL [R1+0xba0], R6 ;  /* 0x000ba00601007387 */ /* 0x000fe20000100800 */
[----:B------:R-:W-:-:S02]  /*16a0*/  VIADD R13, R0, 0xed ;  /* 0x000000ed000d7836 */ /* 0x000fc40000000000 */
[--C-:B------:R-:W-:Y:S01]  /*16b0*/  @!P2 IMAD.IADD R24, R24, 0x1, -R42.reuse ;  /* 0x000000011818a824 */ /* 0x100fe200078e0a2a */
[----:B------:R-:W-:Y:S01]  /*16c0*/  ISETP.GE.AND P2, PT, R8, RZ, PT ;  /* 0x000000ff0800720c */ /* 0x000fe20003f46270 */
[----:B------:R-:W-:Y:S01]  /*16d0*/  VIADD R8, R0, 0xec ;  /* 0x000000ec00087836 */ /* 0x000fe20000000000 */
[----:B0-----:R-:W-:Y:S01]  /*16e0*/  IABS R4, R10 ;  /* 0x0000000a00047213 */ /* 0x001fe20000000000 */
[----:B------:R-:W-:Y:S01]  /*16f0*/  @!P6 IMAD.IADD R22, R22, 0x1, -R42 ;  /* 0x000000011616e824 */ /* 0x000fe200078e0a2a */
[----:B------:R-:W-:Y:S01]  /*1700*/  ISETP.GT.U32.AND P6, PT, R42, R28, PT ;  /* 0x0000001c2a00720c */ /* 0x000fe20003fc4070 */
[----:B------:R-:W-:Y:S01]  /*1710*/  @!P4 IMAD.MOV R20, RZ, RZ, -R20 ;  /* 0x000000ffff14c224 */ /* 0x000fe200078e0a14 */
[----:B------:R-:W-:Y:S01]  /*1720*/  IABS R35, R8 ;  /* 0x0000000800237213 */ /* 0x000fe20000000000 */
[----:B------:R-:W-:Y:S01]  /*1730*/  IMAD.MOV.U32 R7, RZ, RZ, R4 ;  /* 0x000000ffff077224 */ /* 0x000fe200078e0004 */
[----:B------:R-:W-:Y:S01]  /*1740*/  IABS R11, R13 ;  /* 0x0000000d000b7213 */ /* 0x000fe20000000000 */
[----:B------:R-:W-:Y:S01]  /*1750*/  @!P5 IMAD.IADD R30, R30, 0x1, -R42 ;  /* 0x000000011e1ed824 */ /* 0x000fe200078e0a2a */
[----:B------:R-:W-:Y:S01]  /*1760*/  STL [R1+0xba4], R19 ;  /* 0x000ba41301007387 */ /* 0x000fe20000100800 */
[----:B------:R-:W-:-:S03]  /*1770*/  IMAD.HI.U32 R3, R2, R7, RZ ;  /* 0x0000000702037227 */ /* 0x000fc600078e00ff */
[----:B------:R-:W-:Y:S01]  /*1780*/  ISETP.GT.U32.AND P5, PT, R42, R30, PT ;  /* 0x0000001e2a00720c */ /* 0x000fe20003fa4070 */
[----:B------:R-:W-:Y:S01]  /*1790*/  IMAD.MOV R3, RZ, RZ, -R3 ;  /* 0x000000ffff037224 */ /* 0x000fe200078e0a03 */
[----:B------:R-:W-:Y:S01]  /*17a0*/  STL [R1+0xba8], R20 ;  /* 0x000ba81401007387 */ /* 0x000fe20000100800 */
[----:B------:R-:W-:Y:S01]  /*17b0*/  @!P6 IMAD.IADD R28, R28, 0x1, -R42 ;  /* 0x000000011c1ce824 */ /* 0x000fe200078e0a2a */
[----:B------:R-:W-:Y:S01]  /*17c0*/  ISETP.GE.AND P6, PT, R12, RZ, PT ;  /* 0x000000ff0c00720c */ /* 0x000fe20003fc6270 */
[----:B------:R-:W-:Y:S02]  /*17d0*/  IMAD R32, R42, R3, R7 ;  /* 0x000000032a207224 */ /* 0x000fe400078e0207 */
[----:B------:R-:W-:Y:S01]  /*17e0*/  IMAD.HI.U32 R3, R2, R35, RZ ;  /* 0x0000002302037227 */ /* 0x000fe200078e00ff */
[----:B------:R-:W-:-:S03]  /*17f0*/  ISETP.GT.U32.AND P4, PT, R42, R28, PT ;  /* 0x0000001c2a00720c */ /* 0x000fc60003f84070 */
[----:B------:R-:W-:Y:S02]  /*1800*/  IMAD.MOV R3, RZ, RZ, -R3 ;  /* 0x000000ffff037224 */ /* 0x000fe400078e0a03 */
[----:B------:R-:W-:Y:S01]  /*1810*/  @!P0 IMAD.MOV R22, RZ, RZ, -R22 ;  /* 0x000000ffff168224 */ /* 0x000fe200078e0a16 */
[C---:B------:R-:W-:Y:S01]  /*1820*/  ISETP.GT.U32.AND P0, PT, R42.reuse, R32, PT ;  /* 0x000000202a00720c */ /* 0x040fe20003f04070 */
[----:B------:R-:W-:Y:S02]  /*1830*/  IMAD R35, R42, R3, R35 ;  /* 0x000000032a237224 */ /* 0x000fe400078e0223 */
[----:B------:R-:W-:Y:S01]  /*1840*/  @!P5 IMAD.IADD R30, R30, 0x1, -R42 ;  /* 0x000000011e1ed824 */ /* 0x000fe200078e0a2a */
[----:B------:R-:W-:Y:S01]  /*1850*/  STL [R1+0xbac], R22 ;  /* 0x000bac1601007387 */ /* 0x000fe20000100800 */
[----:B------:R-:W-:Y:S01]  /*1860*/  IMAD.HI.U32 R4, R2, R11, RZ ;  /* 0x0000000b02047227 */ /* 0x000fe200078e00ff */
[----:B------:R-:W-:-:S03]  /*1870*/  ISETP.GT.U32.AND P5, PT, R42, R35, PT ;  /* 0x000000232a00720c */ /* 0x000fc60003fa4070 */
[----:B------:R-:W-:Y:S02]  /*1880*/  VIADD R9, R0, 0xeb ;  /* 0x000000eb00097836 */ /* 0x000fe40000000000 */
[----:B------:R-:W-:Y:S02]  /*1890*/  IMAD.MOV R4, RZ, RZ, -R4 ;  /* 0x000000ffff047224 */ /* 0x000fe400078e0a04 */
[----:B------:R-:W-:Y:S01]  /*18a0*/  @!P4 IMAD.IADD R28, R28, 0x1, -R42 ;  /* 0x000000011c1cc824 */ /* 0x000fe200078e0a2a */
[----:B------:R-:W-:Y:S01]  /*18b0*/  IABS R37, R9 ;  /* 0x0000000900257213 */ /* 0x000fe20000000000 */
[----:B------:R-:W-:Y:S01]  /*18c0*/  IMAD R34, R42, R4, R11 ;  /* 0x000000042a227224 */ /* 0x000fe200078e020b */
[----:B------:R-:W-:Y:S01]  /*18d0*/  ISETP.GE.AND P4, PT, R13, RZ, PT ;  /* 0x000000ff0d00720c */ /* 0x000fe20003f86270 */
[----:B------:R-:W-:Y:S02]  /*18e0*/  VIADD R4, R0, 0xea ;  /* 0x000000ea00047836 */ /* 0x000fe40000000000 */
[----:B------:R-:W-:-:S03]  /*18f0*/  IMAD.HI.U32 R3, R2, R37, RZ ;  /* 0x0000002502037227 */ /* 0x000fc600078e00ff */
[----:B------:R-:W-:Y:S01]  /*1900*/  IABS R39, R4 ;  /* 0x0000000400277213 */ /* 0x000fe20000000000 */
[--C-:B------:R-:W-:Y:S01]  /*1910*/  @!P0 IMAD.IADD R32, R32, 0x1, -R42.reuse ;  /* 0x0000000120208824 */ /* 0x100fe200078e0a2a */
[----:B------:R-:W-:Y:S01]  /*1920*/  ISETP.GE.AND P0, PT, R8, RZ, PT ;  /* 0x000000ff0800720c */ /* 0x000fe20003f06270 */
[----:B------:R-:W-:Y:S02]  /*1930*/  @!P5 IMAD.IADD R35, R35, 0x1, -R42 ;  /* 0x000000012323d824 */ /* 0x000fe400078e0a2a */
[----:B------:R-:W-:Y:S02]  /*1940*/  IMAD.MOV R3, RZ, RZ, -R3 ;  /* 0x000000ffff037224 */ /* 0x000fe400078e0a03 */
[----:B------:R-:W-:Y:S01]  /*1950*/  @!P2 IMAD.MOV R28, RZ, RZ, -R28 ;  /* 0x000000ffff1ca224 */ /* 0x000fe200078e0a1c */
[C---:B------:R-:W-:Y:S01]  /*1960*/  ISETP.GT.U32.AND P2, PT, R42.reuse, R32, PT ;  /* 0x000000202a00720c */ /* 0x040fe20003f44070 */
[C---:B------:R-:W-:Y:S01]  /*1970*/  IMAD R37, R42.reuse, R3, R37 ;  /* 0x000000032a257224 */ /* 0x040fe200078e0225 */
[C---:B------:R-:W-:Y:S01]  /*1980*/  ISETP.GT.U32.AND P5, PT, R42.reuse, R35, PT ;  /* 0x000000232a00720c */ /* 0x040fe20003fa4070 */
[----:B------:R-:W-:Y:S01]  /*1990*/  @!P3 IMAD.MOV R26, RZ, RZ, -R26 ;  /* 0x000000ffff1ab224 */ /* 0x000fe200078e0a1a */
[----:B------:R-:W-:Y:S01]  /*19a0*/  ISETP.GT.U32.AND P3, PT, R42, R34, PT ;  /* 0x000000222a00720c */ /* 0x000fe20003f64070 */
[----:B------:R-:W-:-:S04]  /*19b0*/  IMAD.HI.U32 R3, R2, R39, RZ ;  /* 0x0000002702037227 */ /* 0x000fc800078e00ff */
[----:B------:R-:W-:Y:S02]  /*19c0*/  IMAD.MOV R3, RZ, RZ, -R3 ;  /* 0x000000ffff037224 */ /* 0x000fe400078e0a03 */
[----:B------:R-:W-:Y:S02]  /*19d0*/  VIADD R7, R0, 0xe9 ;  /* 0x000000e900077836 */ /* 0x000fe40000000000 */
[----:B------:R-:W-:Y:S02]  /*19e0*/  IMAD R39, R42, R3, R39 ;  /* 0x000000032a277224 */ /* 0x000fe400078e0227 */
[--C-:B------:R-:W-:Y:S01]  /*19f0*/  @!P2 IMAD.IADD R32, R32, 0x1, -R42.reuse ;  /* 0x000000012020a824 */ /* 0x100fe200078e0a2a */
[C---:B------:R-:W-:Y:S01]  /*1a00*/  ISETP.GT.U32.AND P2, PT, R42.reuse, R37, PT ;  /* 0x000000252a00720c */ /* 0x040fe20003f44070 */
[----:B------:R-:W-:Y:S01]  /*1a10*/  @!P5 IMAD.IADD R35, R35, 0x1, -R42 ;  /* 0x000000012323d824 */ /* 0x000fe200078e0a2a */
[----:B------:R-:W-:Y:S01]  /*1a20*/  ISETP.GT.U32.AND P5, PT, R42, R39, PT ;  /* 0x000000272a00720c */ /* 0x000fe20003fa4070 */
[----:B------:R-:W-:Y:S01]  /*1a30*/  @!P1 IMAD.MOV R24, RZ, RZ, -R24 ;  /* 0x000000ffff189224 */ /* 0x000fe200078e0a18 */
[----:B------:R-:W-:Y:S01]  /*1a40*/  ISETP.GE.AND P1, PT, R10, RZ, PT ;  /* 0x000000ff0a00720c */ /* 0x000fe20003f26270 */
[----:B------:R-:W-:Y:S01]  /*1a50*/  @!P3 IMAD.IADD R34, R34, 0x1, -R42 ;  /* 0x000000012222b824 */ /* 0x000fe200078e0a2a */
[----:B------:R-:W-:Y:S01]  /*1a60*/  IABS R41, R7 ;  /* 0x0000000700297213 */ /* 0x000fe20000000000 */
[----:B------:R-:W-:Y:S01]  /*1a70*/  @!P6 IMAD.MOV R30, RZ, RZ, -R30 ;  /* 0x000000ffff1ee224 */ /* 0x000fe200078e0a1e */
[----:B------:R-:W-:Y:S01]  /*1a80*/  ISETP.GE.AND P6, PT, R9, RZ, PT ;  /* 0x000000ff0900720c */ /* 0x000fe20003fc6270 */
[----:B------:R-:W-:Y:S01]  /*1a90*/  VIADD R8, R0, 0xe8 ;  /* 0x000000e800087836 */ /* 0x000fe20000000000 */
[----:B------:R-:W-:Y:S01]  /*1aa0*/  ISETP.GT.U32.AND P3, PT, R42, R34, PT ;  /* 0x000000222a00720c */ /* 0x000fe20003f64070 */
[----:B------:R-:W-:-:S03]  /*1ab0*/  IMAD.HI.U32 R3, R2, R41, RZ ;  /* 0x0000002902037227 */ /* 0x000fc600078e00ff */
[----:B------:R-:W-:Y:S01]  /*1ac0*/  IABS R43, R8 ;  /* 0x00000008002b7213 */ /* 0x000fe20000000000 */
[----:B------:R-:W-:Y:S02]  /*1ad0*/  VIADD R9, R0, 0xe7 ;  /* 0x000000e700097836 */ /* 0x000fe40000000000 */
[--C-:B------:R-:W-:Y:S01]  /*1ae0*/  @!P2 IMAD.IADD R37, R37, 0x1, -R42.reuse ;  /* 0x000000012525a824 */ /* 0x100fe200078e0a2a */
[----:B------:R-:W-:Y:S01]  /*1af0*/  ISETP.GE.AND P2, PT, R7, RZ, PT ;  /* 0x000000ff0700720c */ /* 0x000fe20003f46270 */
[----:B------:R-:W-:Y:S01]  /*1b00*/  @!P5 IMAD.IADD R39, R39, 0x1, -R42 ;  /* 0x000000012727d824 */ /* 0x000fe200078e0a2a */
[----:B------:R-:W-:Y:S01]  /*1b10*/  IABS R45, R9 ;  /* 0x00000009002d7213 */ /* 0x000fe20000000000 */
[----:B------:R-:W-:Y:S02]  /*1b20*/  IMAD.MOV R3, RZ, RZ, -R3 ;  /* 0x000000ffff037224 */ /* 0x000fe400078e0a03 */
[----:B------:R-:W-:Y:S01]  /*1b30*/  @!P1 IMAD.MOV R32, RZ, RZ, -R32 ;  /* 0x000000ffff209224 */ /* 0x000fe200078e0a20 */
[C---:B------:R-:W-:Y:S01]  /*1b40*/  ISETP.GT.U32.AND P1, PT, R42.reuse, R37, PT ;  /* 0x000000252a00720c */ /* 0x040fe20003f24070 */
[C---:B------:R-:W-:Y:S01]  /*1b50*/  IMAD R41, R42.reuse, R3, R41 ;  /* 0x000000032a297224 */ /* 0x040fe200078e0229 */
[----:B------:R-:W-:Y:S01]  /*1b60*/  ISETP.GT.U32.AND P5, PT, R42, R39, PT ;  /* 0x000000272a00720c */ /* 0x000fe20003fa4070 */
[----:B------:R-:W-:Y:S01]  /*1b70*/  @!P3 IMAD.IADD R34, R34, 0x1, -R42 ;  /* 0x000000012222b824 */ /* 0x000fe200078e0a2a */
[----:B------:R-:W-:Y:S01]  /*1b80*/  ISETP.GE.AND P3, PT, R4, RZ, PT ;  /* 0x000000ff0400720c */ /* 0x000fe20003f66270 */
[----:B------:R-:W-:-:S04]  /*1b90*/  IMAD.HI.U32 R3, R2, R43, RZ ;  /* 0x0000002b02037227 */ /* 0x000fc800078e00ff */
[----:B------:R-:W-:-:S04]  /*1ba0*/  IMAD.HI.U32 R4, R2, R45, RZ ;  /* 0x0000002d02047227 */ /* 0x000fc800078e00ff */
[----:B------:R-:W-:Y:S01]  /*1bb0*/  @!P4 IMAD.MOV R34, RZ, RZ, -R34 ;  /* 0x000000ffff22c224 */ /* 0x000fe200078e0a22 */
[C---:B------:R-:W-:Y:S01]  /*1bc0*/  ISETP.GT.U32.AND P4, PT, R42.reuse, R41, PT ;  /* 0x000000292a00720c */ /* 0x040fe20003f84070 */
[----:B------:R-:W-:Y:S02]  /*1bd0*/  IMAD.MOV R3, RZ, RZ, -R3 ;  /* 0x000000ffff037224 */ /* 0x000fe400078e0a03 */
[----:B------:R-:W-:Y:S02]  /*1be0*/  IMAD.MOV R4, RZ, RZ, -R4 ;  /* 0x000000ffff047224 */ /* 0x000fe400078e0a04 */
[C---:B------:R-:W-:Y:S02]  /*1bf0*/  IMAD R43, R42.reuse, R3, R43 ;  /* 0x000000032a2b7224 */ /* 0x040fe400078e022b */
[----:B------:R-:W-:Y:S01]  /*1c00*/  @!P1 IMAD.IADD R37, R37, 0x1, -R42 ;  /* 0x0000000125259824 */ /* 0x000fe200078e0a2a */
[----:B------:R-:W-:Y:S01]  /*1c10*/  ISETP.GE.AND P1, PT, R9, RZ, PT ;  /* 0x000000ff0900720c */ /* 0x000fe20003f26270 */
[----:B------:R-:W-:-:S02]  /*1c20*/  IMAD R45, R42, R4, R45 ;  /* 0x000000042a2d7224 */ /* 0x000fc400078e022d */
[--C-:B------:R-:W-:Y:S01]  /*1c30*/  @!P5 IMAD.IADD R39, R39, 0x1, -R42.reuse ;  /* 0x000000012727d824 */ /* 0x100fe200078e0a2a */
[C---:B------:R-:W-:Y:S01]  /*1c40*/  ISETP.GT.U32.AND P5, PT, R42.reuse, R43, PT ;  /* 0x0000002b2a00720c */ /* 0x040fe20003fa4070 */
[----:B------:R-:W-:Y:S01]  /*1c50*/  @!P6 IMAD.MOV R37, RZ, RZ, -R37 ;  /* 0x000000ffff25e224 */ /* 0x000fe200078e0a25 */
[----:B------:R-:W-:Y:S01]  /*1c60*/  ISETP.GT.U32.AND P6, PT, R42, R45, PT ;  /* 0x0000002d2a00720c */ /* 0x000fe20003fc4070 */
[--C-:B------:R-:W-:Y:S02]  /*1c70*/  @!P4 IMAD.IADD R41, R41, 0x1, -R42.reuse ;  /* 0x000000012929c824 */ /* 0x100fe400078e0a2a */
[----:B------:R-:W-:Y:S02]  /*1c80*/  VIADD R7, R0, 0xe6 ;  /* 0x000000e600077836 */ /* 0x000fe40000000000 */
[----:B------:R-:W-:Y:S01]  /*1c90*/  @!P0 IMAD.MOV R35, RZ, RZ, -R35 ;  /* 0x000000ffff238224 */ /* 0x000fe200078e0a23 */
[----:B------:R-:W-:Y:S01]  /*1ca0*/  ISETP.GT.U32.AND P4, PT, R42, R41, PT ;  /* 0x000000292a00720c */ /* 0x000fe20003f84070 */
[----:B------:R-:W-:Y:S01]  /*1cb0*/  VIADD R4, R0, 0xe5 ;  /* 0x000000e500047836 */ /* 0x000fe20000000000 */
[----:B------:R-:W-:Y:S01]  /*1cc0*/  ISETP.GE.AND P0, PT, R8, RZ, PT ;  /* 0x000000ff0800720c */ /* 0x000fe20003f06270 */
[----:B------:R-:W-:Y:S01]  /*1cd0*/  VIADD R8, R0, 0xe4 ;  /* 0x000000e400087836 */ /* 0x000fe20000000000 */
[----:B------:R-:W-:Y:S01]  /*1ce0*/  IABS R47, R7 ;  /* 0x00000007002f7213 */ /* 0x000fe20000000000 */
[--C-:B------:R-:W-:Y:S01]  /*1cf0*/  @!P5 IMAD.IADD R43, R43, 0x1, -R42.reuse ;  /* 0x000000012b2bd824 */ /* 0x100fe200078e0a2a */
[----:B------:R-:W-:Y:S01]  /*1d00*/  IABS R49, R4 ;  /* 0x0000000400317213 */ /* 0x000fe20000000000 */
[----:B------:R-:W-:Y:S01]  /*1d10*/  @!P6 IMAD.IADD R45, R45, 0x1, -R42 ;  /* 0x000000012d2de824 */ /* 0x000fe200078e0a2a */
[----:B------:R-:W-:Y:S01]  /*1d20*/  IABS R51, R8 ;  /* 0x0000000800337213 */ /* 0x000fe20000000000 */
[----:B------:R-:W-:Y:S01]  /*1d30*/  IMAD.HI.U32 R3, R2, R47, RZ ;  /* 0x0000002f02037227 */ /* 0x000fe200078e00ff */
[----:B------:R-:W-:-:S02]  /*1d40*/  ISETP.GT.U32.AND P5, PT, R42, R43, PT ;  /* 0x0000002b2a00720c */ /* 0x000fc40003fa4070 */
[----:B------:R-:W-:Y:S01]  /*1d50*/  ISETP.GT.U32.AND P6, PT, R42, R45, PT ;  /* 0x0000002d2a00720c */ /* 0x000fe20003fc4070 */
[----:B------:R-:W-:Y:S01]  /*1d60*/  @!P3 IMAD.MOV R39, RZ, RZ, -R39 ;  /* 0x000000ffff27b224 */ /* 0x000fe200078e0a27 */
[----:B------:R-:W-:Y:S01]  /*1d70*/  ISETP.GE.AND P3, PT, R7, RZ, PT ;  /* 0x000000ff0700720c */ /* 0x000fe20003f66270 */
[----:B------:R-:W-:Y:S02]  /*1d80*/  IMAD.MOV R7, RZ, RZ, -R3 ;  /* 0x000000ffff077224 */ /* 0x000fe400078e0a03 */
[----:B------:R-:W-:Y:S01]  /*1d90*/  @!P4 IMAD.IADD R41, R41, 0x1, -R42 ;  /* 0x000000012929c824 */ /* 0x000fe200078e0a2a */
[----:B------:R-:W-:Y:S01]  /*1da0*/  ISETP.GE.AND P4, PT, R4, RZ, PT ;  /* 0x000000ff0400720c */ /* 0x000fe20003f86270 */
[----:B------:R-:W-:-:S04]  /*1db0*/  IMAD.HI.U32 R4, R2, R51, RZ ;  /* 0x0000003302047227 */ /* 0x000fc800078e00ff */
[C---:B------:R-:W-:Y:S02]  /*1dc0*/  IMAD R47, R42.reuse, R7, R47 ;  /* 0x000000072a2f7224 */ /* 0x040fe400078e022f */
[----:B------:R-:W-:Y:S02]  /*1dd0*/  IMAD.MOV R4, RZ, RZ, -R4 ;  /* 0x000000ffff047224 */ /* 0x000fe400078e0a04 */
[--C-:B------:R-:W-:Y:S01]  /*1de0*/  @!P5 IMAD.IADD R43, R43, 0x1, -R42.reuse ;  /* 0x000000012b2bd824 */ /* 0x100fe200078e0a2a */
[C---:B------:R-:W-:Y:S01]  /*1df0*/  ISETP.GT.U32.AND P5, PT, R42.reuse, R47, PT ;  /* 0x0000002f2a00720c */ /* 0x040fe20003fa4070 */
[----:B------:R-:W-:Y:S02]  /*1e00*/  IMAD R51, R42, R4, R51 ;  /* 0x000000042a337224 */ /* 0x000fe400078e0233 */
[----:B------:R-:W-:Y:S02]  /*1e10*/  @!P6 IMAD.IADD R45, R45, 0x1, -R42 ;  /* 0x000000012d2de824 */ /* 0x000fe400078e0a2a */
[----:B------:R-:W-:-:S04]  /*1e20*/  IMAD.HI.U32 R3, R2, R49, RZ ;  /* 0x0000003102037227 */ /* 0x000fc800078e00ff */
[----:B------:R-:W-:Y:S01]  /*1e30*/  @!P1 IMAD.MOV R45, RZ, RZ, -R45 ;  /* 0x000000ffff2d9224 */ /* 0x000fe200078e0a2d */
[----:B------:R-:W-:Y:S01]  /*1e40*/  ISETP.GT.U32.AND P1, PT, R42, R51, PT ;  /* 0x000000332a00720c */ /* 0x000fe20003f24070 */
[----:B------:R-:W-:Y:S01]  /*1e50*/  @!P2 IMAD.MOV R41, RZ, RZ, -R41 ;  /* 0x000000ffff29a224 */ /* 0x000fe200078e0a29 */
[----:B------:R-:W-:Y:S01]  /*1e60*/  ISETP.GE.AND P2, PT, R8, RZ, PT ;  /* 0x000000ff0800720c */ /* 0x000fe20003f46270 */
[----:B------:R-:W-:Y:S02]  /*1e70*/  IMAD.MOV R3, RZ, RZ, -R3 ;  /* 0x000000ffff037224 */ /* 0x000fe400078e0a03 */
[----:B------:R-:W-:Y:S02]  /*1e80*/  VIADD R8, R0, 0xe2 ;  /* 0x000000e200087836 */ /* 0x000fe40000000000 */
[C---:B------:R-:W-:Y:S02]  /*1e90*/  IMAD R49, R42.reuse, R3, R49 ;  /* 0x000000032a317224 */ /* 0x040fe400078e0231 */
[--C-:B------:R-:W-:Y:S01]  /*1ea0*/  @!P5 IMAD.IADD R47, R47, 0x1, -R42.reuse ;  /* 0x000000012f2fd824 */ /* 0x100fe200078e0a2a */
[----:B------:R-:W-:Y:S01]  /*1eb0*/  IABS R55, R8 ;  /* 0x0000000800377213 */ /* 0x000fe20000000000 */
[----:B------:R-:W-:Y:S01]  /*1ec0*/  @!P0 IMAD.MOV R43, RZ, RZ, -R43 ;  /* 0x000000ffff2b8224 */ /* 0x000fe200078e0a2b */
[----:B------:R-:W-:Y:S01]  /*1ed0*/  ISETP.GT.U32.AND P0, PT, R42, R49, PT ;  /* 0x000000312a00720c */ /* 0x000fe20003f04070 */
[----:B------:R-:W-:Y:S01]  /*1ee0*/  VIADD R10, R0, 0xe0 ;  /* 0x000000e0000a7836 */ /* 0x000fe20000000000 */
[----:B------:R-:W-:Y:S01]  /*1ef0*/  ISETP.GT.U32.AND P5, PT, R42, R47, PT ;  /* 0x0000002f2a00720c */ /* 0x000fe20003fa4070 */
[----:B------:R-:W-:-:S02]  /*1f00*/  @!P1 IMAD.IADD R51, R51, 0x1, -R42 ;  /* 0x0000000133339824 */ /* 0x000fc400078e0a2a */
[----:B------:R-:W-:Y:S01]  /*1f10*/  IMAD.HI.U32 R4, R2, R55, RZ ;  /* 0x0000003702047227 */ /* 0x000fe200078e00ff */
[----:B------:R-:W-:Y:S02]  /*1f20*/  IABS R59, R10 ;  /* 0x0000000a003b7213 */ /* 0x000fe40000000000 */
[----:B------:R-:W-:Y:S01]  /*1f30*/  ISETP.GT.U32.AND P1, PT, R42, R51, PT ;  /* 0x000000332a00720c */ /* 0x000fe20003f24070 */
[----:B------:R-:W-:Y:S02]  /*1f40*/  VIADD R3, R0, 0xe3 ;  /* 0x000000e300037836 */ /* 0x000fe40000000000 */
[----:B------:R-:W-:Y:S02]  /*1f50*/  IMAD.MOV R4, RZ, RZ, -R4 ;  /* 0x000000ffff047224 */ /* 0x000fe400078e0a04 */
[----:B------:R-:W-:Y:S01]  /*1f60*/  @!P0 IMAD.IADD R49, R49, 0x1, -R42 ;  /* 0x0000000131318824 */ /* 0x000fe200078e0a2a */
[----:B------:R-:W-:Y:S01]  /*1f70*/  IABS R53, R3 ;  /* 0x0000000300357213 */ /* 0x000fe20000000000 */
[----:B------:R-:W-:Y:S01]  /*1f80*/  IMAD R55, R42, R4, R55 ;  /* 0x000000042a377224 */ /* 0x000fe200078e0237 */
[----:B------:R-:W-:Y:S01]  /*1f90*/  ISETP.GE.AND P6, PT, R3, RZ, PT ;  /* 0x000000ff0300720c */ /* 0x000fe20003fc6270 */
[----:B------:R-:W-:Y:S01]  /*1fa0*/  IMAD.HI.U32 R4, R2, R59, RZ ;  /* 0x0000003b02047227 */ /* 0x000fe200078e00ff */
[----:B------:R-:W-:-:S03]  /*1fb0*/  ISETP.GT.U32.AND P0, PT, R42, R49, PT ;  /* 0x000000312a00720c */ /* 0x000fc60003f04070 */
[----:B------:R-:W-:Y:S01]  /*1fc0*/  @!P5 IMAD.IADD R47, R47, 0x1, -R42 ;  /* 0x000000012f2fd824 */ /* 0x000fe200078e0a2a */
[----:B------:R-:W-:Y:S01]  /*1fd0*/  ISETP.GE.AND P5, PT, R8, RZ, PT ;  /* 0x000000ff0800720c */ /* 0x000fe20003fa6270 */
[----:B------:R-:W-:Y:S02]  /*1fe0*/  VIADD R9, R0, 0xe1 ;  /* 0x000000e100097836 */ /* 0x000fe40000000000 */
[----:B------:R-:W-:-:S03]  /*1ff0*/  IMAD.HI.U32 R3, R2, R53, RZ ;  /* 0x0000003502037227 */ /* 0x000fc600078e00ff */
[----:B------:R-:W-:Y:S01]  /*2000*/  IABS R57, R9 ;  /* 0x0000000900397213 */ /* 0x000fe20000000000 */
[----:B------:R-:W-:Y:S02]  /*2010*/  IMAD.MOV R4, RZ, RZ, -R4 ;  /* 0x000000ffff047224 */ /* 0x000fe400078e0a04 */
[----:B------:R-:W-:Y:S01]  /*2020*/  @!P3 IMAD.MOV R47, RZ, RZ, -R47 ;  /* 0x000000ffff2fb224 */ /* 0x000fe200078e0a2f */
[C---:B------:R-:W-:Y:S01]  /*2030*/  ISETP.GT.U32.AND P3, PT, R42.reuse, R55, PT ;  /* 0x000000372a00720c */ /* 0x040fe20003f64070 */
[----:B------:R-:W-:Y:S02]  /*2040*/  IMAD.MOV R7, RZ, RZ, -R3 ;  /* 0x000000ffff077224 */ /* 0x000fe400078e0a03 */
[C---:B------:R-:W-:Y:S02]  /*2050*/  IMAD R59, R42.reuse, R4, R59 ;  /* 0x000000042a3b7224 */ /* 0x040fe400078e023b */
[----:B------:R-:W-:Y:S02]  /*2060*/  @!P1 IMAD.IADD R51, R51, 0x1, -R42 ;  /* 0x0000000133339824 */ /* 0x000fe400078e0a2a */
[----:B------:R-:W-:-:S02]  /*2070*/  IMAD R53, R42, R7, R53 ;  /* 0x000000072a357224 */ /* 0x000fc400078e0235 */
[----:B------:R-:W-:Y:S01]  /*2080*/  @!P2 IMAD.MOV R51, RZ, RZ, -R51 ;  /* 0x000000ffff33a224 */ /* 0x000fe200078e0a33 */
[----:B------:R-:W-:Y:S01]  /*2090*/  ISETP.GT.U32.AND P2, PT, R42, R59, PT ;  /* 0x0000003b2a00720c */ /* 0x000fe20003f44070 */
[----:B------:R-:W-:Y:S02]  /*20a0*/  VIADD R7, R0, 0xdf ;  /* 0x000000df00077836 */ /* 0x000fe40000000000 */
[----:B------:R-:W-:-:S03]  /*20b0*/  IMAD.HI.U32 R3, R2, R57, RZ ;  /* 0x0000003902037227 */ /* 0x000fc600078e00ff */
[----:B------:R-:W-:Y:S01]  /*20c0*/  IABS R61, R7 ;  /* 0x00000007003d7213 */ /* 0x000fe20000000000 */
[----:B------:R-:W-:Y:S02]  /*20d0*/  IMAD.MOV R3, RZ, RZ, -R3 ;  /* 0x000000ffff037224 */ /* 0x000fe400078e0a03 */
[--C-:B------:R-:W-:Y:S01]  /*20e0*/  @!P0 IMAD.IADD R49, R49, 0x1, -R42.reuse ;  /* 0x0000000131318824 */ /* 0x100fe200078e0a2a */
[C---:B------:R-:W-:Y:S01]  /*20f0*/  ISETP.GT.U32.AND P0, PT, R42.reuse, R53, PT ;  /* 0x000000352a00720c */ /* 0x040fe20003f04070 */
[----:B------:R-:W-:Y:S02]  /*2100*/  @!P3 IMAD.IADD R55, R55, 0x1, -R42 ;  /* 0x000000013737b824 */ /* 0x000fe400078e0a2a */
[----:B------:R-:W-:Y:S02]  /*2110*/  IMAD R57, R42, R3, R57 ;  /* 0x000000032a397224 */ /* 0x000fe400078e0239 */
[----:B------:R-:W-:Y:S01]  /*2120*/  VIADD R8, R0, 0xde ;  /* 0x000000de00087836 */ /* 0x000fe20000000000 */
[----:B------:R-:W-:Y:S01]  /*2130*/  ISETP.GT.U32.AND P3, PT, R42, R55, PT ;  /* 0x000000372a00720c */ /* 0x000fe20003f64070 */
[----:B------:R-:W-:Y:S01]  /*2140*/  IMAD.HI.U32 R3, R2, R61, RZ ;  /* 0x0000003d02037227 */ /* 0x000fe200078e00ff */
[----:B------:R-:W-:-:S02]  /*2150*/  ISETP.GT.U32.AND P1, PT, R42, R57, PT ;  /* 0x000000392a00720c */ /* 0x000fc40003f24070 */
[----:B------:R-:W-:Y:S01]  /*2160*/  IABS R63, R8 ;  /* 0x00000008003f7213 */ /* 0x000fe20000000000 */
[--C-:B------:R-:W-:Y:S02]  /*2170*/  @!P2 IMAD.IADD R59, R59, 0x1, -R42.reuse ;  /* 0x000000013b3ba824 */ /* 0x100fe400078e0a2a */
[----:B------:R-:W-:Y:S02]  /*2180*/  IMAD.MOV R3, RZ, RZ, -R3 ;  /* 0x000000ffff037224 */ /* 0x000fe400078e0a03 */
[----:B------:R-:W-:Y:S01]  /*2190*/  @!P0 IMAD.IADD R53, R53, 0x1, -R42 ;  /* 0x0000000135358824 */ /* 0x000fe200078e0a2a */
[C---:B------:R-:W-:Y:S01]  /*21a0*/  ISETP.GT.U32.AND P2, PT, R42.reuse, R59, PT ;  /* 0x0000003b2a00720c */ /* 0x040fe20003f44070 */
[----:B------:R-:W-:Y:S02]  /*21b0*/  IMAD R61, R42, R3, R61 ;  /* 0x000000032a3d7224 */ /* 0x000fe400078e023d */
[----:B------:R-:W-:Y:S01]  /*21c0*/  IMAD.HI.U32 R3, R2, R63, RZ ;  /* 0x0000003f02037227 */ /* 0x000fe200078e00ff */
[----:B------:R-:W-:-:S03]  /*21d0*/  ISETP.GT.U32.AND P0, PT, R42, R53, PT ;  /* 0x000000352a00720c */ /* 0x000fc60003f04070 */
[----:B------:R-:W-:Y:S02]  /*21e0*/  IMAD.MOV R3, RZ, RZ, -R3 ;  /* 0x000000ffff037224 */ /* 0x000fe400078e0a03 */
[----:B------:R-:W-:Y:S01]  /*21f0*/  @!P4 IMAD.MOV R49, RZ, RZ, -R49 ;  /* 0x000000ffff31c224 */ /* 0x000fe200078e0a31 */
[----:B------:R-:W-:Y:S01]  /*2200*/  ISETP.GE.AND P4, PT, R9, RZ, PT ;  /* 0x000000ff0900720c */ /* 0x000fe20003f86270 */
[--C-:B------:R-:W-:Y:S01]  /*2210*/  @!P3 IMAD.IADD R55, R55, 0x1, -R42.reuse ;  /* 0x000000013737b824 */ /* 0x100fe200078e0a2a */
[----:B------:R-:W-:Y:S01]  /*2220*/  ISETP.GT.U32.AND P3, PT, R42, R61, PT ;  /* 0x0000003d2a00720c */ /* 0x000fe20003f64070 */
[----:B------:R-:W-:Y:S02]  /*2230*/  VIADD R9, R0, 0xdd ;  /* 0x000000dd00097836 */ /* 0x000fe40000000000 */
[--C-:B------:R-:W-:Y:S02]  /*2240*/  @!P1 IMAD.IADD R57, R57, 0x1, -R42.reuse ;  /* 0x0000000139399824 */ /* 0x100fe400078e0a2a */
[C---:B------:R-:W-:Y:S01]  /*2250*/  IMAD R63, R42.reuse, R3, R63 ;  /* 0x000000032a3f7224 */ /* 0x040fe200078e023f */
[----:B------:R-:W-:Y:S01]  /*2260*/  IABS R65, R9 ;  /* 0x0000000900417213 */ /* 0x000fe20000000000 */
[--C-:B------:R-:W-:Y:S01]  /*2270*/  @!P2 IMAD.IADD R59, R59, 0x1, -R42.reuse ;  /* 0x000000013b3ba824 */ /* 0x100fe200078e0a2a */
[C---:B------:R-:W-:Y:S01]  /*2280*/  ISETP.GT.U32.AND P1, PT, R42.reuse, R57, PT ;  /* 0x000000392a00720c */ /* 0x040fe20003f24070 */
[----:B------:R-:W-:Y:S01]  /*2290*/  @!P0 IMAD.IADD R53, R53, 0x1, -R42 ;  /* 0x0000000135358824 */ /* 0x000fe200078e0a2a */
[----:B------:R-:W-:Y:S01]  /*22a0*/  ISETP.GT.U32.AND P2, PT, R42, R63, PT ;  /* 0x0000003f2a00720c */ /* 0x000fe20003f44070 */
[----:B------:R-:W-:Y:S01]  /*22b0*/  IMAD.HI.U32 R4, R2, R65, RZ ;  /* 0x0000004102047227 */ /* 0x000fe200078e00ff */
[----:B------:R-:W-:-:S03]  /*22c0*/  ISETP.GE.AND P0, PT, R10, RZ, PT ;  /* 0x000000ff0a00720c */ /* 0x000fc60003f06270 */
[----:B------:R-:W-:Y:S02]  /*22d0*/  @!P3 IMAD.IADD R61, R61, 0x1, -R42 ;  /* 0x000000013d3db824 */ /* 0x000fe400078e0a2a */
[----:B------:R-:W-:Y:S02]  /*22e0*/  IMAD.MOV R4, RZ, RZ, -R4 ;  /* 0x000000ffff047224 */ /* 0x000fe400078e0a04 */
[----:B------:R-:W-:Y:S01]  /*22f0*/  VIADD R3, R0, 0xdc ;  /* 0x000000dc00037836 */ /* 0x000fe20000000000 */
[C---:B------:R-:W-:Y:S01]  /*2300*/  ISETP.GT.U32.AND P3, PT, R42.reuse, R61, PT ;  /* 0x0000003d2a00720c */ /* 0x040fe20003f64070 */
[----:B------:R-:W-:Y:S01]  /*2310*/  @!P6 IMAD.MOV R53, RZ, RZ, -R53 ;  /* 0x000000ffff35e224 */ /* 0x000fe200078e0a35 */
[----:B------:R-:W-:Y:S01]  /*2320*/  ISETP.GE.AND P6, PT, R7, RZ, PT ;  /* 0x000000ff0700720c */ /* 0x000fe20003fc6270 */
[----:B------:R-:W-:Y:S01]  /*2330*/  IMAD R65, R42, R4, R65 ;  /* 0x000000042a417224 */ /* 0x000fe200078e0241 */
[----:B------:R-:W-:Y:S01]  /*2340*/  IABS R7, R3 ;  /* 0x0000000300077213 */ /* 0x000fe20000000000 */
[----:B------:R-:W-:Y:S01]  /*2350*/  @!P1 IMAD.IADD R57, R57, 0x1, -R42 ;  /* 0x0000000139399824 */ /* 0x000fe200078e0a2a */
[----:B------:R-:W-:Y:S01]  /*2360*/  ISETP.GE.AND P1, PT, R9, RZ, PT ;  /* 0x000000ff0900720c */ /* 0x000fe20003f26270 */
[----:B------:R-:W-:-:S02]  /*2370*/  VIADD R4, R0, 0xdb ;  /* 0x000000db00047836 */ /* 0x000fc40000000000 */
[----:B------:R-:W-:Y:S02]  /*2380*/  @!P2 IMAD.IADD R63, R63, 0x1, -R42 ;  /* 0x000000013f3fa824 */ /* 0x000fe400078e0a2a */
[----:B------:R-:W-:Y:S01]  /*2390*/  @!P4 IMAD.MOV R57, RZ, RZ, -R57 ;  /* 0x000000ffff39c224 */ /* 0x000fe200078e0a39 */
[----:B------:R-:W-:Y:S01]  /*23a0*/  ISETP.GE.AND P4, PT, R3, RZ, PT ;  /* 0x000000ff0300720c */ /* 0x000fe20003f86270 */
[----:B------:R-:W-:Y:S01]  /*23b0*/  IMAD.HI.U32 R3, R2, R7, RZ ;  /* 0x0000000702037227 */ /* 0x000fe200078e00ff */
[----:B------:R-:W-:Y:S02]  /*23c0*/  IABS R9, R4 ;  /* 0x0000000400097213 */ /* 0x000fe40000000000 */
[----:B------:R-:W-:Y:S01]  /*23d0*/  ISETP.GT.U32.AND P2, PT, R42, R63, PT ;  /* 0x0000003f2a00720c */ /* 0x000fe20003f44070 */
[----:B------:R-:W-:Y:S01]  /*23e0*/  @!P0 IMAD.MOV R59, RZ, RZ, -R59 ;  /* 0x000000ffff3b8224 */ /* 0x000fe200078e0a3b */
[----:B------:R-:W-:Y:S01]  /*23f0*/  ISETP.GE.AND P0, PT, R4, RZ, PT ;  /* 0x000000ff0400720c */ /* 0x000fe20003f06270 */
[----:B------:R-:W-:-:S04]  /*2400*/  IMAD.HI.U32 R4, R2, R9, RZ ;  /* 0x0000000902047227 */ /* 0x000fc800078e00ff */
[----:B------:R-:W-:Y:S02]  /*2410*/  IMAD.MOV R3, RZ, RZ, -R3 ;  /* 0x000000ffff037224 */ /* 0x000fe400078e0a03 */
[----:B------:R-:W-:Y:S01]  /*2420*/  @!P3 IMAD.IADD R61, R61, 0x1, -R42 ;  /* 0x000000013d3db824 */ /* 0x000fe200078e0a2a */
[C---:B------:R-:W-:Y:S01]  /*2430*/  ISETP.GT.U32.AND P3, PT, R42.reuse, R65, PT ;  /* 0x000000412a00720c */ /* 0x040fe20003f64070 */
[----:B------:R-:W-:Y:S02]  /*2440*/  IMAD.MOV R4, RZ, RZ, -R4 ;  /* 0x000000ffff047224 */ /* 0x000fe400078e0a04 */
[C---:B------:R-:W-:Y:S02]  /*2450*/  IMAD R66, R42.reuse, R3, R7 ;  /* 0x000000032a427224 */ /* 0x040fe400078e0207 */
[C---:B------:R-:W-:Y:S02]  /*2460*/  IMAD R68, R42.reuse, R4, R9 ;  /* 0x000000042a447224 */ /* 0x040fe400078e0209 */
[--C-:B------:R-:W-:Y:S01]  /*2470*/  @!P2 IMAD.IADD R63, R63, 0x1, -R42.reuse ;  /* 0x000000013f3fa824 */ /* 0x100fe200078e0a2a */
[C---:B------:R-:W-:Y:S01]  /*2480*/  ISETP.GT.U32.AND P2, PT, R42.reuse, R66, PT ;  /* 0x000000422a00720c */ /* 0x040fe20003f44070 */
[----:B------:R-:W-:Y:S01]  /*2490*/  @!P6 IMAD.MOV R61, RZ, RZ, -R61 ;  /* 0x000000ffff3de224 */ /* 0x000fe200078e0a3d */
[----:B------:R-:W-:Y:S01]  /*24a0*/  ISETP.GT.U32.AND P6, PT, R42, R68, PT ;  /* 0x000000442a00720c */ /* 0x000fe20003fc4070 */
[----:B------:R-:W-:Y:S01]  /*24b0*/  @!P5 IMAD.MOV R55, RZ, RZ, -R55 ;  /* 0x000000ffff37d224 */ /* 0x000fe200078e0a37 */
[----:B------:R-:W-:Y:S01]  /*24c0*/  ISETP.GE.AND P5, PT, R8, RZ, PT ;  /* 0x000000ff0800720c */ /* 0x000fe20003fa6270 */
[----:B------:R-:W-:-:S02]  /*24d0*/  @!P3 IMAD.IADD R65, R65, 0x1, -R42 ;  /* 0x000000014141b824 */ /* 0x000fc400078e0a2a */
[C---:B------:R-:W-:Y:S02]  /*24e0*/  VIADD R8, R0.reuse, 0xda ;  /* 0x000000da00087836 */ /* 0x040fe40000000000 */
[----:B------:R-:W-:Y:S01]  /*24f0*/  VIADD R10, R0, 0xd9 ;  /* 0x000000d9000a7836 */ /* 0x000fe20000000000 */
[----:B------:R-:W-:Y:S01]  /*2500*/  ISETP.GT.U32.AND P3, PT, R42, R65, PT ;  /* 0x000000412a00720c */ /* 0x000fe20003f64070 */
[----:B------:R-:W-:Y:S01]  /*2510*/  VIADD R12, R0, 0xd6 ;  /* 0x000000d6000c7836 */ /* 0x000fe20000000000 */
[----:B------:R-:W-:Y:S01]  /*2520*/  IABS R11, R8 ;  /* 0x00000008000b7213 */ /* 0x000fe20000000000 */
[--C-:B------:R-:W-:Y:S01]  /*2530*/  @!P2 IMAD.IADD R66, R66, 0x1, -R42.reuse ;  /* 0x000000014242a824 */ /* 0x100fe200078e0a2a */
[----:B------:R-:W-:Y:S01]  /*2540*/  IABS R13, R10 ;  /* 0x0000000a000d7213 */ /* 0x000fe20000000000 */
[----:B------:R-:W-:Y:S02]  /*2550*/  @!P6 IMAD.IADD R68, R68, 0x1, -R42 ;  /* 0x000000014444e824 */ /* 0x000fe400078e0a2a */
[----:B------:R-:W-:Y:S01]  /*2560*/  IMAD.HI.U32 R3, R2, R11, RZ ;  /* 0x0000000b02037227 */ /* 0x000fe200078e00ff */
[----:B------:R-:W-:-:S02]  /*2570*/  ISETP.GT.U32.AND P2, PT, R42, R66, PT ;  /* 0x000000422a00720c */ /* 0x000fc40003f44070 */
[----:B------:R-:W-:Y:S01]  /*2580*/  ISETP.GT.U32.AND P6, PT, R42, R68, PT ;  /* 0x000000442a00720c */ /* 0x000fe20003fc4070 */
[----:B------:R-:W-:Y:S01]  /*2590*/  @!P5 IMAD.MOV R63, RZ, RZ, -R63 ;  /* 0x000000ffff3fd224 */ /* 0x000fe200078e0a3f */
[----:B------:R-:W-:Y:S01]  /*25a0*/  ISETP.GE.AND P5, PT, R8, RZ, PT ;  /* 0x000000ff0800720c */ /* 0x000fe20003fa6270 */
[----:B------:R-:W-:Y:S02]  /*25b0*/  VIADD R8, R0, 0xd8 ;  /* 0x000000d800087836 */ /* 0x000fe40000000000 */
[----:B------:R-:W-:-:S03]  /*25c0*/  IMAD.HI.U32 R4, R2, R13, RZ ;  /* 0x0000000d02047227 */ /* 0x000fc600078e00ff */
[----:B------:R-:W-:Y:S01]  /*25d0*/  IABS R7, R8 ;  /* 0x0000000800077213 */ /* 0x000fe20000000000 */
[----:B------:R-:W-:Y:S02]  /*25e0*/  IMAD.MOV R3, RZ, RZ, -R3 ;  /* 0x000000ffff037224 */ /* 0x000fe400078e0a03 */
[----:B------:R-:W-:Y:S01]  /*25f0*/  @!P3 IMAD.IADD R65, R65, 0x1, -R42 ;  /* 0x000000014141b824 */ /* 0x000fe200078e0a2a */
[----:B------:R-:W-:Y:S01]  /*2600*/  ISETP.GE.AND P3, PT, R10, RZ, PT ;  /* 0x000000ff0a00720c */ /* 0x000fe20003f66270 */
[----:B------:R-:W-:Y:S02]  /*2610*/  IMAD.MOV R4, RZ, RZ, -R4 ;  /* 0x000000ffff047224 */ /* 0x000fe400078e0a04 */
[----:B------:R-:W-:Y:S01]  /*2620*/  IMAD R70, R42, R3, R11 ;  /* 0x000000032a467224 */ /* 0x000fe200078e020b */
[----:B------:R-:W-:Y:S01]  /*2630*/  IABS R11, R12 ;  /* 0x0000000c000b7213 */ /* 0x000fe20000000000 */
[----:B------:R-:W-:Y:S02]  /*2640*/  VIADD R10, R0, 0xd7 ;  /* 0x000000d7000a7836 */ /* 0x000fe40000000000 */
[----:B------:R-:W-:-:S02]  /*2650*/  IMAD R72, R42, R4, R13 ;  /* 0x000000042a487224 */ /* 0x000fc400078e020d */
[----:B------:R-:W-:Y:S01]  /*2660*/  @!P2 IMAD.IADD R66, R66, 0x1, -R42 ;  /* 0x000000014242a824 */ /* 0x000fe200078e0a2a */
[----:B------:R-:W-:Y:S01]  /*2670*/  IABS R9, R10 ;  /* 0x0000000a00097213 */ /* 0x000fe20000000000 */
[----:B------:R-:W-:Y:S01]  /*2680*/  IMAD.HI.U32 R3, R2, R7, RZ ;  /* 0x0000000702037227 */ /* 0x000fe200078e00ff */
[----:B------:R-:W-:-:S03]  /*2690*/  ISETP.GT.U32.AND P2, PT, R42, R70, PT ;  /* 0x000000462a00720c */ /* 0x000fc60003f44070 */
[----:B------:R-:W-:Y:S01]  /*26a0*/  @!P6 IMAD.IADD R68, R68, 0x1, -R42 ;  /* 0x000000014444e824 */ /* 0x000fe200078e0a2a */
[----:B------:R-:W-:Y:S01]  /*26b0*/  ISETP.GT.U32.AND P6, PT, R42, R72, PT ;  /* 0x000000482a00720c */ /* 0x000fe20003fc4070 */
[----:B------:R-:W-:Y:S02]  /*26c0*/  IMAD.MOV R74, RZ, RZ, -R3 ;  /* 0x000000ffff4a7224 */ /* 0x000fe400078e0a03 */
[----:B------:R-:W-:-:S04]  /*26d0*/  IMAD.HI.U32 R3, R2, R9, RZ ;  /* 0x0000000902037227 */ /* 0x000fc800078e00ff */
[----:B------:R-:W-:Y:S02]  /*26e0*/  IMAD R74, R42, R74, R7 ;  /* 0x0000004a2a4a7224 */ /* 0x000fe400078e0207 */
[----:B------:R-:W-:Y:S02]  /*26f0*/  IMAD.MOV R76, RZ, RZ, -R3 ;  /* 0x000000ffff4c7224 */ /* 0x000fe400078e0a03 */
[--C-:B------:R-:W-:Y:S01]  /*2700*/  @!P2 IMAD.IADD R70, R70, 0x1, -R42.reuse ;  /* 0x000000014646a824 */ /* 0x100fe200078e0a2a */
[C---:B------:R-:W-:Y:S01]  /*2710*/  ISETP.GT.U32.AND P2, PT, R42.reuse, R74, PT ;  /* 0x0000004a2a00720c */ /* 0x040fe20003f44070 */
[----:B------:R-:W-:Y:S02]  /*2720*/  IMAD R76, R42, R76, R9 ;  /* 0x0000004c2a4c7224 */ /* 0x000fe400078e0209 */
[----:B------:R-:W-:Y:S02]  /*2730*/  @!P6 IMAD.IADD R72, R72, 0x1, -R42 ;  /* 0x000000014848e824 */ /* 0x000fe400078e0a2a */
[----:B------:R-:W-:Y:S01]  /*2740*/  VIADD R14, R0, 0xd5 ;  /* 0x000000d5000e7836 */ /* 0x000fe20000000000 */
[----:B------:R-:W-:Y:S01]  /*2750*/  ISETP.GT.U32.AND P6, PT, R42, R76, PT ;  /* 0x0000004c2a00720c */ /* 0x000fe20003fc4070 */
[----:B------:R-:W-:-:S02]  /*2760*/  VIADD R16, R0, 0xd4 ;  /* 0x000000d400107836 */ /* 0x000fc40000000000 */
[----:B------:R-:W-:Y:S01]  /*2770*/  IMAD.HI.U32 R4, R2, R11, RZ ;  /* 0x0000000b02047227 */ /* 0x000fe200078e00ff */
[----:B------:R-:W-:Y:S02]  /*2780*/  IABS R13, R14 ;  /* 0x0000000e000d7213 */ /* 0x000fe40000000000 */
[----:B------:R-:W-:Y:S01]  /*2790*/  IABS R15, R16 ;  /* 0x00000010000f7213 */ /* 0x000fe20000000000 */
[----:B------:R-:W-:Y:S02]  /*27a0*/  IMAD.MOV R4, RZ, RZ, -R4 ;  /* 0x000000ffff047224 */ /* 0x000fe400078e0a04 */
[----:B------:R-:W-:Y:S01]  /*27b0*/  @!P2 IMAD.IADD R74, R74, 0x1, -R42 ;  /* 0x000000014a4aa824 */ /* 0x000fe200078e0a2a */
[----:B------:R-:W-:Y:S01]  /*27c0*/  ISETP.GT.U32.AND P2, PT, R42, R70, PT ;  /* 0x000000462a00720c */ /* 0x000fe20003f44070 */
[----:B------:R-:W-:-:S04]  /*27d0*/  IMAD.HI.U32 R7, R2, R13, RZ ;  /* 0x0000000d02077227 */ /* 0x000fc800078e00ff */
[----:B------:R-:W-:Y:S02]  /*27e0*/  IMAD R78, R42, R4, R11 ;  /* 0x000000042a4e7224 */ /* 0x000fe400078e020b */
[----:B------:R-:W-:Y:S01]  /*27f0*/  @!P6 IMAD.IADD R76, R76, 0x1, -R42 ;  /* 0x000000014c4ce824 */ /* 0x000fe200078e0a2a */
[----:B------:R-:W-:Y:S01]  /*2800*/  ISETP.GT.U32.AND P6, PT, R42, R74, PT ;  /* 0x0000004a2a00720c */ /* 0x000fe20003fc4070 */
[----:B------:R-:W-:-:S04]  /*2810*/  IMAD.HI.U32 R3, R2, R15, RZ ;  /* 0x0000000f02037227 */ /* 0x000fc800078e00ff */
[----:B------:R-:W-:Y:S02]  /*2820*/  IMAD.MOV R7, RZ, RZ, -R7 ;  /* 0x000000ffff077224 */ /* 0x000fe400078e0a07 */
[----:B------:R-:W-:Y:S01]  /*2830*/  @!P1 IMAD.MOV R65, RZ, RZ, -R65 ;  /* 0x000000ffff419224 */ /* 0x000fe200078e0a41 */
[C---:B------:R-:W-:Y:S01]  /*2840*/  ISETP.GT.U32.AND P1, PT, R42.reuse, R72, PT ;  /* 0x000000482a00720c */ /* 0x040fe20003f24070 */
[----:B------:R-:W-:Y:S01]  /*2850*/  @!P0 IMAD.MOV R68, RZ, RZ, -R68 ;  /* 0x000000ffff448224 */ /* 0x000fe200078e0a44 */
[C---:B------:R-:W-:Y:S01]  /*2860*/  ISETP.GT.U32.AND P0, PT, R42.reuse, R78, PT ;  /* 0x0000004e2a00720c */ /* 0x040fe20003f04070 */
[----:B------:R-:W-:Y:S02]  /*2870*/  IMAD.MOV R3, RZ, RZ, -R3 ;  /* 0x000000ffff037224 */ /* 0x000fe400078e0a03 */
[C---:B------:R-:W-:Y:S02]  /*2880*/  IMAD R80, R42.reuse, R7, R13 ;  /* 0x000000072a507224 */ /* 0x040fe400078e020d */
[----:B------:R-:W-:Y:S01]  /*2890*/  @!P4 IMAD.MOV R66, RZ, RZ, -R66 ;  /* 0x000000ffff42c224 */ /* 0x000fe200078e0a42 */
[----:B------:R-:W-:Y:S01]  /*28a0*/  ISETP.GT.U32.AND P4, PT, R42, R76, PT ;  /* 0x0000004c2a00720c */ /* 0x000fe20003f84070 */
[----:B------:R-:W-:-:S02]  /*28b0*/  VIADD R13, R0, 0xd2 ;  /* 0x000000d2000d7836 */ /* 0x000fc40000000000 */
[----:B------:R-:W-:Y:S02]  /*28c0*/  VIADD R11, R0, 0xd3 ;  /* 0x000000d3000b7836 */ /* 0x000fe40000000000 */
[----:B------:R-:W-:Y:S01]  /*28d0*/  IMAD R82, R42, R3, R15 ;  /* 0x000000032a527224 */ /* 0x000fe200078e020f */
[----:B------:R-:W-:Y:S01]  /*28e0*/  IABS R9, R13 ;  /* 0x0000000d00097213 */ /* 0x000fe20000000000 */
[--C-:B------:R-:W-:Y:S01]  /*28f0*/  @!P6 IMAD.IADD R74, R74, 0x1, -R42.reuse ;  /* 0x000000014a4ae824 */ /* 0x100fe200078e0a2a */
[----:B------:R-:W-:Y:S01]  /*2900*/  IABS R7, R11 ;  /* 0x0000000b00077213 */ /* 0x000fe20000000000 */
[--C-:B------:R-:W-:Y:S01]  /*2910*/  @!P2 IMAD.IADD R70, R70, 0x1, -R42.reuse ;  /* 0x000000014646a824 */ /* 0x100fe200078e0a2a */
[----:B------:R-:W-:Y:S01]  /*2920*/  ISETP.GT.U32.AND P6, PT, R42, R82, PT ;  /* 0x000000522a00720c */ /* 0x000fe20003fc4070 */
[--C-:B------:R-:W-:Y:S01]  /*2930*/  @!P1 IMAD.IADD R72, R72, 0x1, -R42.reuse ;  /* 0x0000000148489824 */ /* 0x100fe200078e0a2a */
[----:B------:R-:W-:Y:S01]  /*2940*/  ISETP.GE.AND P1, PT, R8, RZ, PT ;  /* 0x000000ff0800720c */ /* 0x000fe20003f26270 */
[----:B------:R-:W-:Y:S01]  /*2950*/  @!P0 IMAD.IADD R78, R78, 0x1, -R42 ;  /* 0x000000014e4e8824 */ /* 0x000fe200078e0a2a */
[----:B------:R-:W-:Y:S01]  /*2960*/  ISETP.GT.U32.AND P2, PT, R42, R80, PT ;  /* 0x000000502a00720c */ /* 0x000fe20003f44070 */
[----:B------:R-:W-:Y:S01]  /*2970*/  IMAD.HI.U32 R4, R2, R9, RZ ;  /* 0x0000000902047227 */ /* 0x000fe200078e00ff */
[----:B------:R-:W-:-:S03]  /*2980*/  ISETP.GE.AND P0, PT, R12, RZ, PT ;  /* 0x000000ff0c00720c */ /* 0x000fc60003f06270 */
[----:B------:R-:W-:-:S04]  /*2990*/  IMAD.HI.U32 R3, R2, R7, RZ ;  /* 0x0000000702037227 */ /* 0x000fc800078e00ff */
[----:B------:R-:W-:Y:S01]  /*29a0*/  @!P4 IMAD.IADD R76, R76, 0x1, -R42 ;  /* 0x000000014c4cc824 */ /* 0x000fe200078e0a2a */
[----:B------:R-:W-:Y:S01]  /*29b0*/  ISETP.GE.AND P4, PT, R10, RZ, PT ;  /* 0x000000ff0a00720c */ /* 0x000fe20003f86270 */
[----:B------:R-:W-:Y:S01]  /*29c0*/  @!P5 IMAD.MOV R70, RZ, RZ, -R70 ;  /* 0x000000ffff46d224 */ /* 0x000fe200078e0a46 */
[C---:B------:R-:W-:Y:S01]  /*29d0*/  ISETP.GT.U32.AND P5, PT, R42.reuse, R78, PT ;  /* 0x0000004e2a00720c */ /* 0x040fe20003fa4070 */
[----:B------:R-:W-:Y:S02]  /*29e0*/  IMAD.MOV R4, RZ, RZ, -R4 ;  /* 0x000000ffff047224 */ /* 0x000fe400078e0a04 */
[----:B------:R-:W-:Y:S02]  /*29f0*/  IMAD.MOV R3, RZ, RZ, -R3 ;  /* 0x000000ffff037224 */ /* 0x000fe400078e0a03 */
[C---:B------:R-:W-:Y:S02]  /*2a00*/  IMAD R86, R42.reuse, R4, R9 ;  /* 0x000000042a567224 */ /* 0x040fe400078e0209 */
[----:B------:R-:W-:-:S02]  /*2a10*/  IMAD R84, R42, R3, R7 ;  /* 0x000000032a547224 */ /* 0x000fc400078e0207 */
[----:B------:R-:W-:Y:S02]  /*2a20*/  VIADD R4, R0, 0xd1 ;  /* 0x000000d100047836 */ /* 0x000fe40000000000 */
[----:B------:R-:W-:Y:S02]  /*2a30*/  @!P6 IMAD.IADD R82, R82, 0x1, -R42 ;  /* 0x000000015252e824 */ /* 0x000fe400078e0a2a */
[----:B------:R-:W-:Y:S01]  /*2a40*/  @!P1 IMAD.MOV R74, RZ, RZ, -R74 ;  /* 0x000000ffff4a9224 */ /* 0x000fe200078e0a4a */
[----:B------:R-:W-:Y:S01]  /*2a50*/  ISETP.GT.U32.AND P1, PT, R42, R84, PT ;  /* 0x000000542a00720c */ /* 0x000fe20003f24070 */
[----:B------:R-:W-:Y:S01]  /*2a60*/  @!P2 IMAD.IADD R80, R80, 0x1, -R42 ;  /* 0x000000015050a824 */ /* 0x000fe200078e0a2a */
[----:B------:R-:W-:Y:S01]  /*2a70*/  ISETP.GT.U32.AND P6, PT, R42, R82, PT ;  /* 0x000000522a00720c */ /* 0x000fe20003fc4070 */
[----:B------:R-:W-:Y:S01]  /*2a80*/  @!P4 IMAD.MOV R76, RZ, RZ, -R76 ;  /* 0x000000ffff4cc224 */ /* 0x000fe200078e0a4c */
[----:B------:R-:W-:Y:S01]  /*2a90*/  IABS R7, R4 ;  /* 0x0000000400077213 */ /* 0x000fe20000000000 */
[----:B------:R-:W-:Y:S01]  /*2aa0*/  @!P5 IMAD.IADD R78, R78, 0x1, -R42 ;  /* 0x000000014e4ed824 */ /* 0x000fe200078e0a2a */
[----:B------:R-:W-:Y:S01]  /*2ab0*/  ISETP.GE.AND P4, PT, R16, RZ, PT ;  /* 0x000000ff1000720c */ /* 0x000fe20003f86270 */
[----:B------:R-:W-:Y:S01]  /*2ac0*/  @!P3 IMAD.MOV R72, RZ, RZ, -R72 ;  /* 0x000000ffff48b224 */ /* 0x000fe200078e0a48 */
[----:B------:R-:W-:Y:S01]  /*2ad0*/  ISETP.GT.U32.AND P5, PT, R42, R86, PT ;  /* 0x000000562a00720c */ /* 0x000fe20003fa4070 */
[----:B------:R-:W-:Y:S01]  /*2ae0*/  IMAD.HI.U32 R3, R2, R7, RZ ;  /* 0x0000000702037227 */ /* 0x000fe200078e00ff */
[----:B------:R-:W-:-:S02]  /*2af0*/  ISETP.GT.U32.AND P3, PT, R42, R80, PT ;  /* 0x000000502a00720c */ /* 0x000fc40003f64070 */
[----:B------:R-:W-:Y:S01]  /*2b00*/  ISETP.GE.AND P2, PT, R14, RZ, PT ;  /* 0x000000ff0e00720c */ /* 0x000fe20003f46270 */
[----:B------:R-:W-:Y:S02]  /*2b10*/  IMAD.MOV R3, RZ, RZ, -R3 ;  /* 0x000000ffff037224 */ /* 0x000fe400078e0a03 */
[----:B------:R-:W-:Y:S02]  /*2b20*/  VIADD R8, R0, 0xd0 ;  /* 0x000000d000087836 */ /* 0x000fe40000000000 */
[--C-:B------:R-:W-:Y:S01]  /*2b30*/  @!P6 IMAD.IADD R82, R82, 0x1, -R42.reuse ;  /* 0x000000015252e824 */ /* 0x100fe200078e0a2a */
[----:B------:R-:W-:Y:S01]  /*2b40*/  ISETP.GE.AND P6, PT, R13, RZ, PT ;  /* 0x000000ff0d00720c */ /* 0x000fe20003fc6270 */
[--C-:B------:R-:W-:Y:S01]  /*2b50*/  @!P1 IMAD.IADD R84, R84, 0x1, -R42.reuse ;  /* 0x0000000154549824 */ /* 0x100fe200078e0a2a */
[----:B------:R-:W-:Y:S01]  /*2b60*/  IABS R89, R8 ;  /* 0x0000000800597213 */ /* 0x000fe20000000000 */
[----:B------:R-:W-:Y:S01]  /*2b70*/  IMAD R88, R42, R3, R7 ;  /* 0x000000032a587224 */ /* 0x000fe200078e0207 */
[----:B------:R-:W-:Y:S01]  /*2b80*/  ISETP.GE.AND P1, PT, R4, RZ, PT ;  /* 0x000000ff0400720c */ /* 0x000fe20003f26270 */
[----:B------:R-:W-:-:S02]  /*2b90*/  @!P5 IMAD.IADD R86, R86, 0x1, -R42 ;  /* 0x000000015656d824 */ /* 0x000fc400078e0a2a */
[----:B------:R-:W-:Y:S01]  /*2ba0*/  @!P0 IMAD.MOV R78, RZ, RZ, -R78 ;  /* 0x000000ffff4e8224 */ /* 0x000fe200078e0a4e */
[C---:B------:R-:W-:Y:S01]  /*2bb0*/  ISETP.GT.U32.AND P0, PT, R42.reuse, R84, PT ;  /* 0x000000542a00720c */ /* 0x040fe20003f04070 */
[----:B------:R-:W-:Y:S01]  /*2bc0*/  @!P4 IMAD.MOV R82, RZ, RZ, -R82 ;  /* 0x000000ffff52c224 */ /* 0x000fe200078e0a52 */
[----:B------:R-:W-:Y:S01]  /*2bd0*/  ISETP.GT.U32.AND P4, PT, R42, R88, PT ;  /* 0x000000582a00720c */ /* 0x000fe20003f84070 */
[----:B------:R-:W-:Y:S01]  /*2be0*/  @!P3 IMAD.IADD R80, R80, 0x1, -R42 ;  /* 0x000000015050b824 */ /* 0x000fe200078e0a2a */
[----:B------:R-:W-:Y:S01]  /*2bf0*/  ISETP.GE.AND P3, PT, R11, RZ, PT ;  /* 0x000000ff0b00720c */ /* 0x000fe20003f66270 */
[----:B------:R-:W-:Y:S01]  /*2c00*/  IMAD.HI.U32 R4, R2, R89, RZ ;  /* 0x0000005902047227 */ /* 0x000fe200078e00ff */
[----:B------:R-:W-:-:S03]  /*2c10*/  ISETP.GT.U32.AND P5, PT, R42, R86, PT ;  /* 0x000000562a00720c */ /* 0x000fc60003fa4070 */
[----:B------:R-:W-:Y:S02]  /*2c20*/  IMAD.MOV R4, RZ, RZ, -R4 ;  /* 0x000000ffff047224 */ /* 0x000fe400078e0a04 */
[----:B------:R-:W-:Y:S01]  /*2c30*/  @!P2 IMAD.MOV R80, RZ, RZ, -R80 ;  /* 0x000000ffff50a224 */ /* 0x000fe200078e0a50 */
[----:B------:R-:W-:Y:S01]  /*2c40*/  ISETP.GE.AND P2, PT, R8, RZ, PT ;  /* 0x000000ff0800720c */ /* 0x000fe20003f46270 */
[----:B------:R-:W-:Y:S02]  /*2c50*/  IMAD R89, R42, R4, R89 ;  /* 0x000000042a597224 */ /* 0x000fe400078e0259 */
[C---:B------:R-:W-:Y:S02]  /*2c60*/  VIADD R3, R0.reuse, 0xcf ;  /* 0x000000cf00037836 */ /* 0x040fe40000000000 */
[----:B------:R-:W-:Y:S02]  /*2c70*/  VIADD R8, R0, 0xcd ;  /* 0x000000cd00087836 */ /* 0x000fe40000000000 */
[--C-:B------:R-:W-:Y:S01]  /*2c80*/  @!P0 IMAD.IADD R84, R84, 0x1, -R42.reuse ;  /* 0x0000000154548824 */ /* 0x100fe200078e0a2a */
[----:B------:R-:W-:Y:S01]  /*2c90*/  IABS R91, R3 ;  /* 0x00000003005b7213 */ /* 0x000fe20000000000 */
[--C-:B------:R-:W-:Y:S01]  /*2ca0*/  @!P4 IMAD.IADD R88, R88, 0x1, -R42.reuse ;  /* 0x000000015858c824 */ /* 0x100fe200078e0a2a */
[----:B------:R-:W-:Y:S01]  /*2cb0*/  IABS R95, R8 ;  /* 0x00000008005f7213 */ /* 0x000fe20000000000 */
[----:B------:R-:W-:Y:S01]  /*2cc0*/  @!P5 IMAD.IADD R86, R86, 0x1, -R42 ;  /* 0x000000015656d824 */ /* 0x000fe200078e0a2a */
[C---:B------:R-:W-:Y:S01]  /*2cd0*/  ISETP.GT.U32.AND P5, PT, R42.reuse, R89, PT ;  /* 0x000000592a00720c */ /* 0x040fe20003fa4070 */
[----:B------:R-:W-:Y:S01]  /*2ce0*/  @!P3 IMAD.MOV R84, RZ, RZ, -R84 ;  /* 0x000000ffff54b224 */ /* 0x000fe200078e0a54 */
[----:B------:R-:W-:Y:S01]  /*2cf0*/  ISETP.GT.U32.AND P3, PT, R42, R88, PT ;  /* 0x000000582a00720c */ /* 0x000fe20003f64070 */
[----:B------:R-:W-:Y:S01]  /*2d00*/  VIADD R4, R0, 0xce ;  /* 0x000000ce00047836 */ /* 0x000fe20000000000 */
[----:B------:R-:W-:Y:S01]  /*2d10*/  ISETP.GE.AND P0, PT, R3, RZ, PT ;  /* 0x000000ff0300720c */ /* 0x000fe20003f06270 */
[----:B------:R-:W-:-:S03]  /*2d20*/  IMAD.HI.U32 R3, R2, R91, RZ ;  /* 0x0000005b02037227 */ /* 0x000fc600078e00ff */
[----:B------:R-:W-:Y:S01]  /*2d30*/  IABS R93, R4 ;  /* 0x00000004005d7213 */ /* 0x000fe20000000000 */
[----:B------:R-:W-:Y:S01]  /*2d40*/  IMAD.HI.U32 R7, R2, R95, RZ ;  /* 0x0000005f02077227 */ /* 0x000fe200078e00ff */
[----:B------:R-:W-:-:S03]  /*2d50*/  ISETP.GE.AND P4, PT, R4, RZ, PT ;  /* 0x000000ff0400720c */ /* 0x000fc60003f86270 */
[----:B------:R-:W-:Y:S02]  /*2d60*/  IMAD.MOV R3, RZ, RZ, -R3 ;  /* 0x000000ffff037224 */ /* 0x000fe400078e0a03 */
[----:B------:R-:W-:Y:S02]  /*2d70*/  IMAD.MOV R7, RZ, RZ, -R7 ;  /* 0x000000ffff077224 */ /* 0x000fe400078e0a07 */
[----:B------:R-:W-:-:S04]  /*2d80*/  IMAD.HI.U32 R4, R2, R93, RZ ;  /* 0x0000005d02047227 */ /* 0x000fc800078e00ff */
[--C-:B------:R-:W-:Y:S02]  /*2d90*/  @!P5 IMAD.IADD R89, R89, 0x1, -R42.reuse ;  /* 0x000000015959d824 */ /* 0x100fe400078e0a2a */
[----:B------:R-:W-:Y:S02]  /*2da0*/  IMAD R91, R42, R3, R91 ;  /* 0x000000032a5b7224 */ /* 0x000fe400078e025b */
[----:B------:R-:W-:Y:S01]  /*2db0*/  @!P3 IMAD.IADD R88, R88, 0x1, -R42 ;  /* 0x000000015858b824 */ /* 0x000fe200078e0a2a */
[C---:B------:R-:W-:Y:S01]  /*2dc0*/  ISETP.GT.U32.AND P5, PT, R42.reuse, R89, PT ;  /* 0x000000592a00720c */ /* 0x040fe20003fa4070 */
[C---:B------:R-:W-:Y:S01]  /*2dd0*/  IMAD R95, R42.reuse, R7, R95 ;  /* 0x000000072a5f7224 */ /* 0x040fe200078e025f */
[C---:B------:R-:W-:Y:S01]  /*2de0*/  ISETP.GT.U32.AND P3, PT, R42.reuse, R91, PT ;  /* 0x0000005b2a00720c */ /* 0x040fe20003f64070 */
[----:B------:R-:W-:Y:S02]  /*2df0*/  IMAD.MOV R4, RZ, RZ, -R4 ;  /* 0x000000ffff047224 */ /* 0x000fe400078e0a04 */
[----:B------:R-:W-:Y:S01]  /*2e00*/  @!P1 IMAD.MOV R88, RZ, RZ, -R88 ;  /* 0x000000ffff589224 */ /* 0x000fe200078e0a58 */
[C---:B------:R-:W-:Y:S01]  /*2e10*/  ISETP.GT.U32.AND P1, PT, R42.reuse, R95, PT ;  /* 0x0000005f2a00720c */ /* 0x040fe20003f24070 */
[----:B------:R-:W-:-:S02]  /*2e20*/  IMAD R93, R42, R4, R93 ;  /* 0x000000042a5d7224 */ /* 0x000fc400078e025d */
[C---:B------:R-:W-:Y:S02]  /*2e30*/  VIADD R4, R0.reuse, 0xcc ;  /* 0x000000cc00047836 */ /* 0x040fe40000000000 */
[C---:B------:R-:W-:Y:S02]  /*2e40*/  VIADD R10, R0.reuse, 0xca ;  /* 0x000000ca000a7836 */ /* 0x040fe40000000000 */
[--C-:B------:R-:W-:Y:S01]  /*2e50*/  @!P5 IMAD.IADD R89, R89, 0x1, -R42.reuse ;  /* 0x000000015959d824 */ /* 0x100fe200078e0a2a */
[----:B------:R-:W-:Y:S01]  /*2e60*/  IABS R7, R4 ;  /* 0x0000000400077213 */ /* 0x000fe20000000000 */
[----:B------:R-:W-:Y:S01]  /*2e70*/  VIADD R12, R0, 0xc9 ;  /* 0x000000c9000c7836 */ /* 0x000fe20000000000 */
[----:B------:R-:W-:Y:S01]  /*2e80*/  IABS R11, R10 ;  /* 0x0000000a000b7213 */ /* 0x000fe20000000000 */
[--C-:B------:R-:W-:Y:S01]  /*2e90*/  @!P3 IMAD.IADD R91, R91, 0x1, -R42.reuse ;  /* 0x000000015b5bb824 */ /* 0x100fe200078e0a2a */
[----:B------:R-:W-:Y:S01]  /*2ea0*/  ISETP.GT.U32.AND P5, PT, R42, R93, PT ;  /* 0x0000005d2a00720c */ /* 0x000fe20003fa4070 */
        /* <DEDUP_REMOVED lines=8> */
[----:B------:R-:W-:-:S04]  /*2f30*/  IMAD.HI.U32 R4, R2, R11, RZ ;  /* 0x0000000b02047227 */ /* 0x000fc800078e00ff */
[----:B------:R-:W-:Y:S01]  /*2f40*/  @!P6 IMAD.MOV R86, RZ, RZ, -R86 ;  /* 0x000000ffff56e224 */ /* 0x000fe200078e0a56 */
[----:B------:R-:W-:Y:S01]  /*2f50*/  ISETP.GE.AND P6, PT, R8, RZ, PT ;  /* 0x000000ff0800720c */ /* 0x000fe20003fc6270 */
[----:B------:R-:W-:Y:S02]  /*2f60*/  IMAD R96, R42, R3, R7 ;  /* 0x000000032a607224 */ /* 0x000fe400078e0207 */
[----:B------:R-:W-:Y:S02]  /*2f70*/  VIADD R8, R0, 0xcb ;  /* 0x000000cb00087836 */ /* 0x000fe40000000000 */
[----:B------:R-:W-:-:S03]  /*2f80*/  IMAD.HI.U32 R7, R2, R13, RZ ;  /* 0x0000000d02077227 */ /* 0x000fc600078e00ff */
[----:B------:R-:W-:Y:S01]  /*2f90*/  IABS R9, R8 ;  /* 0x0000000800097213 */ /* 0x000fe20000000000 */
[----:B------:R-:W-:Y:S02]  /*2fa0*/  IMAD.MOV R4, RZ, RZ, -R4 ;  /* 0x000000ffff047224 */ /* 0x000fe400078e0a04 */
[----:B------:R-:W-:Y:S02]  /*2fb0*/  IMAD.MOV R7, RZ, RZ, -R7 ;  /* 0x000000ffff077224 */ /* 0x000fe400078e0a07 */
[C---:B------:R-:W-:Y:S02]  /*2fc0*/  IMAD R100, R42.reuse, R4, R11 ;  /* 0x000000042a647224 */ /* 0x040fe400078e020b */
[--C-:B------:R-:W-:Y:S01]  /*2fd0*/  @!P3 IMAD.IADD R91, R91, 0x1, -R42.reuse ;  /* 0x000000015b5bb824 */ /* 0x100fe200078e0a2a */
[C---:B------:R-:W-:Y:S01]  /*2fe0*/  ISETP.GT.U32.AND P3, PT, R42.reuse, R96, PT ;  /* 0x000000602a00720c */ /* 0x040fe20003f64070 */
[C---:B------:R-:W-:Y:S02]  /*2ff0*/  IMAD R102, R42.reuse, R7, R13 ;  /* 0x000000072a667224 */ /* 0x040fe400078e020d */
[----:B------:R-:W-:Y:S01]  /*3000*/  @!P1 IMAD.IADD R95, R95, 0x1, -R42 ;  /* 0x000000015f5f9824 */ /* 0x000fe200078e0a2a */
[----:B------:R-:W-:Y:S01]  /*3010*/  ISETP.GT.U32.AND P1, PT, R42, R100, PT ;  /* 0x000000642a00720c */ /* 0x000fe20003f24070 */
[----:B------:R-:W-:-:S02]  /*3020*/  VIADD R4, R0, 0xc8 ;  /* 0x000000c800047836 */ /* 0x000fc40000000000 */
[----:B------:R-:W-:-:S03]  /*3030*/  IMAD.HI.U32 R3, R2, R9, RZ ;  /* 0x0000000902037227 */ /* 0x000fc600078e00ff */
[----:B------:R-:W-:Y:S01]  /*3040*/  IABS R103, R4 ;  /* 0x0000000400677213 */ /* 0x000fe20000000000 */
[----:B------:R-:W-:Y:S01]  /*3050*/  @!P6 IMAD.MOV R95, RZ, RZ, -R95 ;  /* 0x000000ffff5fe224 */ /* 0x000fe200078e0a5f */
[----:B------:R-:W-:Y:S01]  /*3060*/  ISETP.GT.U32.AND P6, PT, R42, R102, PT ;  /* 0x000000662a00720c */ /* 0x000fe20003fc4070 */
[----:B------:R-:W-:Y:S02]  /*3070*/  IMAD.MOV R3, RZ, RZ, -R3 ;  /* 0x000000ffff037224 */ /* 0x000fe400078e0a03 */
[----:B------:R-:W-:Y:S02]  /*3080*/  VIADD R7, R0, 0xc7 ;  /* 0x000000c700077836 */ /* 0x000fe40000000000 */
[----:B------:R-:W-:Y:S02]  /*3090*/  IMAD R98, R42, R3, R9 ;  /* 0x000000032a627224 */ /* 0x000fe400078e0209 */
[----:B------:R-:W-:Y:S01]  /*30a0*/  IMAD.HI.U32 R3, R2, R103, RZ ;  /* 0x0000006702037227 */ /* 0x000fe200078e00ff */
[----:B------:R-:W-:-:S03]  /*30b0*/  IABS R105, R7 ;  /* 0x0000000700697213 */ /* 0x000fc60000000000 */
[--C-:B------:R-:W-:Y:S02]  /*30c0*/  @!P5 IMAD.IADD R93, R93, 0x1, -R42.reuse ;  /* 0x000000015d5dd824 */ /* 0x100fe400078e0a2a */
[--C-:B------:R-:W-:Y:S02]  /*30d0*/  @!P3 IMAD.IADD R96, R96, 0x1, -R42.reuse ;  /* 0x000000016060b824 */ /* 0x100fe400078e0a2a */
[--C-:B------:R-:W-:Y:S01]  /*30e0*/  @!P1 IMAD.IADD R100, R100, 0x1, -R42.reuse ;  /* 0x0000000164649824 */ /* 0x100fe200078e0a2a */
[C---:B------:R-:W-:Y:S01]  /*30f0*/  ISETP.GT.U32.AND P5, PT, R42.reuse, R93, PT ;  /* 0x0000005d2a00720c */ /* 0x040fe20003fa4070 */
[----:B------:R-:W-:Y:S01]  /*3100*/  IMAD.MOV R3, RZ, RZ, -R3 ;  /* 0x000000ffff037224 */ /* 0x000fe200078e0a03 */
[----:B------:R-:W-:Y:S01]  /*3110*/  ISETP.GT.U32.AND P3, PT, R42, R96, PT ;  /* 0x000000602a00720c */ /* 0x000fe20003f64070 */
[----:B------:R-:W-:Y:S01]  /*3120*/  @!P6 IMAD.IADD R102, R102, 0x1, -R42 ;  /* 0x000000016666e824 */ /* 0x000fe200078e0a2a */
[C---:B------:R-:W-:Y:S01]  /*3130*/  ISETP.GT.U32.AND P6, PT, R42.reuse, R100, PT ;  /* 0x000000642a00720c */ /* 0x040fe20003fc4070 */
[----:B------:R-:W-:-:S02]  /*3140*/  IMAD R103, R42, R3, R103 ;  /* 0x000000032a677224 */ /* 0x000fc400078e0267 */
[----:B------:R-:W-:-:S04]  /*3150*/  IMAD.HI.U32 R3, R2, R105, RZ ;  /* 0x0000006902037227 */ /* 0x000fc800078e00ff */
[----:B------:R-:W-:Y:S01]  /*3160*/  @!P0 IMAD.MOV R91, RZ, RZ, -R91 ;  /* 0x000000ffff5b8224 */ /* 0x000fe200078e0a5b */
[----:B------:R-:W-:Y:S01]  /*3170*/  ISETP.GT.U32.AND P0, PT, R42, R98, PT ;  /* 0x000000622a00720c */ /* 0x000fe20003f04070 */
[----:B------:R-:W-:Y:S02]  /*3180*/  IMAD.MOV R3, RZ, RZ, -R3 ;  /* 0x000000ffff037224 */ /* 0x000fe400078e0a03 */
[--C-:B------:R-:W-:Y:S01]  /*3190*/  @!P5 IMAD.IADD R93, R93, 0x1, -R42.reuse ;  /* 0x000000015d5dd824 */ /* 0x100fe200078e0a2a */
[----:B------:R-:W-:Y:S01]  /*31a0*/  ISETP.GE.AND P5, PT, R8, RZ, PT ;  /* 0x000000ff0800720c */ /* 0x000fe20003fa6270 */
[----:B------:R-:W-:Y:S02]  /*31b0*/  IMAD R105, R42, R3, R105 ;  /* 0x000000032a697224 */ /* 0x000fe400078e0269 */
[--C-:B------:R-:W-:Y:S01]  /*31c0*/  @!P3 IMAD.IADD R96, R96, 0x1, -R42.reuse ;  /* 0x000000016060b824 */ /* 0x100fe200078e0a2a */
[----:B------:R-:W-:Y:S01]  /*31d0*/  ISETP.GE.AND P3, PT, R12, RZ, PT ;  /* 0x000000ff0c00720c */ /* 0x000fe20003f66270 */
[----:B------:R-:W-:Y:S01]  /*31e0*/  @!P6 IMAD.IADD R100, R100, 0x1, -R42 ;  /* 0x000000016464e824 */ /* 0x000fe200078e0a2a */
[----:B------:R-:W-:Y:S01]  /*31f0*/  ISETP.GT.U32.AND P6, PT, R42, R105, PT ;  /* 0x000000692a00720c */ /* 0x000fe20003fc4070 */
[----:B------:R-:W-:-:S02]  /*3200*/  VIADD R8, R0, 0xc6 ;  /* 0x000000c600087836 */ /* 0x000fc40000000000 */
[----:B------:R-:W-:Y:S01]  /*3210*/  @!P4 IMAD.MOV R93, RZ, RZ, -R93 ;  /* 0x000000ffff5dc224 */ /* 0x000fe200078e0a5d */
[----:B------:R-:W-:Y:S01]  /*3220*/  ISETP.GE.AND P4, PT, R10, RZ, PT ;  /* 0x000000ff0a00720c */ /* 0x000fe20003f86270 */
[----:B------:R-:W-:Y:S01]  /*3230*/  @!P0 IMAD.IADD R98, R98, 0x1, -R42 ;  /* 0x0000000162628824 */ /* 0x000fe200078e0a2a */
[----:B------:R-:W-:Y:S01]  /*3240*/  IABS R107, R8 ;  /* 0x00000008006b7213 */ /* 0x000fe20000000000 */
[----:B------:R-:W-:Y:S01]  /*3250*/  @!P2 IMAD.MOV R96, RZ, RZ, -R96 ;  /* 0x000000ffff60a224 */ /* 0x000fe200078e0a60 */
[----:B------:R-:W-:Y:S01]  /*3260*/  ISETP.GT.U32.AND P2, PT, R42, R102, PT ;  /* 0x000000662a00720c */ /* 0x000fe20003f44070 */
[----:B------:R-:W-:Y:S01]  /*3270*/  VIADD R10, R0, 0xc5 ;  /* 0x000000c5000a7836 */ /* 0x000fe20000000000 */
[----:B------:R-:W-:Y:S01]  /*3280*/  ISETP.GT.U32.AND P1, PT, R42, R98, PT ;  /* 0x000000622a00720c */ /* 0x000fe20003f24070 */
[----:B------:R-:W-:Y:S01]  /*3290*/  VIADD R11, R0, 0xc4 ;  /* 0x000000c4000b7836 */ /* 0x000fe20000000000 */
[----:B------:R-:W-:Y:S01]  /*32a0*/  ISETP.GE.AND P0, PT, R4, RZ, PT ;  /* 0x000000ff0400720c */ /* 0x000fe20003f06270 */
[----:B------:R-:W-:Y:S01]  /*32b0*/  IMAD.HI.U32 R3, R2, R107, RZ ;  /* 0x0000006b02037227 */ /* 0x000fe200078e00ff */
[----:B------:R-:W-:-:S02]  /*32c0*/  IABS R109, R10 ;  /* 0x0000000a006d7213 */ /* 0x000fc40000000000 */
[----:B------:R-:W-:Y:S01]  /*32d0*/  IABS R9, R11 ;  /* 0x0000000b00097213 */ /* 0x000fe20000000000 */
[----:B------:R-:W-:Y:S02]  /*32e0*/  @!P6 IMAD.IADD R105, R105, 0x1, -R42 ;  /* 0x000000016969e824 */ /* 0x000fe400078e0a2a */
[----:B------:R-:W-:-:S03]  /*32f0*/  IMAD.HI.U32 R4, R2, R109, RZ ;  /* 0x0000006d02047227 */ /* 0x000fc600078e00ff */
[----:B------:R-:W-:Y:S01]  /*3300*/  ISETP.GT.U32.AND P6, PT, R42, R105, PT ;  /* 0x000000692a00720c */ /* 0x000fe20003fc4070 */
[----:B------:R-:W-:Y:S02]  /*3310*/  IMAD.MOV R3, RZ, RZ, -R3 ;  /* 0x000000ffff037224 */ /* 0x000fe400078e0a03 */
[----:B------:R-:W-:Y:S01]  /*3320*/  @!P2 IMAD.IADD R102, R102, 0x1, -R42 ;  /* 0x000000016666a824 */ /* 0x000fe200078e0a2a */
[----:B------:R-:W-:Y:S01]  /*3330*/  ISETP.GE.AND P2, PT, R7, RZ, PT ;  /* 0x000000ff0700720c */ /* 0x000fe20003f46270 */
[----:B------:R-:W-:-:S04]  /*3340*/  IMAD.HI.U32 R7, R2, R9, RZ ;  /* 0x0000000902077227 */ /* 0x000fc800078e00ff */
[----:B------:R-:W-:Y:S02]  /*3350*/  IMAD.MOV R4, RZ, RZ, -R4 ;  /* 0x000000ffff047224 */ /* 0x000fe400078e0a04 */
[----:B------:R-:W-:Y:S02]  /*3360*/  IMAD R107, R42, R3, R107 ;  /* 0x000000032a6b7224 */ /* 0x000fe400078e026b */
[----:B------:R-:W-:Y:S01]  /*3370*/  @!P1 IMAD.IADD R98, R98, 0x1, -R42 ;  /* 0x0000000162629824 */ /* 0x000fe200078e0a2a */
[C---:B------:R-:W-:Y:S01]  /*3380*/  ISETP.GT.U32.AND P1, PT, R42.reuse, R103, PT ;  /* 0x000000672a00720c */ /* 0x040fe20003f24070 */
[----:B------:R-:W-:Y:S02]  /*3390*/  IMAD.MOV R7, RZ, RZ, -R7 ;  /* 0x000000ffff077224 */ /* 0x000fe400078e0a07 */
[C---:B------:R-:W-:Y:S02]  /*33a0*/  IMAD R109, R42.reuse, R4, R109 ;  /* 0x000000042a6d7224 */ /* 0x040fe400078e026d */
[----:B------:R-:W-:Y:S01]  /*33b0*/  @!P4 IMAD.MOV R100, RZ, RZ, -R100 ;  /* 0x000000ffff64c224 */ /* 0x000fe200078e0a64 */
[C---:B------:R-:W-:Y:S01]  /*33c0*/  ISETP.GT.U32.AND P4, PT, R42.reuse, R107, PT ;  /* 0x0000006b2a00720c */ /* 0x040fe20003f84070 */
[----:B------:R-:W-:-:S02]  /*33d0*/  IMAD R110, R42, R7, R9 ;  /* 0x000000072a6e7224 */ /* 0x000fc400078e0209 */
[----:B------:R-:W-:Y:S01]  /*33e0*/  @!P3 IMAD.MOV R102, RZ, RZ, -R102 ;  /* 0x000000ffff66b224 */ /* 0x000fe200078e0a66 */
[C---:B------:R-:W-:Y:S01]  /*33f0*/  ISETP.GT.U32.AND P3, PT, R42.reuse, R109, PT ;  /* 0x0000006d2a00720c */ /* 0x040fe20003f64070 */
[--C-:B------:R-:W-:Y:S01]  /*3400*/  @!P6 IMAD.IADD R105, R105, 0x1, -R42.reuse ;  /* 0x000000016969e824 */ /* 0x100fe200078e0a2a */
[----:B------:R-:W-:Y:S01]  /*3410*/  ISETP.GT.U32.AND P6, PT, R42, R110, PT ;  /* 0x0000006e2a00720c */ /* 0x000fe20003fc4070 */
[----:B------:R-:W-:Y:S02]  /*3420*/  VIADD R4, R0, 0xc3 ;  /* 0x000000c300047836 */ /* 0x000fe40000000000 */
[--C-:B------:R-:W-:Y:S01]  /*3430*/  @!P1 IMAD.IADD R103, R103, 0x1, -R42.reuse ;  /* 0x0000000167679824 */ /* 0x100fe200078e0a2a */
[----:B------:R-:W-:Y:S01]  /*3440*/  ISETP.GE.AND P1, PT, R8, RZ, PT ;  /* 0x000000ff0800720c */ /* 0x000fe20003f26270 */
[----:B------:R-:W-:Y:S01]  /*3450*/  VIADD R8, R0, 0xc2 ;  /* 0x000000c200087836 */ /* 0x000fe20000000000 */
[----:B------:R-:W-:Y:S01]  /*3460*/  IABS R7, R4 ;  /* 0x0000000400077213 */ /* 0x000fe20000000000 */
[----:B------:R-:W-:Y:S01]  /*3470*/  @!P4 IMAD.IADD R107, R107, 0x1, -R42 ;  /* 0x000000016b6bc824 */ /* 0x000fe200078e0a2a */
[----:B------:R-:W-:Y:S01]  /*3480*/  ISETP.GE.AND P4, PT, R11, RZ, PT ;  /* 0x000000ff0b00720c */ /* 0x000fe20003f86270 */
[----:B------:R-:W-:Y:S01]  /*3490*/  @!P5 IMAD.MOV R98, RZ, RZ, -R98 ;  /* 0x000000ffff62d224 */ /* 0x000fe200078e0a62 */
[----:B------:R-:W-:Y:S01]  /*34a0*/  IABS R9, R8 ;  /* 0x0000000800097213 */ /* 0x000fe20000000000 */
[----:B------:R-:W-:Y:S01]  /*34b0*/  @!P3 IMAD.IADD R109, R109, 0x1, -R42 ;  /* 0x000000016d6db824 */ /* 0x000fe200078e0a2a */
[----:B------:R-:W-:Y:S01]  /*34c0*/  ISETP.GT.U32.AND P3, PT, R42, R107, PT ;  /* 0x0000006b2a00720c */ /* 0x000fe20003f64070 */
[----:B------:R-:W-:Y:S01]  /*34d0*/  IMAD.HI.U32 R3, R2, R7, RZ ;  /* 0x0000000702037227 */ /* 0x000fe200078e00ff */
[----:B------:R-:W-:-:S03]  /*34e0*/  ISETP.GT.U32.AND P5, PT, R42, R103, PT ;  /* 0x000000672a00720c */ /* 0x000fc60003fa4070 */
[----:B------:R-:W-:Y:S01]  /*34f0*/  @!P6 IMAD.IADD R110, R110, 0x1, -R42 ;  /* 0x000000016e6ee824 */ /* 0x000fe200078e0a2a */
[----:B------:R-:W-:Y:S01]  /*3500*/  ISETP.GT.U32.AND P6, PT, R42, R109, PT ;  /* 0x0000006d2a00720c */ /* 0x000fe20003fc4070 */
[----:B------:R-:W-:Y:S02]  /*3510*/  IMAD.MOV R112, RZ, RZ, -R3 ;  /* 0x000000ffff707224 */ /* 0x000fe400078e0a03 */
[----:B------:R-:W-:-:S04]  /*3520*/  IMAD.HI.U32 R3, R2, R9, RZ ;  /* 0x0000000902037227 */ /* 0x000fc800078e00ff */
[C---:B------:R-:W-:Y:S02]  /*3530*/  IMAD R112, R42.reuse, R112, R7 ;  /* 0x000000702a707224 */ /* 0x040fe400078e0207 */
[----:B------:R-:W-:Y:S02]  /*3540*/  IMAD.MOV R3, RZ, RZ, -R3 ;  /* 0x000000ffff037224 */ /* 0x000fe400078e0a03 */
[--C-:B------:R-:W-:Y:S01]  /*3550*/  @!P3 IMAD.IADD R107, R107, 0x1, -R42.reuse ;  /* 0x000000016b6bb824 */ /* 0x100fe200078e0a2a */
[C---:B------:R-:W-:Y:S01]  /*3560*/  ISETP.GT.U32.AND P3, PT, R42.reuse, R112, PT ;  /* 0x000000702a00720c */ /* 0x040fe20003f64070 */
[----:B------:R-:W-:Y:S02]  /*3570*/  IMAD R114, R42, R3, R9 ;  /* 0x000000032a727224 */ /* 0x000fe400078e0209 */
[--C-:B------:R-:W-:Y:S01]  /*3580*/  @!P5 IMAD.IADD R103, R103, 0x1, -R42.reuse ;  /* 0x000000016767d824 */ /* 0x100fe200078e0a2a */
[----:B------:R-:W-:Y:S01]  /*3590*/  ISETP.GE.AND P5, PT, R10, RZ, PT ;  /* 0x000000ff0a00720c */ /* 0x000fe20003fa6270 */
[----:B------:R-:W-:Y:S01]  /*35a0*/  @!P6 IMAD.IADD R109, R109, 0x1, -R42 ;  /* 0x000000016d6de824 */ /* 0x000fe200078e0a2a */
[----:B------:R-:W-:Y:S01]  /*35b0*/  ISETP.GT.U32.AND P6, PT, R42, R114, PT ;  /* 0x000000722a00720c */ /* 0x000fe20003fc4070 */
[----:B------:R-:W-:-:S02]  /*35c0*/  VIADD R10, R0, 0xc1 ;  /* 0x000000c1000a7836 */ /* 0x000fc40000000000 */
[----:B------:R-:W-:Y:S01]  /*35d0*/  @!P0 IMAD.MOV R103, RZ, RZ, -R103 ;  /* 0x000000ffff678224 */ /* 0x000fe200078e0a67 */
[----:B------:R-:W-:Y:S01]  /*35e0*/  ISETP.GT.U32.AND P0, PT, R42, R110, PT ;  /* 0x0000006e2a00720c */ /* 0x000fe20003f04070 */
[----:B------:R-:W-:Y:S01]  /*35f0*/  VIADD R11, R0, 0xc0 ;  /* 0x000000c0000b7836 */ /* 0x000fe20000000000 */
[----:B------:R-:W-:Y:S01]  /*3600*/  IABS R7, R10 ;  /* 0x0000000a00077213 */ /* 0x000fe20000000000 */
[----:B------:R-:W-:Y:S01]  /*3610*/  @!P3 IMAD.IADD R112, R112, 0x1, -R42 ;  /* 0x000000017070b824 */ /* 0x000fe200078e0a2a */
[----:B------:R-:W-:Y:S01]  /*3620*/  ISETP.GE.AND P3, PT, R8, RZ, PT ;  /* 0x000000ff0800720c */ /* 0x000fe20003f66270 */
[----:B------:R-:W-:Y:S01]  /*3630*/  VIADD R9, R0, 0xbf ;  /* 0x000000bf00097836 */ /* 0x000fe20000000000 */
[----:B------:R-:W-:Y:S01]  /*3640*/  IABS R117, R11 ;  /* 0x0000000b00757213 */ /* 0x000fe20000000000 */
[----:B------:R-:W-:-:S03]  /*3650*/  IMAD.HI.U32 R3, R2, R7, RZ ;  /* 0x0000000702037227 */ /* 0x000fc600078e00ff */
[----:B------:R-:W-:Y:S01]  /*3660*/  IABS R119, R9 ;  /* 0x0000000900777213 */ /* 0x000fe20000000000 */
[----:B------:R-:W-:Y:S01]  /*3670*/  @!P6 IMAD.IADD R114, R114, 0x1, -R42 ;  /* 0x000000017272e824 */ /* 0x000fe200078e0a2a */
[----:B------:R-:W-:Y:S01]  /*3680*/  ISETP.GT.U32.AND P6, PT, R42, R112, PT ;  /* 0x000000702a00720c */ /* 0x000fe20003fc4070 */
[----:B------:R-:W-:Y:S02]  /*3690*/  IMAD.MOV R116, RZ, RZ, -R3 ;  /* 0x000000ffff747224 */ /* 0x000fe400078e0a03 */
[----:B------:R-:W-:-:S04]  /*36a0*/  IMAD.HI.U32 R3, R2, R117, RZ ;  /* 0x0000007502037227 */ /* 0x000fc800078e00ff */
[----:B------:R-:W-:Y:S01]  /*36b0*/  @!P0 IMAD.IADD R110, R110, 0x1, -R42 ;  /* 0x000000016e6e8824 */ /* 0x000fe200078e0a2a */
[----:B------:R-:W-:Y:S01]  /*36c0*/  ISETP.GE.AND P0, PT, R4, RZ, PT ;  /* 0x000000ff0400720c */ /* 0x000fe20003f06270 */
[C---:B------:R-:W-:Y:S02]  /*36d0*/  IMAD R116, R42.reuse, R116, R7 ;  /* 0x000000742a747224 */ /* 0x040fe400078e0207 */
[----:B------:R-:W-:Y:S02]  /*36e0*/  IMAD.MOV R4, RZ, RZ, -R3 ;  /* 0x000000ffff047224 */ /* 0x000fe400078e0a03 */
[----:B------:R-:W-:Y:S01]  /*36f0*/  @!P2 IMAD.MOV R105, RZ, RZ, -R105 ;  /* 0x000000ffff69a224 */ /* 0x000fe200078e0a69 */
[C---:B------:R-:W-:Y:S01]  /*3700*/  ISETP.GT.U32.AND P2, PT, R42.reuse, R116, PT ;  /* 0x000000742a00720c */ /* 0x040fe20003f44070 */
[----:B------:R-:W-:Y:S01]  /*3710*/  @!P1 IMAD.MOV R107, RZ, RZ, -R107 ;  /* 0x000000ffff6b9224 */ /* 0x000fe200078e0a6b */
[C---:B------:R-:W-:Y:S01]  /*3720*/  ISETP.GT.U32.AND P1, PT, R42.reuse, R114, PT ;  /* 0x000000722a00720c */ /* 0x040fe20003f24070 */
[----:B------:R-:W-:-:S02]  /*3730*/  IMAD R117, R42, R4, R117 ;  /* 0x000000042a757224 */ /* 0x000fc400078e0275 */
[----:B------:R-:W-:Y:S02]  /*3740*/  @!P6 IMAD.IADD R112, R112, 0x1, -R42 ;  /* 0x000000017070e824 */ /* 0x000fe400078e0a2a */
[----:B------:R-:W-:Y:S01]  /*3750*/  IMAD.HI.U32 R3, R2, R119, RZ ;  /* 0x0000007702037227 */ /* 0x000fe200078e00ff */
[----:B------:R-:W-:-:S03]  /*3760*/  ISETP.GT.U32.AND P6, PT, R42, R117, PT ;  /* 0x000000752a00720c */ /* 0x000fc60003fc4070 */
[----:B------:R-:W-:Y:S02]  /*3770*/  VIADD R4, R0, 0xbe ;  /* 0x000000be00047836 */ /* 0x000fe40000000000 */
[----:B------:R-:W-:Y:S02]  /*3780*/  IMAD.MOV R3, RZ, RZ, -R3 ;  /* 0x000000ffff037224 */ /* 0x000fe400078e0a03 */
[--C-:B------:R-:W-:Y:S01]  /*3790*/  @!P1 IMAD.IADD R114, R114, 0x1, -R42.reuse ;  /* 0x0000000172729824 */ /* 0x100fe200078e0a2a */
[----:B------:R-:W-:Y:S01]  /*37a0*/  IABS R121, R4 ;  /* 0x0000000400797213 */ /* 0x000fe20000000000 */
[--C-:B------:R-:W-:Y:S01]  /*37b0*/  @!P2 IMAD.IADD R116, R116, 0x1, -R42.reuse ;  /* 0x000000017474a824 */ /* 0x100fe200078e0a2a */
[----:B------:R-:W-:Y:S01]  /*37c0*/  ISETP.GE.AND P2, PT, R4, RZ, PT ;  /* 0x000000ff0400720c */ /* 0x000fe20003f46270 */
[C---:B------:R-:W-:Y:S01]  /*37d0*/  IMAD R119, R42.reuse, R3, R119 ;  /* 0x000000032a777224 */ /* 0x040fe200078e0277 */
[----:B------:R-:W-:Y:S01]  /*37e0*/  ISETP.GE.AND P1, PT, R9, RZ, PT ;  /* 0x000000ff0900720c */ /* 0x000fe20003f26270 */
[----:B------:R-:W-:Y:S01]  /*37f0*/  @!P6 IMAD.IADD R117, R117, 0x1, -R42 ;  /* 0x000000017575e824 */ /* 0x000fe200078e0a2a */
[C---:B------:R-:W-:Y:S01]  /*3800*/  ISETP.GT.U32.AND P6, PT, R42.reuse, R116, PT ;  /* 0x000000742a00720c */ /* 0x040fe20003fc4070 */
[----:B------:R-:W-:Y:S01]  /*3810*/  @!P3 IMAD.MOV R114, RZ, RZ, -R114 ;  /* 0x000000ffff72b224 */ /* 0x000fe200078e0a72 */
[----:B------:R-:W-:Y:S01]  /*3820*/  ISETP.GT.U32.AND P3, PT, R42, R119, PT ;  /* 0x000000772a00720c */ /* 0x000fe20003f64070 */
[----:B------:R-:W-:-:S04]  /*3830*/  IMAD.HI.U32 R3, R2, R121, RZ ;  /* 0x0000007902037227 */ /* 0x000fc800078e00ff */
[----:B------:R-:W-:Y:S01]  /*3840*/  @!P5 IMAD.MOV R109, RZ, RZ, -R109 ;  /* 0x000000ffff6dd224 */ /* 0x000fe200078e0a6d */
[----:B------:R-:W-:Y:S01]  /*3850*/  ISETP.GE.AND P5, PT, R10, RZ, PT ;  /* 0x000000ff0a00720c */ /* 0x000fe20003fa6270 */
[----:B------:R-:W-:Y:S01]  /*3860*/  @!P0 IMAD.MOV R112, RZ, RZ, -R112 ;  /* 0x000000ffff708224 */ /* 0x000fe200078e0a70 */
[----:B------:R-:W-:Y:S01]  /*3870*/  ISETP.GT.U32.AND P0, PT, R42, R117, PT ;  /* 0x000000752a00720c */ /* 0x000fe20003f04070 */
[C---:B------:R-:W-:Y:S02]  /*3880*/  VIADD R7, R0.reuse, 0xbd ;  /* 0x000000bd00077836 */ /* 0x040fe40000000000 */
[----:B------:R-:W-:Y:S02]  /*3890*/  IMAD.MOV R3, RZ, RZ, -R3 ;  /* 0x000000ffff037224 */ /* 0x000fe400078e0a03 */
[----:B------:R-:W-:Y:S01]  /*38a0*/  VIADD R8, R0, 0xbc ;  /* 0x000000bc00087836 */ /* 0x000fe20000000000 */
[----:B------:R-:W-:Y:S01]  /*38b0*/  IABS R123, R7 ;  /* 0x00000007007b7213 */ /* 0x000fe20000000000 */
[----:B------:R-:W-:-:S02]  /*38c0*/  IMAD R121, R42, R3, R121 ;  /* 0x000000032a797224 */ /* 0x000fc400078e0279 */
[----:B------:R-:W-:Y:S01]  /*38d0*/  @!P4 IMAD.MOV R110, RZ, RZ, -R110 ;  /* 0x000000ffff6ec224 */ /* 0x000fe200078e0a6e */
[----:B------:R-:W-:Y:S01]  /*38e0*/  ISETP.GE.AND P4, PT, R11, RZ, PT ;  /* 0x000000ff0b00720c */ /* 0x000fe20003f86270 */
[--C-:B------:R-:W-:Y:S01]  /*38f0*/  @!P6 IMAD.IADD R116, R116, 0x1, -R42.reuse ;  /* 0x000000017474e824 */ /* 0x100fe200078e0a2a */
[----:B------:R-:W-:Y:S01]  /*3900*/  IABS R125, R8 ;  /* 0x00000008007d7213 */ /* 0x000fe20000000000 */
[----:B------:R-:W-:Y:S01]  /*3910*/  @!P3 IMAD.IADD R119, R119, 0x1, -R42 ;  /* 0x000000017777b824 */ /* 0x000fe200078e0a2a */
[----:B------:R-:W-:Y:S01]  /*3920*/  ISETP.GT.U32.AND P6, PT, R42, R121, PT ;  /* 0x000000792a00720c */ /* 0x000fe20003fc4070 */
[----:B------:R-:W-:Y:S01]  /*3930*/  IMAD.HI.U32 R3, R2, R123, RZ ;  /* 0x0000007b02037227 */ /* 0x000fe200078e00ff */
[----:B------:R-:W-:-:S03]  /*3940*/  ISETP.GE.AND P3, PT, R8, RZ, PT ;  /* 0x000000ff0800720c */ /* 0x000fc60003f66270 */
[----:B------:R-:W-:Y:S01]  /*3950*/  @!P0 IMAD.IADD R117, R117, 0x1, -R42 ;  /* 0x0000000175758824 */ /* 0x000fe200078e0a2a */
[----:B------:R-:W-:Y:S01]  /*3960*/  ISETP.GE.AND P0, PT, R7, RZ, PT ;  /* 0x000000ff0700720c */ /* 0x000fe20003f06270 */
[----:B------:R-:W-:Y:S01]  /*3970*/  @!P5 IMAD.MOV R116, RZ, RZ, -R116 ;  /* 0x000000ffff74d224 */ /* 0x000fe200078e0a74 */
[----:B------:R-:W-:Y:S01]  /*3980*/  ISETP.GT.U32.AND P5, PT, R42, R119, PT ;  /* 0x000000772a00720c */ /* 0x000fe20003fa4070 */
[----:B------:R-:W-:-:S04]  /*3990*/  IMAD.HI.U32 R4, R2, R125, RZ ;  /* 0x0000007d02047227 */ /* 0x000fc800078e00ff */
[----:B------:R-:W-:Y:S02]  /*39a0*/  IMAD.MOV R7, RZ, RZ, -R3 ;  /* 0x000000ffff077224 */ /* 0x000fe400078e0a03 */
[----:B------:R-:W-:Y:S02]  /*39b0*/  VIADD R10, R0, 0xbb ;  /* 0x000000bb000a7836 */ /* 0x000fe40000000000 */
[----:B------:R-:W-:Y:S02]  /*39c0*/  IMAD.MOV R4, RZ, RZ, -R4 ;  /* 0x000000ffff047224 */ /* 0x000fe400078e0a04 */
[C---:B------:R-:W-:Y:S01]  /*39d0*/  IMAD R123, R42.reuse, R7, R123 ;  /* 0x000000072a7b7224 */ /* 0x040fe200078e027b */
[----:B------:R-:W-:Y:S01]  /*39e0*/  IABS R127, R10 ;  /* 0x0000000a007f7213 */ /* 0x000fe20000000000 */
[----:B------:R-:W-:Y:S02]  /*39f0*/  IMAD R125, R42, R4, R125 ;  /* 0x000000042a7d7224 */ /* 0x000fe400078e027d */
[----:B------:R-:W-:-:S02]  /*3a00*/  @!P6 IMAD.IADD R121, R121, 0x1, -R42 ;  /* 0x000000017979e824 */ /* 0x000fc400078e0a2a */
[----:B------:R-:W-:Y:S01]  /*3a10*/  @!P4 IMAD.MOV R117, RZ, RZ, -R117 ;  /* 0x000000ffff75c224 */ /* 0x000fe200078e0a75 */
[C---:B------:R-:W-:Y:S01]  /*3a20*/  ISETP.GT.U32.AND P4, PT, R42.reuse, R123, PT ;  /* 0x0000007b2a00720c */ /* 0x040fe20003f84070 */
[----:B------:R-:W-:Y:S01]  /*3a30*/  @!P5 IMAD.IADD R119, R119, 0x1, -R42 ;  /* 0x000000017777d824 */ /* 0x000fe200078e0a2a */
[----:B------:R-:W-:Y:S01]  /*3a40*/  ISETP.GT.U32.AND P6, PT, R42, R121, PT ;  /* 0x000000792a00720c */ /* 0x000fe20003fc4070 */
[----:B------:R-:W-:Y:S01]  /*3a50*/  IMAD.HI.U32 R3, R2, R127, RZ ;  /* 0x0000007f02037227 */ /* 0x000fe200078e00ff */
[----:B------:R-:W-:-:S03]  /*3a60*/  ISETP.GT.U32.AND P5, PT, R42, R125, PT ;  /* 0x0000007d2a00720c */ /* 0x000fc60003fa4070 */
[----:B------:R-:W-:Y:S02]  /*3a70*/  IMAD.MOV R3, RZ, RZ, -R3 ;  /* 0x000000ffff037224 */ /* 0x000fe400078e0a03 */
[----:B------:R-:W-:Y:S02]  /*3a80*/  VIADD R8, R0, 0xba ;  /* 0x000000ba00087836 */ /* 0x000fe40000000000 */
[C---:B------:R-:W-:Y:S02]  /*3a90*/  IMAD R127, R42.reuse, R3, R127 ;  /* 0x000000032a7f7224 */ /* 0x040fe400078e027f */
[--C-:B------:R-:W-:Y:S01]  /*3aa0*/  @!P4 IMAD.IADD R123, R123, 0x1, -R42.reuse ;  /* 0x000000017b7bc824 */ /* 0x100fe200078e0a2a */
[----:B------:R-:W-:Y:S01]  /*3ab0*/  IABS R129, R8 ;  /* 0x0000000800817213 */ /* 0x000fe20000000000 */
[--C-:B------:R-:W-:Y:S01]  /*3ac0*/  @!P6 IMAD.IADD R121, R121, 0x1, -R42.reuse ;  /* 0x000000017979e824 */ /* 0x100fe200078e0a2a */
[C---:B------:R-:W-:Y:S01]  /*3ad0*/  ISETP.GT.U32.AND P6, PT, R42.reuse, R127, PT ;  /* 0x0000007f2a00720c */ /* 0x040fe20003fc4070 */
[----:B------:R-:W-:Y:S01]  /*3ae0*/  @!P5 IMAD.IADD R125, R125, 0x1, -R42 ;  /* 0x000000017d7dd824 */ /* 0x000fe200078e0a2a */
[----:B------:R-:W-:Y:S01]  /*3af0*/  ISETP.GT.U32.AND P5, PT, R42, R123, PT ;  /* 0x0000007b2a00720c */ /* 0x000fe20003fa4070 */
[----:B------:R-:W-:Y:S01]  /*3b00*/  VIADD R11, R0, 0xb9 ;  /* 0x000000b9000b7836 */ /* 0x000fe20000000000 */
[----:B------:R-:W-:Y:S01]  /*3b10*/  ISETP.GE.AND P4, PT, R10, RZ, PT ;  /* 0x000000ff0a00720c */ /* 0x000fe20003f86270 */
[----:B------:R-:W-:-:S03]  /*3b20*/  IMAD.HI.U32 R3, R2, R129, RZ ;  /* 0x0000008102037227 */ /* 0x000fc600078e00ff */
[----:B------:R-:W-:Y:S01]  /*3b30*/  IABS R131, R11 ;  /* 0x0000000b00837213 */ /* 0x000fe20000000000 */
[----:B------:R-:W-:Y:S02]  /*3b40*/  IMAD.MOV R3, RZ, RZ, -R3 ;  /* 0x000000ffff037224 */ /* 0x000fe400078e0a03 */
[----:B------:R-:W-:Y:S02]  /*3b50*/  VIADD R13, R0, 0xb7 ;  /* 0x000000b7000d7836 */ /* 0x000fe40000000000 */
[----:B------:R-:W-:Y:S02]  /*3b60*/  IMAD R129, R42, R3, R129 ;  /* 0x000000032a817224 */ /* 0x000fe400078e0281 */
[----:B------:R-:W-:Y:S01]  /*3b70*/  IMAD.HI.U32 R4, R2, R131, RZ ;  /* 0x0000008302047227 */ /* 0x000fe200078e00ff */
[----:B------:R-:W-:-:S03]  /*3b80*/  IABS R9, R13 ;  /* 0x0000000d00097213 */ /* 0x000fc60000000000 */
[--C-:B------:R-:W-:Y:S01]  /*3b90*/  @!P6 IMAD.IADD R127, R127, 0x1, -R42.reuse ;  /* 0x000000017f7fe824 */ /* 0x100fe200078e0a2a */
[C---:B------:R-:W-:Y:S01]  /*3ba0*/  ISETP.GT.U32.AND P6, PT, R42.reuse, R125, PT ;  /* 0x0000007d2a00720c */ /* 0x040fe20003fc4070 */
[----:B------:R-:W-:Y:S01]  /*3bb0*/  @!P5 IMAD.IADD R123, R123, 0x1, -R42 ;  /* 0x000000017b7bd824 */ /* 0x000fe200078e0a2a */
[----:B------:R-:W-:Y:S01]  /*3bc0*/  ISETP.GT.U32.AND P5, PT, R42, R129, PT ;  /* 0x000000812a00720c */ /* 0x000fe20003fa4070 */
[----:B------:R-:W-:Y:S02]  /*3bd0*/  IMAD.MOV R4, RZ, RZ, -R4 ;  /* 0x000000ffff047224 */ /* 0x000fe400078e0a04 */
[----:B------:R-:W-:Y:S02]  /*3be0*/  VIADD R12, R0, 0xb8 ;  /* 0x000000b8000c7836 */ /* 0x000fe40000000000 */
[----:B------:R-:W-:Y:S02]  /*3bf0*/  IMAD R131, R42, R4, R131 ;  /* 0x000000042a837224 */ /* 0x000fe400078e0283 */
[----:B------:R-:W-:Y:S01]  /*3c00*/  IMAD.HI.U32 R4, R2, R9, RZ ;  /* 0x0000000902047227 */ /* 0x000fe200078e00ff */
[----:B------:R-:W-:-:S03]  /*3c10*/  IABS R7, R12 ;  /* 0x0000000c00077213 */ /* 0x000fc60000000000 */
[----:B------:R-:W-:Y:S02]  /*3c20*/  IMAD.MOV R4, RZ, RZ, -R4 ;  /* 0x000000ffff047224 */ /* 0x000fe400078e0a04 */
[--C-:B------:R-:W-:Y:S01]  /*3c30*/  @!P6 IMAD.IADD R125, R125, 0x1, -R42.reuse ;  /* 0x000000017d7de824 */ /* 0x100fe200078e0a2a */
[C---:B------:R-:W-:Y:S01]  /*3c40*/  ISETP.GT.U32.AND P6, PT, R42.reuse, R131, PT ;  /* 0x000000832a00720c */ /* 0x040fe20003fc4070 */
[----:B------:R-:W-:Y:S02]  /*3c50*/  IMAD R134, R42, R4, R9 ;  /* 0x000000042a867224 */ /* 0x000fe400078e0209 */
[----:B------:R-:W-:Y:S02]  /*3c60*/  @!P5 IMAD.IADD R129, R129, 0x1, -R42 ;  /* 0x000000018181d824 */ /* 0x000fe400078e0a2a */
[----:B------:R-:W-:Y:S02]  /*3c70*/  VIADD R10, R0, 0xb6 ;  /* 0x000000b6000a7836 */ /* 0x000fe40000000000 */
[----:B------:R-:W-:-:S04]  /*3c80*/  IMAD.HI.U32 R3, R2, R7, RZ ;  /* 0x0000000702037227 */ /* 0x000fc800078e00ff */
[----:B------:R-:W-:Y:S01]  /*3c90*/  @!P2 IMAD.MOV R121, RZ, RZ, -R121 ;  /* 0x000000ffff79a224 */ /* 0x000fe200078e0a79 */
[----:B------:R-:W-:Y:S01]  /*3ca0*/  ISETP.GE.AND P2, PT, R8, RZ, PT ;  /* 0x000000ff0800720c */ /* 0x000fe20003f46270 */
[----:B------:R-:W-:Y:S01]  /*3cb0*/  @!P0 IMAD.MOV R123, RZ, RZ, -R123 ;  /* 0x000000ffff7b8224 */ /* 0x000fe200078e0a7b */
[C---:B------:R-:W-:Y:S01]  /*3cc0*/  ISETP.GT.U32.AND P0, PT, R42.reuse, R129, PT ;  /* 0x000000812a00720c */ /* 0x040fe20003f04070 */
[----:B------:R-:W-:Y:S01]  /*3cd0*/  @!P3 IMAD.MOV R125, RZ, RZ, -R125 ;  /* 0x000000ffff7db224 */ /* 0x000fe200078e0a7d */
[----:B------:R-:W-:Y:S01]  /*3ce0*/  ISETP.GT.U32.AND P3, PT, R42, R134, PT ;  /* 0x000000862a00720c */ /* 0x000fe20003f64070 */
[----:B------:R-:W-:Y:S01]  /*3cf0*/  IMAD.MOV R3, RZ, RZ, -R3 ;  /* 0x000000ffff037224 */ /* 0x000fe200078e0a03 */
[----:B------:R-:W-:Y:S01]  /*3d00*/  IABS R8, R10 ;  /* 0x0000000a00087213 */ /* 0x000fe20000000000 */
[----:B------:R-:W-:Y:S02]  /*3d10*/  VIADD R4, R0, 0xb5 ;  /* 0x000000b500047836 */ /* 0x000fe40000000000 */
[----:B------:R-:W-:-:S02]  /*3d20*/  IMAD R132, R42, R3, R7 ;  /* 0x000000032a847224 */ /* 0x000fc400078e0207 */
[----:B------:R-:W-:Y:S01]  /*3d30*/  IMAD.MOV.U32 R7, RZ, RZ, R8 ;  /* 0x000000ffff077224 */ /* 0x000fe200078e0008 */
[----:B------:R-:W-:Y:S01]  /*3d40*/  IABS R9, R4 ;  /* 0x0000000400097213 */ /* 0x000fe20000000000 */
[----:B------:R-:W-:Y:S01]  /*3d50*/  @!P6 IMAD.IADD R131, R131, 0x1, -R42 ;  /* 0x000000018383e824 */ /* 0x000fe200078e0a2a */
[----:B------:R-:W-:Y:S01]  /*3d60*/  ISETP.GT.U32.AND P5, PT, R42, R132, PT ;  /* 0x000000842a00720c */ /* 0x000fe20003fa4070 */
[----:B------:R-:W-:-:S03]  /*3d70*/  IMAD.HI.U32 R3, R2, R7, RZ ;  /* 0x0000000702037227 */ /* 0x000fc600078e00ff */
[----:B------:R-:W-:Y:S01]  /*3d80*/  ISETP.GT.U32.AND P6, PT, R42, R131, PT ;  /* 0x000000832a00720c */ /* 0x000fe20003fc4070 */
[--C-:B------:R-:W-:Y:S01]  /*3d90*/  @!P0 IMAD.IADD R129, R129, 0x1, -R42.reuse ;  /* 0x0000000181818824 */ /* 0x100fe200078e0a2a */
[----:B------:R-:W-:Y:S01]  /*3da0*/  ISETP.GE.AND P0, PT, R13, RZ, PT ;  /* 0x000000ff0d00720c */ /* 0x000fe20003f06270 */
[----:B------:R-:W-:Y:S01]  /*3db0*/  @!P3 IMAD.IADD R134, R134, 0x1, -R42 ;  /* 0x000000018686b824 */ /* 0x000fe200078e0a2a */
[----:B------:R-:W-:Y:S01]  /*3dc0*/  ISETP.GE.AND P3, PT, R10, RZ, PT ;  /* 0x000000ff0a00720c */ /* 0x000fe20003f66270 */
[----:B------:R-:W-:Y:S02]  /*3dd0*/  IMAD.MOV R3, RZ, RZ, -R3 ;  /* 0x000000ffff037224 */ /* 0x000fe400078e0a03 */
[----:B------:R-:W-:Y:S01]  /*3de0*/  @!P1 IMAD.MOV R119, RZ, RZ, -R119 ;  /* 0x000000ffff779224 */ /* 0x000fe200078e0a77 */
[C---:B------:R-:W-:Y:S01]  /*3df0*/  ISETP.GT.U32.AND P1, PT, R42.reuse, R127, PT ;  /* 0x0000007f2a00720c */ /* 0x040fe20003f24070 */
[----:B------:R-:W-:Y:S01]  /*3e00*/  @!P2 IMAD.MOV R129, RZ, RZ, -R129 ;  /* 0x000000ffff81a224 */ /* 0x000fe200078e0a81 */
[C---:B------:R-:W-:Y:S01]  /*3e10*/  ISETP.GT.U32.AND P2, PT, R42.reuse, R134, PT ;  /* 0x000000862a00720c */ /* 0x040fe20003f44070 */
[----:B------:R-:W-:-:S02]  /*3e20*/  IMAD R136, R42, R3, R7 ;  /* 0x000000032a887224 */ /* 0x000fc400078e0207 */
[----:B------:R-:W-:-:S04]  /*3e30*/  IMAD.HI.U32 R3, R2, R9, RZ ;  /* 0x0000000902037227 */ /* 0x000fc800078e00ff */
[--C-:B------:R-:W-:Y:S02]  /*3e40*/  @!P5 IMAD.IADD R132, R132, 0x1, -R42.reuse ;  /* 0x000000018484d824 */ /* 0x100fe400078e0a2a */
[----:B------:R-:W-:Y:S02]  /*3e50*/  IMAD.MOV R3, RZ, RZ, -R3 ;  /* 0x000000ffff037224 */ /* 0x000fe400078e0a03 */
[--C-:B------:R-:W-:Y:S01]  /*3e60*/  @!P6 IMAD.IADD R131, R131, 0x1, -R42.reuse ;  /* 0x000000018383e824 */ /* 0x100fe200078e0a2a */
[C---:B------:R-:W-:Y:S01]  /*3e70*/  ISETP.GT.U32.AND P5, PT, R42.reuse, R132, PT ;  /* 0x000000842a00720c */ /* 0x040fe20003fa4070 */
[C---:B------:R-:W-:Y:S01]  /*3e80*/  IMAD R138, R42.reuse, R3, R9 ;  /* 0x000000032a8a7224 */ /* 0x040fe200078e0209 */
[----:B------:R-:W-:Y:S01]  /*3e90*/  ISETP.GT.U32.AND P6, PT, R42, R136, PT ;  /* 0x000000882a00720c */ /* 0x000fe20003fc4070 */
[--C-:B------:R-:W-:Y:S01]  /*3ea0*/  @!P1 IMAD.IADD R127, R127, 0x1, -R42.reuse ;  /* 0x000000017f7f9824 */ /* 0x100fe200078e0a2a */
[----:B------:R-:W-:Y:S01]  /*3eb0*/  ISETP.GE.AND P1, PT, R11, RZ, PT ;  /* 0x000000ff0b00720c */ /* 0x000fe20003f26270 */
[----:B------:R-:W-:Y:S01]  /*3ec0*/  @!P2 IMAD.IADD R134, R134, 0x1, -R42 ;  /* 0x000000018686a824 */ /* 0x000fe200078e0a2a */
[----:B------:R-:W-:Y:S01]  /*3ed0*/  ISETP.GT.U32.AND P2, PT, R42, R138, PT ;  /* 0x0000008a2a00720c */ /* 0x000fe20003f44070 */
[----:B------:R-:W-:Y:S01]  /*3ee0*/  @!P4 IMAD.MOV R127, RZ, RZ, -R127 ;  /* 0x000000ffff7fc224 */ /* 0x000fe200078e0a7f */
[----:B------:R-:W-:Y:S01]  /*3ef0*/  ISETP.GE.AND P4, PT, R12, RZ, PT ;  /* 0x000000ff0c00720c */ /* 0x000fe20003f86270 */
[----:B------:R-:W-:-:S02]  /*3f00*/  VIADD R3, R0, 0xb4 ;  /* 0x000000b400037836 */ /* 0x000fc40000000000 */
[----:B------:R-:W-:Y:S02]  /*3f10*/  VIADD R7, R0, 0xb2 ;  /* 0x000000b200077836 */ /* 0x000fe40000000000 */
[--C-:B------:R-:W-:Y:S01]  /*3f20*/  @!P5 IMAD.IADD R132, R132, 0x1, -R42.reuse ;  /* 0x000000018484d824 */ /* 0x100fe200078e0a2a */
[----:B------:R-:W-:Y:S01]  /*3f30*/  ISETP.GE.AND P5, PT, R4, RZ, PT ;  /* 0x000000ff0400720c */ /* 0x000fe20003fa6270 */
[--C-:B------:R-:W-:Y:S01]  /*3f40*/  @!P6 IMAD.IADD R136, R136, 0x1, -R42.reuse ;  /* 0x000000018888e824 */ /* 0x100fe200078e0a2a */
[----:B------:R-:W-:Y:S01]  /*3f50*/  IABS R9, R3 ;  /* 0x0000000300097213 */ /* 0x000fe20000000000 */
[----:B------:R-:W-:Y:S01]  /*3f60*/  VIADD R4, R0, 0xb3 ;  /* 0x000000b300047836 */ /* 0x000fe20000000000 */
[----:B------:R-:W-:Y:S01]  /*3f70*/  IABS R11, R7 ;  /* 0x00000007000b7213 */ /* 0x000fe20000000000 */
[----:B------:R-:W-:Y:S01]  /*3f80*/  @!P2 IMAD.IADD R138, R138, 0x1, -R42 ;  /* 0x000000018a8aa824 */ /* 0x000fe200078e0a2a */
[----:B------:R-:W-:Y:S01]  /*3f90*/  ISETP.GT.U32.AND P6, PT, R42, R136, PT ;  /* 0x000000882a00720c */ /* 0x000fe20003fc4070 */
[----:B------:R-:W-:Y:S01]  /*3fa0*/  @!P4 IMAD.MOV R132, RZ, RZ, -R132 ;  /* 0x000000ffff84c224 */ /* 0x000fe200078e0a84 */
[----:B------:R-:W-:Y:S01]  /*3fb0*/  ISETP.GE.AND P4, PT, R4, RZ, PT ;  /* 0x000000ff0400720c */ /* 0x000fe20003f86270 */
[----:B------:R-:W-:Y:S01]  /*3fc0*/  @!P1 IMAD.MOV R131, RZ, RZ, -R131 ;  /* 0x000000ffff839224 */ /* 0x000fe200078e0a83 */
[----:B------:R-:W-:Y:S01]  /*3fd0*/  IABS R4, R4 ;  /* 0x0000000400047213 */ /* 0x000fe20000000000 */
[----:B------:R-:W-:Y:S01]  /*3fe0*/  @!P0 IMAD.MOV R134, RZ, RZ, -R134 ;  /* 0x000000ffff868224 */ /* 0x000fe200078e0a86 */
[----:B------:R-:W-:Y:S01]  /*3ff0*/  ISETP.GE.AND P1, PT, R3, RZ, PT ;  /* 0x000000ff0300720c */ /* 0x000fe20003f26270 */
[----:B------:R-:W-:Y:S01]  /*4000*/  IMAD.HI.U32 R3, R2, R9, RZ ;  /* 0x0000000902037227 */ /* 0x000fe200078e00ff */
[----:B------:R-:W-:-:S02]  /*4010*/  ISETP.GT.U32.AND P2, PT, R42, R138, PT ;  /* 0x0000008a2a00720c */ /* 0x000fc40003f44070 */
[----:B------:R-:W-:Y:S01]  /*4020*/  ISETP.GE.AND P0, PT, R7, RZ, PT ;  /* 0x000000ff0700720c */ /* 0x000fe20003f06270 */
[----:B------:R-:W-:Y:S02]  /*4030*/  IMAD.MOV.U32 R7, RZ, RZ, R4 ;  /* 0x000000ffff077224 */ /* 0x000fe400078e0004 */
[----:B------:R-:W-:Y:S02]  /*4040*/  IMAD.MOV R140, RZ, RZ, -R3 ;  /* 0x000000ffff8c7224 */ /* 0x000fe400078e0a03 */
[----:B------:R-:W-:-:S04]  /*4050*/  IMAD.HI.U32 R4, R2, R11, RZ ;  /* 0x0000000b02047227 */ /* 0x000fc800078e00ff */
[----:B------:R-:W-:Y:S02]  /*4060*/  @!P6 IMAD.IADD R136, R136, 0x1, -R42 ;  /* 0x000000018888e824 */ /* 0x000fe400078e0a2a */
[C---:B------:R-:W-:Y:S02]  /*4070*/  IMAD R140, R42.reuse, R140, R9 ;  /* 0x0000008c2a8c7224 */ /* 0x040fe400078e0209 */
[----:B------:R-:W-:Y:S02]  /*4080*/  IMAD.MOV R4, RZ, RZ, -R4 ;  /* 0x000000ffff047224 */ /* 0x000fe400078e0a04 */
[----:B------:R-:W-:Y:S01]  /*4090*/  @!P3 IMAD.MOV R136, RZ, RZ, -R136 ;  /* 0x000000ffff88b224 */ /* 0x000fe200078e0a88 */
[----:B------:R-:W-:Y:S01]  /*40a0*/  ISETP.GT.U32.AND P3, PT, R42, R140, PT ;  /* 0x0000008c2a00720c */ /* 0x000fe20003f64070 */
[----:B------:R-:W-:Y:S02]  /*40b0*/  @!P2 IMAD.IADD R138, R138, 0x1, -R42 ;  /* 0x000000018a8aa824 */ /* 0x000fe400078e0a2a */
[----:B------:R-:W-:-:S02]  /*40c0*/  IMAD R144, R42, R4, R11 ;  /* 0x000000042a907224 */ /* 0x000fc400078e020b */
[----:B------:R-:W-:Y:S02]  /*40d0*/  @!P5 IMAD.MOV R138, RZ, RZ, -R138 ;  /* 0x000000ffff8ad224 */ /* 0x000fe400078e0a8a */
[----:B------:R-:W-:Y:S01]  /*40e0*/  IMAD.HI.U32 R3, R2, R7, RZ ;  /* 0x0000000702037227 */ /* 0x000fe200078e00ff */
[----:B------:R-:W-:-:S03]  /*40f0*/  ISETP.GT.U32.AND P5, PT, R42, R144, PT ;  /* 0x000000902a00720c */ /* 0x000fc60003fa4070 */
[----:B------:R-:W-:Y:S02]  /*4100*/  VIADD R8, R0, 0xb1 ;  /* 0x000000b100087836 */ /* 0x000fe40000000000 */
[----:B------:R-:W-:Y:S02]  /*4110*/  IMAD.MOV R142, RZ, RZ, -R3 ;  /* 0x000000ffff8e7224 */ /* 0x000fe400078e0a03 */
[--C-:B------:R-:W-:Y:S01]  /*4120*/  @!P3 IMAD.IADD R140, R140, 0x1, -R42.reuse ;  /* 0x000000018c8cb824 */ /* 0x100fe200078e0a2a */
[----:B------:R-:W-:Y:S01]  /*4130*/  ISETP.GE.AND P6, PT, R8, RZ, PT ;  /* 0x000000ff0800720c */ /* 0x000fe20003fc6270 */
[----:B------:R-:W-:Y:S01]  /*4140*/  IMAD R142, R42, R142, R7 ;  /* 0x0000008e2a8e7224 */ /* 0x000fe200078e0207 */
[----:B------:R-:W-:Y:S01]  /*4150*/  IABS R13, R8 ;  /* 0x00000008000d7213 */ /* 0x000fe20000000000 */
[----:B------:R-:W-:Y:S01]  /*4160*/  VIADD R8, R0, 0xaf ;  /* 0x000000af00087836 */ /* 0x000fe20000000000 */
[----:B------:R-:W-:Y:S01]  /*4170*/  ISETP.GT.U32.AND P3, PT, R42, R140, PT ;  /* 0x0000008c2a00720c */ /* 0x000fe20003f64070 */
[----:B------:R-:W-:Y:S01]  /*4180*/  @!P5 IMAD.IADD R144, R144, 0x1, -R42 ;  /* 0x000000019090d824 */ /* 0x000fe200078e0a2a */
[----:B------:R-:W-:Y:S01]  /*4190*/  ISETP.GT.U32.AND P2, PT, R42, R142, PT ;  /* 0x0000008e2a00720c */ /* 0x000fe20003f44070 */
[----:B------:R-:W-:Y:S01]  /*41a0*/  IMAD.HI.U32 R3, R2, R13, RZ ;  /* 0x0000000d02037227 */ /* 0x000fe200078e00ff */
[----:B------:R-:W-:-:S02]  /*41b0*/  IABS R149, R8 ;  /* 0x0000000800957213 */ /* 0x000fc40000000000 */
[----:B------:R-:W-:Y:S01]  /*41c0*/  ISETP.GT.U32.AND P5, PT, R42, R144, PT ;  /* 0x000000902a00720c */ /* 0x000fe20003fa4070 */
[----:B------:R-:W-:Y:S02]  /*41d0*/  IMAD.MOV R3, RZ, RZ, -R3 ;  /* 0x000000ffff037224 */ /* 0x000fe400078e0a03 */
[----:B------:R-:W-:-:S04]  /*41e0*/  IMAD.HI.U32 R4, R2, R149, RZ ;  /* 0x0000009502047227 */ /* 0x000fc800078e00ff */
[----:B------:R-:W-:Y:S02]  /*41f0*/  VIADD R7, R0, 0xb0 ;  /* 0x000000b000077836 */ /* 0x000fe40000000000 */
[----:B------:R-:W-:Y:S02]  /*4200*/  IMAD R146, R42, R3, R13 ;  /* 0x000000032a927224 */ /* 0x000fe400078e020d */
[----:B------:R-:W-:Y:S01]  /*4210*/  IMAD.MOV R4, RZ, RZ, -R4 ;  /* 0x000000ffff047224 */ /* 0x000fe200078e0a04 */
[----:B------:R-:W-:Y:S01]  /*4220*/  IABS R147, R7 ;  /* 0x0000000700937213 */ /* 0x000fe20000000000 */
[--C-:B------:R-:W-:Y:S02]  /*4230*/  @!P2 IMAD.IADD R142, R142, 0x1, -R42.reuse ;  /* 0x000000018e8ea824 */ /* 0x100fe400078e0a2a */
[--C-:B------:R-:W-:Y:S01]  /*4240*/  @!P3 IMAD.IADD R140, R140, 0x1, -R42.reuse ;  /* 0x000000018c8cb824 */ /* 0x100fe200078e0a2a */
[C---:B------:R-:W-:Y:S01]  /*4250*/  ISETP.GT.U32.AND P3, PT, R42.reuse, R146, PT ;  /* 0x000000922a00720c */ /* 0x040fe20003f64070 */
[C---:B------:R-:W-:Y:S01]  /*4260*/  IMAD R149, R42.reuse, R4, R149 ;  /* 0x000000042a957224 */ /* 0x040fe200078e0295 */
[----:B------:R-:W-:Y:S01]  /*4270*/  ISETP.GT.U32.AND P2, PT, R42, R142, PT ;  /* 0x0000008e2a00720c */ /* 0x000fe20003f44070 */
[----:B------:R-:W-:-:S02]  /*4280*/  @!P5 IMAD.IADD R144, R144, 0x1, -R42 ;  /* 0x000000019090d824 */ /* 0x000fc400078e0a2a */
[----:B------:R-:W-:Y:S01]  /*4290*/  VIADD R9, R0, 0xae ;  /* 0x000000ae00097836 */ /* 0x000fe20000000000 */
[----:B------:R-:W-:Y:S01]  /*42a0*/  ISETP.GT.U32.AND P5, PT, R42, R149, PT ;  /* 0x000000952a00720c */ /* 0x000fe20003fa4070 */
[----:B------:R-:W-:-:S03]  /*42b0*/  IMAD.HI.U32 R3, R2, R147, RZ ;  /* 0x0000009302037227 */ /* 0x000fc600078e00ff */
[----:B------:R-:W-:Y:S01]  /*42c0*/  IABS R151, R9 ;  /* 0x0000000900977213 */ /* 0x000fe20000000000 */
[----:B------:R-:W-:Y:S02]  /*42d0*/  IMAD.MOV R3, RZ, RZ, -R3 ;  /* 0x000000ffff037224 */ /* 0x000fe400078e0a03 */
[----:B------:R-:W-:Y:S02]  /*42e0*/  VIADD R10, R0, 0xad ;  /* 0x000000ad000a7836 */ /* 0x000fe40000000000 */
[----:B------:R-:W-:Y:S02]  /*42f0*/  IMAD R147, R42, R3, R147 ;  /* 0x000000032a937224 */ /* 0x000fe400078e0293 */
[----:B------:R-:W-:Y:S01]  /*4300*/  VIADD R11, R0, 0xac ;  /* 0x000000ac000b7836 */ /* 0x000fe20000000000 */
[----:B------:R-:W-:Y:S01]  /*4310*/  IABS R153, R10 ;  /* 0x0000000a00997213 */ /* 0x000fe20000000000 */
[----:B------:R-:W-:Y:S01]  /*4320*/  @!P3 IMAD.IADD R146, R146, 0x1, -R42 ;  /* 0x000000019292b824 */ /* 0x000fe200078e0a2a */
[----:B------:R-:W-:Y:S01]  /*4330*/  ISETP.GE.AND P3, PT, R7, RZ, PT ;  /* 0x000000ff0700720c */ /* 0x000fe20003f66270 */
[----:B------:R-:W-:Y:S01]  /*4340*/  IMAD.HI.U32 R3, R2, R151, RZ ;  /* 0x0000009702037227 */ /* 0x000fe200078e00ff */
[----:B------:R-:W-:-:S03]  /*4350*/  IABS R7, R11 ;  /* 0x0000000b00077213 */ /* 0x000fc60000000000 */
[----:B------:R-:W-:Y:S01]  /*4360*/  @!P2 IMAD.IADD R142, R142, 0x1, -R42 ;  /* 0x000000018e8ea824 */ /* 0x000fe200078e0a2a */
[C---:B------:R-:W-:Y:S01]  /*4370*/  ISETP.GT.U32.AND P2, PT, R42.reuse, R147, PT ;  /* 0x000000932a00720c */ /* 0x040fe20003f44070 */
[----:B------:R-:W-:Y:S01]  /*4380*/  @!P1 IMAD.MOV R140, RZ, RZ, -R140 ;  /* 0x000000ffff8c9224 */ /* 0x000fe200078e0a8c */
[C---:B------:R-:W-:Y:S01]  /*4390*/  ISETP.GT.U32.AND P1, PT, R42.reuse, R146, PT ;  /* 0x000000922a00720c */ /* 0x040fe20003f24070 */
[----:B------:R-:W-:Y:S02]  /*43a0*/  @!P5 IMAD.IADD R149, R149, 0x1, -R42 ;  /* 0x000000019595d824 */ /* 0x000fe400078e0a2a */
[----:B------:R-:W-:Y:S02]  /*43b0*/  IMAD.MOV R3, RZ, RZ, -R3 ;  /* 0x000000ffff037224 */ /* 0x000fe400078e0a03 */
[----:B------:R-:W-:Y:S01]  /*43c0*/  @!P4 IMAD.MOV R142, RZ, RZ, -R142 ;  /* 0x000000ffff8ec224 */ /* 0x000fe200078e0a8e */
[C---:B------:R-:W-:Y:S01]  /*43d0*/  ISETP.GT.U32.AND P4, PT, R42.reuse, R149, PT ;  /* 0x000000952a00720c */ /* 0x040fe20003f84070 */
[----:B------:R-:W-:-:S02]  /*43e0*/  IMAD R151, R42, R3, R151 ;  /* 0x000000032a977224 */ /* 0x000fc400078e0297 */
[----:B------:R-:W-:-:S04]  /*43f0*/  IMAD.HI.U32 R4, R2, R153, RZ ;  /* 0x0000009902047227 */ /* 0x000fc800078e00ff */
[----:B------:R-:W-:-:S04]  /*4400*/  IMAD.HI.U32 R3, R2, R7, RZ ;  /* 0x0000000702037227 */ /* 0x000fc800078e00ff */
[----:B------:R-:W-:Y:S02]  /*4410*/  IMAD.MOV R4, RZ, RZ, -R4 ;  /* 0x000000ffff047224 */ /* 0x000fe400078e0a04 */
[----:B------:R-:W-:Y:S02]  /*4420*/  IMAD.MOV R3, RZ, RZ, -R3 ;  /* 0x000000ffff037224 */ /* 0x000fe400078e0a03 */
[--C-:B------:R-:W-:Y:S01]  /*4430*/  @!P2 IMAD.IADD R147, R147, 0x1, -R42.reuse ;  /* 0x000000019393a824 */ /* 0x100fe200078e0a2a */
[----:B------:R-:W-:Y:S01]  /*4440*/  ISETP.GE.AND P2, PT, R8, RZ, PT ;  /* 0x000000ff0800720c */ /* 0x000fe20003f46270 */
[----:B------:R-:W-:Y:S02]  /*4450*/  IMAD R153, R42, R4, R153 ;  /* 0x000000042a997224 */ /* 0x000fe400078e0299 */
[----:B------:R-:W-:Y:S01]  /*4460*/  @!P1 IMAD.IADD R146, R146, 0x1, -R42 ;  /* 0x0000000192929824 */ /* 0x000fe200078e0a2a */
[C---:B------:R-:W-:Y:S01]  /*4470*/  ISETP.GT.U32.AND P1, PT, R42.reuse, R151, PT ;  /* 0x000000972a00720c */ /* 0x040fe20003f24070 */
[C---:B------:R-:W-:Y:S01]  /*4480*/  IMAD R154, R42.reuse, R3, R7 ;  /* 0x000000032a9a7224 */ /* 0x040fe200078e0207 */
[C---:B------:R-:W-:Y:S01]  /*4490*/  ISETP.GT.U32.AND P5, PT, R42.reuse, R147, PT ;  /* 0x000000932a00720c */ /* 0x040fe20003fa4070 */
[----:B------:R-:W-:Y:S01]  /*44a0*/  @!P6 IMAD.MOV R146, RZ, RZ, -R146 ;  /* 0x000000ffff92e224 */ /* 0x000fe200078e0a92 */
[C---:B------:R-:W-:Y:S01]  /*44b0*/  ISETP.GT.U32.AND P6, PT, R42.reuse, R153, PT ;  /* 0x000000992a00720c */ /* 0x040fe20003fc4070 */
[----:B------:R-:W-:Y:S01]  /*44c0*/  @!P4 IMAD.IADD R149, R149, 0x1, -R42 ;  /* 0x000000019595c824 */ /* 0x000fe200078e0a2a */
[----:B------:R-:W-:Y:S01]  /*44d0*/  ISETP.GT.U32.AND P4, PT, R42, R154, PT ;  /* 0x0000009a2a00720c */ /* 0x000fe20003f84070 */
[----:B------:R-:W-:-:S02]  /*44e0*/  VIADD R4, R0, 0xab ;  /* 0x000000ab00047836 */ /* 0x000fc40000000000 */
[----:B------:R-:W-:Y:S02]  /*44f0*/  VIADD R8, R0, 0xaa ;  /* 0x000000aa00087836 */ /* 0x000fe40000000000 */
[----:B------:R-:W-:Y:S01]  /*4500*/  @!P0 IMAD.MOV R144, RZ, RZ, -R144 ;  /* 0x000000ffff908224 */ /* 0x000fe200078e0a90 */
[----:B------:R-:W-:Y:S01]  /*4510*/  IABS R7, R4 ;  /* 0x0000000400077213 */ /* 0x000fe20000000000 */
[--C-:B------:R-:W-:Y:S01]  /*4520*/  @!P1 IMAD.IADD R151, R151, 0x1, -R42.reuse ;  /* 0x0000000197979824 */ /* 0x100fe200078e0a2a */
[----:B------:R-:W-:Y:S01]  /*4530*/  ISETP.GE.AND P0, PT, R9, RZ, PT ;  /* 0x000000ff0900720c */ /* 0x000fe20003f06270 */
[--C-:B------:R-:W-:Y:S01]  /*4540*/  @!P5 IMAD.IADD R147, R147, 0x1, -R42.reuse ;  /* 0x000000019393d824 */ /* 0x100fe200078e0a2a */
[----:B------:R-:W-:Y:S01]  /*4550*/  IABS R9, R8 ;  /* 0x0000000800097213 */ /* 0x000fe20000000000 */
[--C-:B------:R-:W-:Y:S01]  /*4560*/  @!P6 IMAD.IADD R153, R153, 0x1, -R42.reuse ;  /* 0x000000019999e824 */ /* 0x100fe200078e0a2a */
[----:B------:R-:W-:Y:S01]  /*4570*/  ISETP.GT.U32.AND P6, PT, R42, R151, PT ;  /* 0x000000972a00720c */ /* 0x000fe20003fc4070 */
[----:B------:R-:W-:Y:S01]  /*4580*/  @!P4 IMAD.IADD R154, R154, 0x1, -R42 ;  /* 0x000000019a9ac824 */ /* 0x000fe200078e0a2a */
[----:B------:R-:W-:Y:S01]  /*4590*/  ISETP.GE.AND P1, PT, R11, RZ, PT ;  /* 0x000000ff0b00720c */ /* 0x000fe20003f26270 */
[----:B------:R-:W-:Y:S01]  /*45a0*/  IMAD.HI.U32 R3, R2, R7, RZ ;  /* 0x0000000702037227 */ /* 0x000fe200078e00ff */
[----:B------:R-:W-:-:S02]  /*45b0*/  ISETP.GT.U32.AND P4, PT, R42, R153, PT ;  /* 0x000000992a00720c */ /* 0x000fc40003f84070 */
[----:B------:R-:W-:Y:S01]  /*45c0*/  ISETP.GE.AND P5, PT, R10, RZ, PT ;  /* 0x000000ff0a00720c */ /* 0x000fe20003fa6270 */
[----:B------:R-:W-:Y:S01]  /*45d0*/  @!P3 IMAD.MOV R147, RZ, RZ, -R147 ;  /* 0x000000ffff93b224 */ /* 0x000fe200078e0a93 */
        /* <DEDUP_REMOVED lines=8> */
[----:B------:R-:W-:Y:S02]  /*4660*/  VIADD R11, R0, 0xa8 ;  /* 0x000000a8000b7836 */ /* 0x000fe40000000000 */
[--C-:B------:R-:W-:Y:S01]  /*4670*/  @!P3 IMAD.IADD R154, R154, 0x1, -R42.reuse ;  /* 0x000000019a9ab824 */ /* 0x100fe200078e0a2a */
        /* <DEDUP_REMOVED lines=10> */
[----:B------:R-:W-:Y:S01]  /*4720*/  ISETP.GE.AND P6, PT, R8, RZ, PT ;  /* 0x000000ff0800720c */ /* 0x000fe20003fc6270 */
[----:B------:R-:W-:-:S04]  /*4730*/  IMAD.HI.U32 R3, R2, R7, RZ ;  /* 0x0000000702037227 */ /* 0x000fc800078e00ff */
[----:B------:R-:W-:Y:S02]  /*4740*/  IMAD.MOV R4, RZ, RZ, -R4 ;  /* 0x000000ffff047224 */ /* 0x000fe400078e0a04 */
[----:B------:R-:W-:Y:S02]  /*4750*/  VIADD R8, R0, 0xa6 ;  /* 0x000000a600087836 */ /* 0x000fe40000000000 */
[----:B------:R-:W-:Y:S01]  /*4760*/  @!P3 IMAD.IADD R158, R158, 0x1, -R42 ;  /* 0x000000019e9eb824 */ /* 0x000fe200078e0a2a */
[C---:B------:R-:W-:Y:S01]  /*4770*/  ISETP.GT.U32.AND P3, PT, R42.reuse, R156, PT ;  /* 0x0000009c2a00720c */ /* 0x040fe20003f64070 */
[----:B------:R-:W-:Y:S01]  /*4780*/  IMAD.MOV R3, RZ, RZ, -R3 ;  /* 0x000000ffff037224 */ /* 0x000fe200078e0a03 */
[----:B------:R-:W-:Y:S01]  /*4790*/  IABS R165, R8 ;  /* 0x0000000800a57213 */ /* 0x000fe20000000000 */
[C---:B------:R-:W-:Y:S02]  /*47a0*/  IMAD R161, R42.reuse, R4, R161 ;  /* 0x000000042aa17224 */ /* 0x040fe400078e02a1 */
[----:B------:R-:W-:Y:S01]  /*47b0*/  @!P0 IMAD.MOV R151, RZ, RZ, -R151 ;  /* 0x000000ffff978224 */ /* 0x000fe200078e0a97 */
[C---:B------:R-:W-:Y:S01]  /*47c0*/  ISETP.GT.U32.AND P0, PT, R42.reuse, R158, PT ;  /* 0x0000009e2a00720c */ /* 0x040fe20003f04070 */
[----:B------:R-:W-:-:S02]  /*47d0*/  IMAD R160, R42, R3, R7 ;  /* 0x000000032aa07224 */ /* 0x000fc400078e0207 */
[----:B------:R-:W-:-:S04]  /*47e0*/  IMAD.HI.U32 R3, R2, R163, RZ ;  /* 0x000000a302037227 */ /* 0x000fc800078e00ff */
[----:B------:R-:W-:Y:S01]  /*47f0*/  @!P5 IMAD.MOV R153, RZ, RZ, -R153 ;  /* 0x000000ffff99d224 */ /* 0x000fe200078e0a99 */
[----:B------:R-:W-:Y:S01]  /*4800*/  ISETP.GT.U32.AND P5, PT, R42, R161, PT ;  /* 0x000000a12a00720c */ /* 0x000fe20003fa4070 */
[----:B------:R-:W-:-:S03]  /*4810*/  IMAD.HI.U32 R4, R2, R165, RZ ;  /* 0x000000a502047227 */ /* 0x000fc600078e00ff */
[----:B------:R-:W-:Y:S01]  /*4820*/  STL [R1+0xbb0], R153 ;  /* 0x000bb09901007387 */ /* 0x000fe20000100800 */
[----:B------:R-:W-:Y:S02]  /*4830*/  IMAD.MOV R3, RZ, RZ, -R3 ;  /* 0x000000ffff037224 */ /* 0x000fe400078e0a03 */
[----:B------:R-:W-:Y:S01]  /*4840*/  @!P3 IMAD.IADD R156, R156, 0x1, -R42 ;  /* 0x000000019c9cb824 */ /* 0x000fe200078e0a2a */
[----:B------:R-:W-:Y:S01]  /*4850*/  ISETP.GE.AND P3, PT, R11, RZ, PT ;  /* 0x000000ff0b00720c */ /* 0x000fe20003f66270 */
[----:B------:R-:W-:Y:S02]  /*4860*/  IMAD.MOV R4, RZ, RZ, -R4 ;  /* 0x000000ffff047224 */ /* 0x000fe400078e0a04 */
[C---:B------:R-:W-:Y:S02]  /*4870*/  IMAD R163, R42.reuse, R3, R163 ;  /* 0x000000032aa37224 */ /* 0x040fe400078e02a3 */
[----:B------:R-:W-:Y:S01]  /*4880*/  @!P2 IMAD.MOV R149, RZ, RZ, -R149 ;  /* 0x000000ffff95a224 */ /* 0x000fe200078e0a95 */
[----:B------:R-:W-:Y:S01]  /*4890*/  ISETP.GT.U32.AND P2, PT, R42, R160, PT ;  /* 0x000000a02a00720c */ /* 0x000fe20003f44070 */
[----:B------:R-:W-:Y:S01]  /*48a0*/  @!P0 IMAD.IADD R158, R158, 0x1, -R42 ;  /* 0x000000019e9e8824 */ /* 0x000fe200078e0a2a */
[----:B------:R-:W-:Y:S01]  /*48b0*/  ISETP.GE.AND P0, PT, R9, RZ, PT ;  /* 0x000000ff0900720c */ /* 0x000fe20003f06270 */
[----:B------:R-:W-:-:S02]  /*48c0*/  IMAD R165, R42, R4, R165 ;  /* 0x000000042aa57224 */ /* 0x000fc400078e02a5 */
[----:B------:R-:W-:Y:S01]  /*48d0*/  @!P4 IMAD.MOV R156, RZ, RZ, -R156 ;  /* 0x000000ffff9cc224 */ /* 0x000fe200078e0a9c */
[C---:B------:R-:W-:Y:S01]  /*48e0*/  ISETP.GT.U32.AND P4, PT, R42.reuse, R163, PT ;  /* 0x000000a32a00720c */ /* 0x040fe20003f84070 */
[----:B------:R-:W-:Y:S02]  /*48f0*/  @!P5 IMAD.IADD R161, R161, 0x1, -R42 ;  /* 0x00000001a1a1d824 */ /* 0x000fe400078e0a2a */
[----:B------:R-:W-:Y:S01]  /*4900*/  @!P6 IMAD.MOV R158, RZ, RZ, -R158 ;  /* 0x000000ffff9ee224 */ /* 0x000fe200078e0a9e */
[----:B------:R-:W-:Y:S01]  /*4910*/  ISETP.GT.U32.AND P6, PT, R42, R165, PT ;  /* 0x000000a52a00720c */ /* 0x000fe20003fc4070 */
[----:B------:R-:W-:Y:S01]  /*4920*/  VIADD R4, R0, 0xa5 ;  /* 0x000000a500047836 */ /* 0x000fe20000000000 */
[----:B------:R-:W-:Y:S01]  /*4930*/  ISETP.GT.U32.AND P5, PT, R42, R161, PT ;  /* 0x000000a12a00720c */ /* 0x000fe20003fa4070 */
[----:B------:R-:W-:Y:S01]  /*4940*/  @!P1 IMAD.MOV R154, RZ, RZ, -R154 ;  /* 0x000000ffff9a9224 */ /* 0x000fe200078e0a9a */
[----:B------:R-:W-:Y:S01]  /*4950*/  ISETP.GE.AND P1, PT, R10, RZ, PT ;  /* 0x000000ff0a00720c */ /* 0x000fe20003f26270 */
[--C-:B------:R-:W-:Y:S01]  /*4960*/  @!P2 IMAD.IADD R160, R160, 0x1, -R42.reuse ;  /* 0x00000001a0a0a824 */ /* 0x100fe200078e0a2a */
[----:B------:R-:W-:Y:S01]  /*4970*/  IABS R167, R4 ;  /* 0x0000000400a77213 */ /* 0x000fe20000000000 */
[----:B------:R-:W-:Y:S01]  /*4980*/  VIADD R10, R0, 0xa4 ;  /* 0x000000a4000a7836 */ /* 0x000fe20000000000 */
[----:B------:R-:W-:Y:S01]  /*4990*/  STL [R1+0xbb4], R154 ;  /* 0x000bb49a01007387 */ /* 0x000fe20000100800 */
[--C-:B------:R-:W-:Y:S01]  /*49a0*/  @!P4 IMAD.IADD R163, R163, 0x1, -R42.reuse ;  /* 0x00000001a3a3c824 */ /* 0x100fe200078e0a2a */
[----:B------:R-:W-:Y:S01]  /*49b0*/  ISETP.GT.U32.AND P2, PT, R42, R160, PT ;  /* 0x000000a02a00720c */ /* 0x000fe20003f44070 */
[----:B------:R-:W-:Y:S01]  /*49c0*/  IMAD.HI.U32 R3, R2, R167, RZ ;  /* 0x000000a702037227 */ /* 0x000fe200078e00ff */
[----:B------:R-:W-:Y:S01]  /*49d0*/  IABS R7, R10 ;  /* 0x0000000a00077213 */ /* 0x000fe20000000000 */
[----:B------:R0:W-:Y:S01]  /*49e0*/  STL [R1+0xbb8], R156 ;  /* 0x000bb89c01007387 */ /* 0x0001e20000100800 */
[----:B------:R-:W-:Y:S01]  /*49f0*/  ISETP.GT.U32.AND P4, PT, R42, R163, PT ;  /* 0x000000a32a00720c */ /* 0x000fe20003f84070 */
[----:B------:R-:W-:-:S02]  /*4a00*/  @!P6 IMAD.IADD R165, R165, 0x1, -R42 ;  /* 0x00000001a5a5e824 */ /* 0x000fc400078e0a2a */
[----:B------:R-:W-:Y:S01]  /*4a10*/  @!P5 IMAD.IADD R161, R161, 0x1, -R42 ;  /* 0x00000001a1a1d824 */ /* 0x000fe200078e0a2a */
[----:B------:R-:W-:Y:S01]  /*4a20*/  ISETP.GE.AND P5, PT, R4, RZ, PT ;  /* 0x000000ff0400720c */ /* 0x000fe20003fa6270 */
[----:B------:R-:W-:Y:S01]  /*4a30*/  IMAD.HI.U32 R4, R2, R7, RZ ;  /* 0x0000000702047227 */ /* 0x000fe200078e00ff */
[C---:B------:R-:W-:Y:S01]  /*4a40*/  ISETP.GT.U32.AND P6, PT, R42.reuse, R165, PT ;  /* 0x000000a52a00720c */ /* 0x040fe20003fc4070 */
[----:B------:R-:W-:Y:S02]  /*4a50*/  STL [R1+0xbc0], R158 ;  /* 0x000bc09e01007387 */ /* 0x000fe40000100800 */
[----:B------:R-:W-:Y:S02]  /*4a60*/  IMAD.MOV R3, RZ, RZ, -R3 ;  /* 0x000000ffff037224 */ /* 0x000fe400078e0a03 */
[----:B------:R-:W-:Y:S01]  /*4a70*/  IMAD.MOV R4, RZ, RZ, -R4 ;  /* 0x000000ffff047224 */ /* 0x000fe200078e0a04 */
[----:B------:R1:W-:Y:S01]  /*4a80*/  STL [R1+0xb54], R0 ;  /* 0x000b540001007387 */ /* 0x0003e20000100800 */
[----:B------:R-:W-:-:S02]  /*4a90*/  IMAD R167, R42, R3, R167 ;  /* 0x000000032aa77224 */ /* 0x000fc400078e02a7 */
[--C-:B------:R-:W-:Y:S01]  /*4aa0*/  @!P2 IMAD.IADD R160, R160, 0x1, -R42.reuse ;  /* 0x00000001a0a0a824 */ /* 0x100fe200078e0a2a */
[----:B------:R-:W-:Y:S01]  /*4ab0*/  ISETP.GE.AND P2, PT, R8, RZ, PT ;  /* 0x000000ff0800720c */ /* 0x000fe20003f46270 */
[C---:B------:R-:W-:Y:S02]  /*4ac0*/  IMAD R168, R42.reuse, R4, R7 ;  /* 0x000000042aa87224 */ /* 0x040fe400078e0207 */
[--C-:B------:R-:W-:Y:S01]  /*4ad0*/  @!P4 IMAD.IADD R163, R163, 0x1, -R42.reuse ;  /* 0x00000001a3a3c824 */ /* 0x100fe200078e0a2a */
[----:B------:R-:W-:Y:S01]  /*4ae0*/  ISETP.GT.U32.AND P4, PT, R42, R167, PT ;  /* 0x000000a72a00720c */ /* 0x000fe20003f84070 */
[----:B------:R-:W-:Y:S02]  /*4af0*/  VIADD R8, R0, 0xa3 ;  /* 0x000000a300087836 */ /* 0x000fe40000000000 */
[----:B------:R-:W-:Y:S01]  /*4b00*/  @!P6 IMAD.IADD R165, R165, 0x1, -R42 ;  /* 0x00000001a5a5e824 */ /* 0x000fe200078e0a2a */
[----:B------:R-:W-:Y:S01]  /*4b10*/  ISETP.GT.U32.AND P6, PT, R42, R168, PT ;  /* 0x000000a82a00720c */ /* 0x000fe20003fc4070 */
[----:B------:R-:W-:Y:S01]  /*4b20*/  @!P1 IMAD.MOV R160, RZ, RZ, -R160 ;  /* 0x000000ffffa09224 */ /* 0x000fe200078e0aa0 */
[----:B------:R-:W-:Y:S01]  /*4b30*/  IABS R9, R8 ;  /* 0x0000000800097213 */ /* 0x000fe20000000000 */
[----:B------:R-:W-:Y:S01]  /*4b40*/  VIADD R12, R0, 0xa1 ;  /* 0x000000a1000c7836 */ /* 0x000fe20000000000 */
[----:B------:R-:W-:Y:S01]  /*4b50*/  ISETP.GE.AND P1, PT, R10, RZ, PT ;  /* 0x000000ff0a00720c */ /* 0x000fe20003f26270 */
[----:B------:R-:W-:-:S02]  /*4b60*/  VIADD R10, R0, 0xa2 ;  /* 0x000000a2000a7836 */ /* 0x000fc40000000000 */
[----:B------:R-:W-:Y:S01]  /*4b70*/  IMAD.HI.U32 R3, R2, R9, RZ ;  /* 0x0000000902037227 */ /* 0x000fe200078e00ff */
[----:B------:R-:W-:Y:S02]  /*4b80*/  IABS R11, R12 ;  /* 0x0000000c000b7213 */ /* 0x000fe40000000000 */
[----:B------:R-:W-:Y:S01]  /*4b90*/  IABS R7, R10 ;  /* 0x0000000a00077213 */ /* 0x000fe20000000000 */
[--C-:B------:R-:W-:Y:S02]  /*4ba0*/  @!P4 IMAD.IADD R167, R167, 0x1, -R42.reuse ;  /* 0x00000001a7a7c824 */ /* 0x100fe400078e0a2a */
[----:B------:R-:W-:Y:S02]  /*4bb0*/  IMAD.MOV R3, RZ, RZ, -R3 ;  /* 0x000000ffff037224 */ /* 0x000fe400078e0a03 */
[----:B------:R-:W-:Y:S01]  /*4bc0*/  @!P6 IMAD.IADD R168, R168, 0x1, -R42 ;  /* 0x00000001a8a8e824 */ /* 0x000fe200078e0a2a */
[C---:B------:R-:W-:Y:S01]  /*4bd0*/  ISETP.GT.U32.AND P6, PT, R42.reuse, R167, PT ;  /* 0x000000a72a00720c */ /* 0x040fe20003fc4070 */
[----:B------:R-:W-:-:S02]  /*4be0*/  IMAD R170, R42, R3, R9 ;  /* 0x000000032aaa7224 */ /* 0x000fc400078e0209 */
[----:B------:R-:W-:-:S03]  /*4bf0*/  IMAD.HI.U32 R3, R2, R7, RZ ;  /* 0x0000000702037227 */ /* 0x000fc600078e00ff */
[----:B------:R-:W-:Y:S01]  /*4c00*/  ISETP.GT.U32.AND P4, PT, R42, R170, PT ;  /* 0x000000aa2a00720c */ /* 0x000fe20003f84070 */
[----:B------:R-:W-:Y:S02]  /*4c10*/  VIADD R13, R0, 0xa0 ;  /* 0x000000a0000d7836 */ /* 0x000fe40000000000 */
[----:B------:R-:W-:Y:S02]  /*4c20*/  IMAD.MOV R3, RZ, RZ, -R3 ;  /* 0x000000ffff037224 */ /* 0x000fe400078e0a03 */
[----:B------:R-:W-:Y:S01]  /*4c30*/  IMAD.HI.U32 R4, R2, R11, RZ ;  /* 0x0000000b02047227 */ /* 0x000fe200078e00ff */
[----:B------:R-:W-:-:S03]  /*4c40*/  IABS R175, R13 ;  /* 0x0000000d00af7213 */ /* 0x000fc60000000000 */
[----:B------:R-:W-:Y:S02]  /*4c50*/  IMAD R172, R42, R3, R7 ;  /* 0x000000032aac7224 */ /* 0x000fe400078e0207 */
[----:B------:R-:W-:Y:S02]  /*4c60*/  @!P6 IMAD.IADD R167, R167, 0x1, -R42 ;  /* 0x00000001a7a7e824 */ /* 0x000fe400078e0a2a */
[----:B------:R-:W-:Y:S01]  /*4c70*/  IMAD.HI.U32 R3, R2, R175, RZ ;  /* 0x000000af02037227 */ /* 0x000fe200078e00ff */
[----:B------:R-:W-:-:S03]  /*4c80*/  ISETP.GT.U32.AND P6, PT, R42, R172, PT ;  /* 0x000000ac2a00720c */ /* 0x000fc60003fc4070 */
[----:B------:R-:W-:Y:S02]  /*4c90*/  IMAD.MOV R4, RZ, RZ, -R4 ;  /* 0x000000ffff047224 */ /* 0x000fe400078e0a04 */
[----:B------:R-:W-:Y:S02]  /*4ca0*/  IMAD.MOV R3, RZ, RZ, -R3 ;  /* 0x000000ffff037224 */ /* 0x000fe400078e0a03 */
[C---:B------:R-:W-:Y:S02]  /*4cb0*/  IMAD R174, R42.reuse, R4, R11 ;  /* 0x000000042aae7224 */ /* 0x040fe400078e020b */
[C---:B------:R-:W-:Y:S02]  /*4cc0*/  IMAD R175, R42.reuse, R3, R175 ;  /* 0x000000032aaf7224 */ /* 0x040fe400078e02af */
[----:B------:R-:W-:Y:S01]  /*4cd0*/  @!P5 IMAD.MOV R167, RZ, RZ, -R167 ;  /* 0x000000ffffa7d224 */ /* 0x000fe200078e0aa7 */
[----:B------:R-:W-:Y:S01]  /*4ce0*/  ISETP.GT.U32.AND P5, PT, R42, R174, PT ;  /* 0x000000ae2a00720c */ /* 0x000fe20003fa4070 */
[----:B------:R-:W-:Y:S01]  /*4cf0*/  @!P6 IMAD.IADD R172, R172, 0x1, -R42 ;  /* 0x00000001acace824 */ /* 0x000fe200078e0a2a */
[----:B------:R-:W-:Y:S01]  /*4d00*/  ISETP.GT.U32.AND P6, PT, R42, R175, PT ;  /* 0x000000af2a00720c */ /* 0x000fe20003fc4070 */
[----:B------:R-:W-:-:S02]  /*4d10*/  VIADD R14, R0, 0x9f ;  /* 0x0000009f000e7836 */ /* 0x000fc40000000000 */
[----:B------:R-:W-:Y:S01]  /*4d20*/  @!P3 IMAD.MOV R161, RZ, RZ, -R161 ;  /* 0x000000ffffa1b224 */ /* 0x000fe200078e0aa1 */
[----:B------:R-:W-:Y:S01]  /*4d30*/  ISETP.GE.AND P3, PT, R8, RZ, PT ;  /* 0x000000ff0800720c */ /* 0x000fe20003f66270 */
[----:B------:R-:W-:Y:S01]  /*4d40*/  VIADD R8, R0, 0x9e ;  /* 0x0000009e00087836 */ /* 0x000fe20000000000 */
[----:B------:R-:W-:Y:S01]  /*4d50*/  IABS R177, R14 ;  /* 0x0000000e00b17213 */ /* 0x000fe20000000000 */
[--C-:B------:R-:W-:Y:S02]  /*4d60*/  @!P4 IMAD.IADD R170, R170, 0x1, -R42.reuse ;  /* 0x00000001aaaac824 */ /* 0x100fe400078e0a2a */
[----:B------:R-:W-:Y:S01]  /*4d70*/  @!P0 IMAD.MOV R163, RZ, RZ, -R163 ;  /* 0x000000ffffa38224 */ /* 0x000fe200078e0aa3 */
[----:B------:R-:W-:Y:S01]  /*4d80*/  IABS R179, R8 ;  /* 0x0000000800b37213 */ /* 0x000fe20000000000 */
[--C-:B------:R-:W-:Y:S01]  /*4d90*/  @!P5 IMAD.IADD R174, R174, 0x1, -R42.reuse ;  /* 0x00000001aeaed824 */ /* 0x100fe200078e0a2a */
[C---:B------:R-:W-:Y:S01]  /*4da0*/  ISETP.GT.U32.AND P5, PT, R42.reuse, R172, PT ;  /* 0x000000ac2a00720c */ /* 0x040fe20003fa4070 */
[----:B------:R-:W-:Y:S01]  /*4db0*/  @!P6 IMAD.IADD R175, R175, 0x1, -R42 ;  /* 0x00000001afafe824 */ /* 0x000fe200078e0a2a */
[----:B------:R-:W-:Y:S01]  /*4dc0*/  ISETP.GT.U32.AND P0, PT, R42, R168, PT ;  /* 0x000000a82a00720c */ /* 0x000fe20003f04070 */
[----:B------:R-:W-:Y:S01]  /*4dd0*/  IMAD.HI.U32 R4, R2, R177, RZ ;  /* 0x000000b102047227 */ /* 0x000fe200078e00ff */
[----:B------:R-:W-:-:S02]  /*4de0*/  ISETP.GT.U32.AND P4, PT, R42, R170, PT ;  /* 0x000000aa2a00720c */ /* 0x000fc40003f84070 */
        /* <DEDUP_REMOVED lines=8> */
[--C-:B------:R-:W-:Y:S02]  /*4e70*/  @!P6 IMAD.IADD R175, R175, 0x1, -R42.reuse ;  /* 0x00000001afafe824 */ /* 0x100fe400078e0a2a */
[--C-:B------:R-:W-:Y:S01]  /*4e80*/  @!P0 IMAD.IADD R168, R168, 0x1, -R42.reuse ;  /* 0x00000001a8a88824 */ /* 0x100fe200078e0a2a */
[----:B------:R-:W-:Y:S01]  /*4e90*/  ISETP.GT.U32.AND P6, PT, R42, R179, PT ;  /* 0x000000b32a00720c */ /* 0x000fe20003fc4070 */
[----:B------:R-:W-:Y:S01]  /*4ea0*/  @!P4 IMAD.IADD R170, R170, 0x1, -R42 ;  /* 0x00000001aaaac824 */ /* 0x000fe200078e0a2a */
[----:B------:R-:W-:Y:S01]  /*4eb0*/  ISETP.GE.AND P0, PT, R12, RZ, PT ;  /* 0x000000ff0c00720c */ /* 0x000fe20003f06270 */
[----:B------:R-:W-:Y:S01]  /*4ec0*/  @!P2 IMAD.MOV R165, RZ, RZ, -R165 ;  /* 0x000000ffffa5a224 */ /* 0x000fe200078e0aa5 */
[----:B------:R-:W-:Y:S01]  /*4ed0*/  ISETP.GE.AND P4, PT, R13, RZ, PT ;  /* 0x000000ff0d00720c */ /* 0x000fe20003f86270 */
[----:B------:R-:W-:Y:S01]  /*4ee0*/  VIADD R12, R0, 0x9c ;  /* 0x0000009c000c7836 */ /* 0x000fe20000000000 */
[----:B------:R-:W-:Y:S01]  /*4ef0*/  ISETP.GE.AND P2, PT, R10, RZ, PT ;  /* 0x000000ff0a00720c */ /* 0x000fe20003f46270 */
[----:B------:R-:W-:-:S02]  /*4f00*/  VIADD R13, R0, 0x9b ;  /* 0x0000009b000d7836 */ /* 0x000fc40000000000 */
[----:B------:R-:W-:Y:S01]  /*4f10*/  VIADD R10, R0, 0x9d ;  /* 0x0000009d000a7836 */ /* 0x000fe20000000000 */
[----:B------:R-:W-:Y:S01]  /*4f20*/  IABS R9, R12 ;  /* 0x0000000c00097213 */ /* 0x000fe20000000000 */
[----:B------:R-:W-:Y:S01]  /*4f30*/  @!P1 IMAD.MOV R168, RZ, RZ, -R168 ;  /* 0x000000ffffa89224 */ /* 0x000fe200078e0aa8 */
[----:B------:R-:W-:Y:S01]  /*4f40*/  ISETP.GT.U32.AND P1, PT, R42, R174, PT ;  /* 0x000000ae2a00720c */ /* 0x000fe20003f24070 */
[--C-:B------:R-:W-:Y:S01]  /*4f50*/  @!P5 IMAD.IADD R177, R177, 0x1, -R42.reuse ;  /* 0x00000001b1b1d824 */ /* 0x100fe200078e0a2a */
[----:B------:R-:W-:Y:S01]  /*4f60*/  IABS R11, R13 ;  /* 0x0000000d000b7213 */ /* 0x000fe20000000000 */
[----:B------:R-:W-:Y:S01]  /*4f70*/  @!P6 IMAD.IADD R179, R179, 0x1, -R42 ;  /* 0x00000001b3b3e824 */ /* 0x000fe200078e0a2a */
[----:B------:R-:W-:Y:S01]  /*4f80*/  IABS R181, R10 ;  /* 0x0000000a00b57213 */ /* 0x000fe20000000000 */
[----:B------:R-:W-:Y:S01]  /*4f90*/  IMAD.HI.U32 R4, R2, R9, RZ ;  /* 0x0000000902047227 */ /* 0x000fe200078e00ff */
[----:B------:R-:W-:Y:S02]  /*4fa0*/  ISETP.GT.U32.AND P6, PT, R42, R177, PT ;  /* 0x000000b12a00720c */ /* 0x000fe40003fc4070 */
[----:B------:R-:W-:Y:S01]  /*4fb0*/  ISETP.GE.AND P5, PT, R8, RZ, PT ;  /* 0x000000ff0800720c */ /* 0x000fe20003fa6270 */
[----:B------:R-:W-:-:S04]  /*4fc0*/  IMAD.HI.U32 R7, R2, R11, RZ ;  /* 0x0000000b02077227 */ /* 0x000fc800078e00ff */
[----:B------:R-:W-:-:S04]  /*4fd0*/  IMAD.HI.U32 R3, R2, R181, RZ ;  /* 0x000000b502037227 */ /* 0x000fc800078e00ff */
[----:B------:R-:W-:Y:S02]  /*4fe0*/  IMAD.MOV R4, RZ, RZ, -R4 ;  /* 0x000000ffff047224 */ /* 0x000fe400078e0a04 */
[----:B------:R-:W-:Y:S02]  /*4ff0*/  IMAD.MOV R7, RZ, RZ, -R7 ;  /* 0x000000ffff077224 */ /* 0x000fe400078e0a07 */
[----:B------:R-:W-:Y:S02]  /*5000*/  IMAD.MOV R3, RZ, RZ, -R3 ;  /* 0x000000ffff037224 */ /* 0x000fe400078e0a03 */
[----:B------:R-:W-:Y:S01]  /*5010*/  @!P1 IMAD.IADD R174, R174, 0x1, -R42 ;  /* 0x00000001aeae9824 */ /* 0x000fe200078e0a2a */
[----:B------:R-:W-:Y:S01]  /*5020*/  ISETP.GE.AND P1, PT, R14, RZ, PT ;  /* 0x000000ff0e00720c */ /* 0x000fe20003f26270 */
[C---:B------:R-:W-:Y:S02]  /*5030*/  IMAD R182, R42.reuse, R4, R9 ;  /* 0x000000042ab67224 */ /* 0x040fe400078e0209 */
[----:B------:R-:W-:-:S02]  /*5040*/  IMAD R184, R42, R7, R11 ;  /* 0x000000072ab87224 */ /* 0x000fc400078e020b */
[----:B------:R-:W-:Y:S02]  /*5050*/  IMAD R181, R42, R3, R181 ;  /* 0x000000032ab57224 */ /* 0x000fe400078e02b5 */
[----:B------:R-:W-:Y:S02]  /*5060*/  VIADD R4, R0, 0x9a ;  /* 0x0000009a00047836 */ /* 0x000fe40000000000 */
[----:B------:R-:W-:Y:S01]  /*5070*/  @!P0 IMAD.MOV R174, RZ, RZ, -R174 ;  /* 0x000000ffffae8224 */ /* 0x000fe200078e0aae */
[C---:B------:R-:W-:Y:S01]  /*5080*/  ISETP.GT.U32.AND P0, PT, R42.reuse, R182, PT ;  /* 0x000000b62a00720c */ /* 0x040fe20003f04070 */
[----:B------:R-:W-:Y:S01]  /*5090*/  @!P6 IMAD.IADD R177, R177, 0x1, -R42 ;  /* 0x00000001b1b1e824 */ /* 0x000fe200078e0a2a */
[C---:B------:R-:W-:Y:S01]  /*50a0*/  ISETP.GT.U32.AND P6, PT, R42.reuse, R184, PT ;  /* 0x000000b82a00720c */ /* 0x040fe20003fc4070 */
[----:B------:R-:W-:Y:S01]  /*50b0*/  @!P3 IMAD.MOV R170, RZ, RZ, -R170 ;  /* 0x000000ffffaab224 */ /* 0x000fe200078e0aaa */
[----:B------:R-:W-:Y:S01]  /*50c0*/  IABS R7, R4 ;  /* 0x0000000400077213 */ /* 0x000fe20000000000 */
[----:B------:R-:W-:Y:S01]  /*50d0*/  @!P2 IMAD.MOV R172, RZ, RZ, -R172 ;  /* 0x000000ffffaca224 */ /* 0x000fe200078e0aac */
[----:B------:R-:W-:Y:S01]  /*50e0*/  ISETP.GT.U32.AND P3, PT, R42, R179, PT ;  /* 0x000000b32a00720c */ /* 0x000fe20003f64070 */
[----:B------:R-:W-:Y:S01]  /*50f0*/  VIADD R8, R0, 0x99 ;  /* 0x0000009900087836 */ /* 0x000fe20000000000 */
[----:B------:R-:W-:Y:S01]  /*5100*/  ISETP.GT.U32.AND P2, PT, R42, R181, PT ;  /* 0x000000b52a00720c */ /* 0x000fe20003f44070 */
[----:B------:R-:W-:-:S03]  /*5110*/  IMAD.HI.U32 R3, R2, R7, RZ ;  /* 0x0000000702037227 */ /* 0x000fc600078e00ff */
[----:B------:R-:W-:Y:S01]  /*5120*/  IABS R9, R8 ;  /* 0x0000000800097213 */ /* 0x000fe20000000000 */
[----:B------:R-:W-:Y:S02]  /*5130*/  IMAD.MOV R186, RZ, RZ, -R3 ;  /* 0x000000ffffba7224 */ /* 0x000fe400078e0a03 */
[--C-:B------:R-:W-:Y:S02]  /*5140*/  @!P0 IMAD.IADD R182, R182, 0x1, -R42.reuse ;  /* 0x00000001b6b68824 */ /* 0x100fe400078e0a2a */
[--C-:B------:R-:W-:Y:S02]  /*5150*/  @!P6 IMAD.IADD R184, R184, 0x1, -R42.reuse ;  /* 0x00000001b8b8e824 */ /* 0x100fe400078e0a2a */
[--C-:B------:R-:W-:Y:S01]  /*5160*/  @!P3 IMAD.IADD R179, R179, 0x1, -R42.reuse ;  /* 0x00000001b3b3b824 */ /* 0x100fe200078e0a2a */
[----:B------:R-:W-:Y:S01]  /*5170*/  ISETP.GT.U32.AND P6, PT, R42, R182, PT ;  /* 0x000000b62a00720c */ /* 0x000fe20003fc4070 */
[----:B------:R-:W-:Y:S01]  /*5180*/  @!P2 IMAD.IADD R181, R181, 0x1, -R42 ;  /* 0x00000001b5b5a824 */ /* 0x000fe200078e0a2a */
[----:B------:R-:W-:Y:S01]  /*5190*/  ISETP.GE.AND P3, PT, R12, RZ, PT ;  /* 0x000000ff0c00720c */ /* 0x000fe20003f66270 */
[C---:B------:R-:W-:Y:S01]  /*51a0*/  IMAD R186, R42.reuse, R186, R7 ;  /* 0x000000ba2aba7224 */ /* 0x040fe200078e0207 */
[----:B------:R-:W-:Y:S01]  /*51b0*/  ISETP.GE.AND P2, PT, R13, RZ, PT ;  /* 0x000000ff0d00720c */ /* 0x000fe20003f46270 */
[----:B------:R-:W-:Y:S01]  /*51c0*/  @!P1 IMAD.MOV R177, RZ, RZ, -R177 ;  /* 0x000000ffffb19224 */ /* 0x000fe200078e0ab1 */
[----:B------:R-:W-:Y:S01]  /*51d0*/  ISETP.GT.U32.AND P1, PT, R42, R184, PT ;  /* 0x000000b82a00720c */ /* 0x000fe20003f24070 */
[----:B------:R-:W-:Y:S01]  /*51e0*/  IMAD.HI.U32 R3, R2, R9, RZ ;  /* 0x0000000902037227 */ /* 0x000fe200078e00ff */
[----:B------:R-:W-:-:S03]  /*51f0*/  ISETP.GT.U32.AND P0, PT, R42, R181, PT ;  /* 0x000000b52a00720c */ /* 0x000fc60003f04070 */
[----:B------:R-:W-:Y:S01]  /*5200*/  @!P5 IMAD.MOV R179, RZ, RZ, -R179 ;  /* 0x000000ffffb3d224 */ /* 0x000fe200078e0ab3 */
[----:B------:R-:W-:Y:S01]  /*5210*/  ISETP.GT.U32.AND P5, PT, R42, R186, PT ;  /* 0x000000ba2a00720c */ /* 0x000fe20003fa4070 */
[----:B------:R-:W-:Y:S01]  /*5220*/  @!P4 IMAD.MOV R175, RZ, RZ, -R175 ;  /* 0x000000ffffafc224 */ /* 0x000fe200078e0aaf */
[----:B------:R-:W-:Y:S01]  /*5230*/  ISETP.GE.AND P4, PT, R10, RZ, PT ;  /* 0x000000ff0a00720c */ /* 0x000fe20003f86270 */
[----:B------:R-:W-:Y:S02]  /*5240*/  IMAD.MOV R3, RZ, RZ, -R3 ;  /* 0x000000ffff037224 */ /* 0x000fe400078e0a03 */
[----:B------:R-:W-:Y:S02]  /*5250*/  VIADD R10, R0, 0x98 ;  /* 0x00000098000a7836 */ /* 0x000fe40000000000 */
[----:B------:R-:W-:Y:S02]  /*5260*/  IMAD R188, R42, R3, R9 ;  /* 0x000000032abc7224 */ /* 0x000fe400078e0209 */
[--C-:B------:R-:W-:Y:S01]  /*5270*/  @!P6 IMAD.IADD R182, R182, 0x1, -R42.reuse ;  /* 0x00000001b6b6e824 */ /* 0x100fe200078e0a2a */
[----:B------:R-:W-:Y:S01]  /*5280*/  IABS R7, R10 ;  /* 0x0000000a00077213 */ /* 0x000fe20000000000 */
[--C-:B------:R-:W-:Y:S01]  /*5290*/  @!P1 IMAD.IADD R184, R184, 0x1, -R42.reuse ;  /* 0x00000001b8b89824 */ /* 0x100fe200078e0a2a */
[----:B------:R-:W-:Y:S01]  /*52a0*/  ISETP.GT.U32.AND P6, PT, R42, R188, PT ;  /* 0x000000bc2a00720c */ /* 0x000fe20003fc4070 */
[--C-:B------:R-:W-:Y:S01]  /*52b0*/  @!P0 IMAD.IADD R181, R181, 0x1, -R42.reuse ;  /* 0x00000001b5b58824 */ /* 0x100fe200078e0a2a */
[----:B------:R-:W-:Y:S01]  /*52c0*/  ISETP.GE.AND P1, PT, R8, RZ, PT ;  /* 0x000000ff0800720c */ /* 0x000fe20003f26270 */
[----:B------:R-:W-:Y:S01]  /*52d0*/  VIADD R8, R0, 0x96 ;  /* 0x0000009600087836 */ /* 0x000fe20000000000 */
[----:B------:R-:W-:Y:S01]  /*52e0*/  ISETP.GE.AND P0, PT, R4, RZ, PT ;  /* 0x000000ff0400720c */ /* 0x000fe20003f06270 */
[----:B------:R-:W-:Y:S01]  /*52f0*/  @!P5 IMAD.IADD R186, R186, 0x1, -R42 ;  /* 0x00000001babad824 */ /* 0x000fe200078e0a2a */
[----:B------:R-:W-:Y:S01]  /*5300*/  ISETP.GE.AND P5, PT, R10, RZ, PT ;  /* 0x000000ff0a00720c */ /* 0x000fe20003fa6270 */
[----:B------:R-:W-:Y:S01]  /*5310*/  IMAD.HI.U32 R3, R2, R7, RZ ;  /* 0x0000000702037227 */ /* 0x000fe200078e00ff */
[----:B------:R-:W-:-:S03]  /*5320*/  IABS R11, R8 ;  /* 0x00000008000b7213 */ /* 0x000fc60000000000 */
[----:B------:R-:W-:Y:S01]  /*5330*/  @!P4 IMAD.MOV R181, RZ, RZ, -R181 ;  /* 0x000000ffffb5c224 */ /* 0x000fe200078e0ab5 */
[----:B------:R-:W-:Y:S01]  /*5340*/  ISETP.GT.U32.AND P4, PT, R42, R186, PT ;  /* 0x000000ba2a00720c */ /* 0x000fe20003f84070 */
[----:B------:R-:W-:Y:S02]  /*5350*/  IMAD.MOV R3, RZ, RZ, -R3 ;  /* 0x000000ffff037224 */ /* 0x000fe400078e0a03 */
[----:B------:R-:W-:Y:S02]  /*5360*/  @!P6 IMAD.IADD R188, R188, 0x1, -R42 ;  /* 0x00000001bcbce824 */ /* 0x000fe400078e0a2a */
[----:B------:R-:W-:Y:S02]  /*5370*/  IMAD R190, R42, R3, R7 ;  /* 0x000000032abe7224 */ /* 0x000fe400078e0207 */
[----:B------:R-:W-:Y:S01]  /*5380*/  IMAD.HI.U32 R3, R2, R11, RZ ;  /* 0x0000000b02037227 */ /* 0x000fe200078e00ff */
[----:B------:R-:W-:-:S03]  /*5390*/  ISETP.GT.U32.AND P6, PT, R42, R188, PT ;  /* 0x000000bc2a00720c */ /* 0x000fc60003fc4070 */
[----:B------:R-:W-:Y:S02]  /*53a0*/  VIADD R12, R0, 0x97 ;  /* 0x00000097000c7836 */ /* 0x000fe40000000000 */
[----:B------:R-:W-:Y:S02]  /*53b0*/  IMAD.MOV R3, RZ, RZ, -R3 ;  /* 0x000000ffff037224 */ /* 0x000fe400078e0a03 */
[----:B------:R-:W-:Y:S01]  /*53c0*/  @!P4 IMAD.IADD R186, R186, 0x1, -R42 ;  /* 0x00000001babac824 */ /* 0x000fe200078e0a2a */
[----:B------:R-:W-:Y:S01]  /*53d0*/  IABS R9, R12 ;  /* 0x0000000c00097213 */ /* 0x000fe20000000000 */
[----:B------:R-:W-:Y:S02]  /*53e0*/  IMAD R194, R42, R3, R11 ;  /* 0x000000032ac27224 */ /* 0x000fe400078e020b */
[----:B------:R-:W-:Y:S02]  /*53f0*/  @!P0 IMAD.MOV R186, RZ, RZ, -R186 ;  /* 0x000000ffffba8224 */ /* 0x000fe400078e0aba */
[----:B------:R-:W-:Y:S01]  /*5400*/  IMAD.HI.U32 R4, R2, R9, RZ ;  /* 0x0000000902047227 */ /* 0x000fe200078e00ff */
[----:B------:R-:W-:-:S03]  /*5410*/  ISETP.GT.U32.AND P0, PT, R42, R194, PT ;  /* 0x000000c22a00720c */ /* 0x000fc60003f04070 */
[----:B------:R-:W-:Y:S02]  /*5420*/  IMAD.MOV R4, RZ, RZ, -R4 ;  /* 0x000000ffff047224 */ /* 0x000fe400078e0a04 */
[----:B------:R-:W-:Y:S01]  /*5430*/  @!P6 IMAD.IADD R188, R188, 0x1, -R42 ;  /* 0x00000001bcbce824 */ /* 0x000fe200078e0a2a */
[----:B------:R-:W-:Y:S01]  /*5440*/  ISETP.GE.AND P6, PT, R8, RZ, PT ;  /* 0x000000ff0800720c */ /* 0x000fe20003fc6270 */
[C---:B------:R-:W-:Y:S02]  /*5450*/  IMAD R192, R42.reuse, R4, R9 ;  /* 0x000000042ac07224 */ /* 0x040fe400078e0209 */
[----:B------:R-:W-:Y:S01]  /*5460*/  @!P3 IMAD.MOV R182, RZ, RZ, -R182 ;  /* 0x000000ffffb6b224 */ /* 0x000fe200078e0ab6 */
[----:B------:R-:W-:Y:S01]  /*5470*/  ISETP.GT.U32.AND P3, PT, R42, R190, PT ;  /* 0x000000be2a00720c */ /* 0x000fe20003f64070 */
[----:B------:R-:W-:Y:S01]  /*5480*/  VIADD R8, R0, 0x94 ;  /* 0x0000009400087836 */ /* 0x000fe20000000000 */
[----:B------:R-:W-:Y:S01]  /*5490*/  ISETP.GT.U32.AND P4, PT, R42, R192, PT ;  /* 0x000000c02a00720c */ /* 0x000fe20003f84070 */
[----:B------:R-:W-:-:S02]  /*54a0*/  VIADD R4, R0, 0x95 ;  /* 0x0000009500047836 */ /* 0x000fc40000000000 */
[----:B------:R-:W-:Y:S01]  /*54b0*/  @!P0 IMAD.IADD R194, R194, 0x1, -R42 ;  /* 0x00000001c2c28824 */ /* 0x000fe200078e0a2a */
[----:B------:R-:W-:Y:S01]  /*54c0*/  IABS R197, R8 ;  /* 0x0000000800c57213 */ /* 0x000fe20000000000 */
[----:B------:R-:W-:Y:S01]  /*54d0*/  @!P1 IMAD.MOV R188, RZ, RZ, -R188 ;  /* 0x000000ffffbc9224 */ /* 0x000fe200078e0abc */
[----:B------:R-:W-:Y:S01]  /*54e0*/  IABS R9, R4 ;  /* 0x0000000400097213 */ /* 0x000fe20000000000 */
[----:B------:R-:W-:Y:S01]  /*54f0*/  VIADD R10, R0, 0x93 ;  /* 0x00000093000a7836 */ /* 0x000fe20000000000 */
[----:B------:R-:W-:Y:S01]  /*5500*/  ISETP.GE.AND P1, PT, R4, RZ, PT ;  /* 0x000000ff0400720c */ /* 0x000fe20003f26270 */
[----:B------:R-:W-:Y:S01]  /*5510*/  IMAD.HI.U32 R4, R2, R197, RZ ;  /* 0x000000c502047227 */ /* 0x000fe200078e00ff */
[----:B------:R-:W-:Y:S02]  /*5520*/  ISETP.GT.U32.AND P0, PT, R42, R194, PT ;  /* 0x000000c22a00720c */ /* 0x000fe40003f04070 */
[----:B------:R-:W-:Y:S01]  /*5530*/  IABS R199, R10 ;  /* 0x0000000a00c77213 */ /* 0x000fe20000000000 */
[----:B------:R-:W-:-:S02]  /*5540*/  @!P3 IMAD.IADD R190, R190, 0x1, -R42 ;  /* 0x00000001bebeb824 */ /* 0x000fc400078e0a2a */
[----:B------:R-:W-:Y:S02]  /*5550*/  IMAD.MOV R4, RZ, RZ, -R4 ;  /* 0x000000ffff047224 */ /* 0x000fe400078e0a04 */
[----:B------:R-:W-:Y:S01]  /*5560*/  @!P4 IMAD.IADD R192, R192, 0x1, -R42 ;  /* 0x00000001c0c0c824 */ /* 0x000fe200078e0a2a */
[C---:B------:R-:W-:Y:S01]  /*5570*/  ISETP.GT.U32.AND P3, PT, R42.reuse, R190, PT ;  /* 0x000000be2a00720c */ /* 0x040fe20003f64070 */
[----:B------:R-:W-:Y:S02]  /*5580*/  IMAD R197, R42, R4, R197 ;  /* 0x000000042ac57224 */ /* 0x000fe400078e02c5 */
[----:B------:R-:W-:Y:S01]  /*5590*/  IMAD.HI.U32 R3, R2, R9, RZ ;  /* 0x0000000902037227 */ /* 0x000fe200078e00ff */
[----:B------:R-:W-:-:S03]  /*55a0*/  ISETP.GT.U32.AND P4, PT, R42, R192, PT ;  /* 0x000000c02a00720c */ /* 0x000fc60003f84070 */
[----:B------:R-:W-:Y:S01]  /*55b0*/  @!P0 IMAD.IADD R194, R194, 0x1, -R42 ;  /* 0x00000001c2c28824 */ /* 0x000fe200078e0a2a */
[----:B------:R-:W-:Y:S01]  /*55c0*/  ISETP.GT.U32.AND P0, PT, R42, R197, PT ;  /* 0x000000c52a00720c */ /* 0x000fe20003f04070 */
[----:B------:R-:W-:Y:S01]  /*55d0*/  @!P2 IMAD.MOV R184, RZ, RZ, -R184 ;  /* 0x000000ffffb8a224 */ /* 0x000fe200078e0ab8 */
[----:B------:R-:W-:Y:S01]  /*55e0*/  ISETP.GE.AND P2, PT, R12, RZ, PT ;  /* 0x000000ff0c00720c */ /* 0x000fe20003f46270 */
[----:B------:R-:W-:Y:S02]  /*55f0*/  IMAD.MOV R3, RZ, RZ, -R3 ;  /* 0x000000ffff037224 */ /* 0x000fe400078e0a03 */
[----:B------:R-:W-:-:S04]  /*5600*/  IMAD.HI.U32 R7, R2, R199, RZ ;  /* 0x000000c702077227 */ /* 0x000fc800078e00ff */
[----:B------:R-:W-:Y:S02]  /*5610*/  IMAD R196, R42, R3, R9 ;  /* 0x000000032ac47224 */ /* 0x000fe400078e0209 */
[--C-:B------:R-:W-:Y:S01]  /*5620*/  @!P3 IMAD.IADD R190, R190, 0x1, -R42.reuse ;  /* 0x00000001bebeb824 */ /* 0x100fe200078e0a2a */
[----:B------:R-:W-:Y:S01]  /*5630*/  ISETP.GE.AND P3, PT, R8, RZ, PT ;  /* 0x000000ff0800720c */ /* 0x000fe20003f66270 */
[----:B------:R-:W-:Y:S02]  /*5640*/  VIADD R3, R0, 0x92 ;  /* 0x0000009200037836 */ /* 0x000fe40000000000 */
[----:B------:R-:W-:Y:S02]  /*5650*/  IMAD.MOV R7, RZ, RZ, -R7 ;  /* 0x000000ffff077224 */ /* 0x000fe400078e0a07 */
[----:B------:R-:W-:Y:S01]  /*5660*/  @!P4 IMAD.IADD R192, R192, 0x1, -R42 ;  /* 0x00000001c0c0c824 */ /* 0x000fe200078e0a2a */
[----:B------:R-:W-:Y:S01]  /*5670*/  IABS R201, R3 ;  /* 0x0000000300c97213 */ /* 0x000fe20000000000 */
[----:B------:R-:W-:Y:S01]  /*5680*/  VIADD R9, R0, 0x91 ;  /* 0x0000009100097836 */ /* 0x000fe20000000000 */
[----:B------:R-:W-:Y:S01]  /*5690*/  ISETP.GE.AND P4, PT, R10, RZ, PT ;  /* 0x000000ff0a00720c */ /* 0x000fe20003f86270 */
[----:B------:R-:W-:Y:S01]  /*56a0*/  @!P5 IMAD.MOV R190, RZ, RZ, -R190 ;  /* 0x000000ffffbed224 */ /* 0x000fe200078e0abe */
[C---:B------:R-:W-:Y:S01]  /*56b0*/  ISETP.GT.U32.AND P5, PT, R42.reuse, R196, PT ;  /* 0x000000c42a00720c */ /* 0x040fe20003fa4070 */
[----:B------:R-:W-:Y:S01]  /*56c0*/  @!P0 IMAD.IADD R197, R197, 0x1, -R42 ;  /* 0x00000001c5c58824 */ /* 0x000fe200078e0a2a */
[----:B------:R-:W-:Y:S01]  /*56d0*/  IABS R203, R9 ;  /* 0x0000000900cb7213 */ /* 0x000fe20000000000 */
[----:B------:R-:W-:-:S02]  /*56e0*/  IMAD R199, R42, R7, R199 ;  /* 0x000000072ac77224 */ /* 0x000fc400078e02c7 */
[----:B------:R-:W-:Y:S01]  /*56f0*/  @!P2 IMAD.MOV R192, RZ, RZ, -R192 ;  /* 0x000000ffffc0a224 */ /* 0x000fe200078e0ac0 */
[----:B------:R-:W-:Y:S01]  /*5700*/  ISETP.GE.AND P2, PT, R3, RZ, PT ;  /* 0x000000ff0300720c */ /* 0x000fe20003f46270 */
[----:B------:R-:W-:Y:S01]  /*5710*/  IMAD.HI.U32 R3, R2, R201, RZ ;  /* 0x000000c902037227 */ /* 0x000fe200078e00ff */
[----:B------:R-:W-:-:S03]  /*5720*/  ISETP.GT.U32.AND P0, PT, R42, R197, PT ;  /* 0x000000c52a00720c */ /* 0x000fc60003f04070 */
[----:B------:R-:W-:Y:S01]  /*5730*/  @!P6 IMAD.MOV R194, RZ, RZ, -R194 ;  /* 0x000000ffffc2e224 */ /* 0x000fe200078e0ac2 */
[----:B------:R-:W-:Y:S01]  /*5740*/  ISETP.GT.U32.AND P6, PT, R42, R199, PT ;  /* 0x000000c72a00720c */ /* 0x000fe20003fc4070 */
[----:B------:R-:W-:Y:S02]  /*5750*/  VIADD R12, R0, 0x8f ;  /* 0x0000008f000c7836 */ /* 0x000fe40000000000 */
[----:B------:R-:W-:-:S03]  /*5760*/  IMAD.HI.U32 R4, R2, R203, RZ ;  /* 0x000000cb02047227 */ /* 0x000fc600078e00ff */
[----:B------:R-:W-:Y:S01]  /*5770*/  IABS R207, R12 ;  /* 0x0000000c00cf7213 */ /* 0x000fe20000000000 */
[----:B------:R-:W-:Y:S02]  /*5780*/  IMAD.MOV R3, RZ, RZ, -R3 ;  /* 0x000000ffff037224 */ /* 0x000fe400078e0a03 */
[----:B------:R-:W-:Y:S02]  /*5790*/  @!P5 IMAD.IADD R196, R196, 0x1, -R42 ;  /* 0x00000001c4c4d824 */ /* 0x000fe400078e0a2a */
[----:B------:R-:W-:Y:S02]  /*57a0*/  IMAD.MOV R4, RZ, RZ, -R4 ;  /* 0x000000ffff047224 */ /* 0x000fe400078e0a04 */
[C---:B------:R-:W-:Y:S01]  /*57b0*/  IMAD R201, R42.reuse, R3, R201 ;  /* 0x000000032ac97224 */ /* 0x040fe200078e02c9 */
[C---:B------:R-:W-:Y:S01]  /*57c0*/  ISETP.GT.U32.AND P5, PT, R42.reuse, R196, PT ;  /* 0x000000c42a00720c */ /* 0x040fe20003fa4070 */
[C---:B------:R-:W-:Y:S02]  /*57d0*/  IMAD R203, R42.reuse, R4, R203 ;  /* 0x000000042acb7224 */ /* 0x040fe400078e02cb */
[----:B------:R-:W-:Y:S01]  /*57e0*/  @!P0 IMAD.IADD R197, R197, 0x1, -R42 ;  /* 0x00000001c5c58824 */ /* 0x000fe200078e0a2a */
[----:B------:R-:W-:Y:S01]  /*57f0*/  ISETP.GT.U32.AND P0, PT, R42, R201, PT ;  /* 0x000000c92a00720c */ /* 0x000fe20003f04070 */
[----:B------:R-:W-:-:S04]  /*5800*/  IMAD.HI.U32 R8, R2, R207, RZ ;  /* 0x000000cf02087227 */ /* 0x000fc800078e00ff */
[----:B------:R-:W-:Y:S01]  /*5810*/  @!P6 IMAD.IADD R199, R199, 0x1, -R42 ;  /* 0x00000001c7c7e824 */ /* 0x000fe200078e0a2a */
[----:B------:R-:W-:Y:S01]  /*5820*/  ISETP.GT.U32.AND P6, PT, R42, R203, PT ;  /* 0x000000cb2a00720c */ /* 0x000fe20003fc4070 */
[----:B------:R-:W-:Y:S02]  /*5830*/  IMAD.MOV R8, RZ, RZ, -R8 ;  /* 0x000000ffff087224 */ /* 0x000fe400078e0a08 */
[----:B------:R-:W-:Y:S02]  /*5840*/  VIADD R10, R0, 0x90 ;  /* 0x00000090000a7836 */ /* 0x000fe40000000000 */
[----:B------:R-:W-:Y:S02]  /*5850*/  IMAD R207, R42, R8, R207 ;  /* 0x000000082acf7224 */ /* 0x000fe400078e02cf */
[----:B------:R-:W-:Y:S01]  /*5860*/  VIADD R8, R0, 0x8e ;  /* 0x0000008e00087836 */ /* 0x000fe20000000000 */
[----:B------:R-:W-:Y:S01]  /*5870*/  IABS R205, R10 ;  /* 0x0000000a00cd7213 */ /* 0x000fe20000000000 */
[--C-:B------:R-:W-:Y:S01]  /*5880*/  @!P5 IMAD.IADD R196, R196, 0x1, -R42.reuse ;  /* 0x00000001c4c4d824 */ /* 0x100fe200078e0a2a */
[----:B------:R-:W-:Y:S01]  /*5890*/  ISETP.GE.AND P5, PT, R9, RZ, PT ;  /* 0x000000ff0900720c */ /* 0x000fe20003fa6270 */
[----:B------:R-:W-:Y:S01]  /*58a0*/  VIADD R13, R0, 0x8d ;  /* 0x0000008d000d7836 */ /* 0x000fe20000000000 */
[----:B------:R-:W-:Y:S01]  /*58b0*/  IABS R209, R8 ;  /* 0x0000000800d17213 */ /* 0x000fe20000000000 */
[----:B------:R-:W-:Y:S01]  /*58c0*/  @!P0 IMAD.IADD R201, R201, 0x1, -R42 ;  /* 0x00000001c9c98824 */ /* 0x000fe200078e0a2a */
[----:B------:R-:W-:Y:S01]  /*58d0*/  ISETP.GT.U32.AND P0, PT, R42, R199, PT ;  /* 0x000000c72a00720c */ /* 0x000fe20003f04070 */
[----:B------:R-:W-:Y:S01]  /*58e0*/  IMAD.HI.U32 R7, R2, R205, RZ ;  /* 0x000000cd02077227 */ /* 0x000fe200078e00ff */
[----:B------:R-:W-:-:S03]  /*58f0*/  IABS R211, R13 ;  /* 0x0000000d00d37213 */ /* 0x000fc60000000000 */
[----:B------:R-:W-:Y:S02]  /*5900*/  @!P6 IMAD.IADD R203, R203, 0x1, -R42 ;  /* 0x00000001cbcbe824 */ /* 0x000fe400078e0a2a */
[----:B------:R-:W-:Y:S01]  /*5910*/  @!P1 IMAD.MOV R196, RZ, RZ, -R196 ;  /* 0x000000ffffc49224 */ /* 0x000fe200078e0ac4 */
[C---:B------:R-:W-:Y:S01]  /*5920*/  ISETP.GT.U32.AND P1, PT, R42.reuse, R201, PT ;  /* 0x000000c92a00720c */ /* 0x040fe20003f24070 */
[----:B------:R-:W-:Y:S01]  /*5930*/  IMAD.MOV R7, RZ, RZ, -R7 ;  /* 0x000000ffff077224 */ /* 0x000fe200078e0a07 */
[----:B------:R-:W-:Y:S01]  /*5940*/  ISETP.GT.U32.AND P6, PT, R42, R203, PT ;  /* 0x000000cb2a00720c */ /* 0x000fe20003fc4070 */
[----:B------:R-:W-:-:S04]  /*5950*/  IMAD.HI.U32 R3, R2, R209, RZ ;  /* 0x000000d102037227 */ /* 0x000fc800078e00ff */
[----:B------:R-:W-:Y:S02]  /*5960*/  IMAD R205, R42, R7, R205 ;  /* 0x000000072acd7224 */ /* 0x000fe400078e02cd */
[----:B------:R-:W-:-:S04]  /*5970*/  IMAD.HI.U32 R4, R2, R211, RZ ;  /* 0x000000d302047227 */ /* 0x000fc800078e00ff */
[----:B------:R-:W-:Y:S02]  /*5980*/  IMAD.MOV R3, RZ, RZ, -R3 ;  /* 0x000000ffff037224 */ /* 0x000fe400078e0a03 */
[----:B------:R-:W-:Y:S02]  /*5990*/  IMAD.MOV R7, RZ, RZ, -R4 ;  /* 0x000000ffff077224 */ /* 0x000fe400078e0a04 */
[----:B------:R-:W-:Y:S01]  /*59a0*/  @!P3 IMAD.MOV R197, RZ, RZ, -R197 ;  /* 0x000000ffffc5b224 */ /* 0x000fe200078e0ac5 */
[C---:B------:R-:W-:Y:S01]  /*59b0*/  ISETP.GT.U32.AND P3, PT, R42.reuse, R205, PT ;  /* 0x000000cd2a00720c */ /* 0x040fe20003f64070 */
[----:B------:R-:W-:Y:S01]  /*59c0*/  @!P0 IMAD.IADD R199, R199, 0x1, -R42 ;  /* 0x00000001c7c78824 */ /* 0x000fe200078e0a2a */
[C---:B------:R-:W-:Y:S01]  /*59d0*/  ISETP.GT.U32.AND P0, PT, R42.reuse, R207, PT ;  /* 0x000000cf2a00720c */ /* 0x040fe20003f04070 */
[C---:B------:R-:W-:Y:S02]  /*59e0*/  IMAD R209, R42.reuse, R3, R209 ;  /* 0x000000032ad17224 */ /* 0x040fe400078e02d1 */
[----:B------:R-:W-:-:S02]  /*59f0*/  IMAD R211, R42, R7, R211 ;  /* 0x000000072ad37224 */ /* 0x000fc400078e02d3 */
[--C-:B------:R-:W-:Y:S01]  /*5a00*/  @!P1 IMAD.IADD R201, R201, 0x1, -R42.reuse ;  /* 0x00000001c9c99824 */ /* 0x100fe200078e0a2a */
[C---:B------:R-:W-:Y:S01]  /*5a10*/  ISETP.GT.U32.AND P1, PT, R42.reuse, R209, PT ;  /* 0x000000d12a00720c */ /* 0x040fe20003f24070 */
[--C-:B------:R-:W-:Y:S01]  /*5a20*/  @!P6 IMAD.IADD R203, R203, 0x1, -R42.reuse ;  /* 0x00000001cbcbe824 */ /* 0x100fe200078e0a2a */
[----:B------:R-:W-:Y:S01]  /*5a30*/  ISETP.GT.U32.AND P6, PT, R42, R211, PT ;  /* 0x000000d32a00720c */ /* 0x000fe20003fc4070 */
[C---:B------:R-:W-:Y:S02]  /*5a40*/  VIADD R15, R0.reuse, 0x8b ;  /* 0x0000008b000f7836 */ /* 0x040fe40000000000 */
[----:B------:R-:W-:Y:S02]  /*5a50*/  VIADD R14, R0, 0x8c ;  /* 0x0000008c000e7836 */ /* 0x000fe40000000000 */
[--C-:B------:R-:W-:Y:S01]  /*5a60*/  @!P3 IMAD.IADD R205, R205, 0x1, -R42.reuse ;  /* 0x00000001cdcdb824 */ /* 0x100fe200078e0a2a */
[----:B------:R-:W-:Y:S01]  /*5a70*/  IABS R11, R15 ;  /* 0x0000000f000b7213 */ /* 0x000fe20000000000 */
[--C-:B------:R-:W-:Y:S01]  /*5a80*/  @!P0 IMAD.IADD R207, R207, 0x1, -R42.reuse ;  /* 0x00000001cfcf8824 */ /* 0x100fe200078e0a2a */
[----:B------:R-:W-:Y:S01]  /*5a90*/  IABS R9, R14 ;  /* 0x0000000e00097213 */ /* 0x000fe20000000000 */
[----:B------:R-:W-:Y:S01]  /*5aa0*/  @!P4 IMAD.MOV R199, RZ, RZ, -R199 ;  /* 0x000000ffffc7c224 */ /* 0x000fe200078e0ac7 */
[----:B------:R-:W-:Y:S01]  /*5ab0*/  ISETP.GE.AND P3, PT, R10, RZ, PT ;  /* 0x000000ff0a00720c */ /* 0x000fe20003f66270 */
[----:B------:R-:W-:Y:S01]  /*5ac0*/  @!P1 IMAD.IADD R209, R209, 0x1, -R42 ;  /* 0x00000001d1d19824 */ /* 0x000fe200078e0a2a */
[----:B------:R-:W-:Y:S01]  /*5ad0*/  ISETP.GT.U32.AND P1, PT, R42, R205, PT ;  /* 0x000000cd2a00720c */ /* 0x000fe20003f24070 */
[----:B------:R-:W-:Y:S01]  /*5ae0*/  IMAD.HI.U32 R4, R2, R11, RZ ;  /* 0x0000000b02047227 */ /* 0x000fe200078e00ff */
[----:B------:R-:W-:-:S02]  /*5af0*/  ISETP.GT.U32.AND P4, PT, R42, R207, PT ;  /* 0x000000cf2a00720c */ /* 0x000fc40003f84070 */
[----:B------:R-:W-:Y:S01]  /*5b00*/  ISETP.GE.AND P0, PT, R12, RZ, PT ;  /* 0x000000ff0c00720c */ /* 0x000fe20003f06270 */
[----:B------:R-:W-:Y:S01]  /*5b10*/  @!P6 IMAD.IADD R211, R211, 0x1, -R42 ;  /* 0x00000001d3d3e824 */ /* 0x000fe200078e0a2a */
[----:B------:R-:W-:Y:S01]  /*5b20*/  ISETP.GT.U32.AND P6, PT, R42, R209, PT ;  /* 0x000000d12a00720c */ /* 0x000fe20003fc4070 */
[----:B------:R-:W-:Y:S02]  /*5b30*/  IMAD.MOV R4, RZ, RZ, -R4 ;  /* 0x000000ffff047224 */ /* 0x000fe400078e0a04 */
[----:B------:R-:W-:-:S04]  /*5b40*/  IMAD.HI.U32 R3, R2, R9, RZ ;  /* 0x0000000902037227 */ /* 0x000fc800078e00ff */
[----:B------:R-:W-:Y:S02]  /*5b50*/  VIADD R10, R0, 0x8a ;  /* 0x0000008a000a7836 */ /* 0x000fe40000000000 */
[----:B------:R-:W-:Y:S02]  /*5b60*/  IMAD R214, R42, R4, R11 ;  /* 0x000000042ad67224 */ /* 0x000fe400078e020b */
[----:B------:R-:W-:Y:S01]  /*5b70*/  IMAD.MOV R3, RZ, RZ, -R3 ;  /* 0x000000ffff037224 */ /* 0x000fe200078e0a03 */
[----:B------:R-:W-:Y:S01]  /*5b80*/  IABS R7, R10 ;  /* 0x0000000a00077213 */ /* 0x000fe20000000000 */
[----:B------:R-:W-:Y:S02]  /*5b90*/  VIADD R11, R0, 0x89 ;  /* 0x00000089000b7836 */ /* 0x000fe40000000000 */
[C---:B------:R-:W-:Y:S02]  /*5ba0*/  IMAD R212, R42.reuse, R3, R9 ;  /* 0x000000032ad47224 */ /* 0x040fe400078e0209 */
[----:B------:R-:W-:Y:S01]  /*5bb0*/  @!P2 IMAD.MOV R201, RZ, RZ, -R201 ;  /* 0x000000ffffc9a224 */ /* 0x000fe200078e0ac9 */
[----:B------:R-:W-:Y:S01]  /*5bc0*/  ISETP.GT.U32.AND P2, PT, R42, R211, PT ;  /* 0x000000d32a00720c */ /* 0x000fe20003f44070 */
[--C-:B------:R-:W-:Y:S01]  /*5bd0*/  @!P1 IMAD.IADD R205, R205, 0x1, -R42.reuse ;  /* 0x00000001cdcd9824 */ /* 0x100fe200078e0a2a */
[----:B------:R-:W-:Y:S01]  /*5be0*/  IABS R9, R11 ;  /* 0x0000000b00097213 */ /* 0x000fe20000000000 */
[----:B------:R-:W-:Y:S01]  /*5bf0*/  @!P4 IMAD.IADD R207, R207, 0x1, -R42 ;  /* 0x00000001cfcfc824 */ /* 0x000fe200078e0a2a */
[----:B------:R-:W-:Y:S01]  /*5c00*/  ISETP.GE.AND P1, PT, R8, RZ, PT ;  /* 0x000000ff0800720c */ /* 0x000fe20003f26270 */
[----:B------:R-:W-:Y:S01]  /*5c10*/  IMAD.HI.U32 R3, R2, R7, RZ ;  /* 0x0000000702037227 */ /* 0x000fe200078e00ff */
[----:B------:R-:W-:-:S03]  /*5c20*/  ISETP.GT.U32.AND P4, PT, R42, R214, PT ;  /* 0x000000d62a00720c */ /* 0x000fc60003f84070 */
[----:B------:R-:W-:Y:S01]  /*5c30*/  @!P6 IMAD.IADD R209, R209, 0x1, -R42 ;  /* 0x00000001d1d1e824 */ /* 0x000fe200078e0a2a */
[----:B------:R-:W-:Y:S01]  /*5c40*/  ISETP.GE.AND P6, PT, R13, RZ, PT ;  /* 0x000000ff0d00720c */ /* 0x000fe20003fc6270 */
[----:B------:R-:W-:-:S04]  /*5c50*/  IMAD.HI.U32 R4, R2, R9, RZ ;  /* 0x0000000902047227 */ /* 0x000fc800078e00ff */
[----:B------:R-:W-:Y:S02]  /*5c60*/  IMAD.MOV R3, RZ, RZ, -R3 ;  /* 0x000000ffff037224 */ /* 0x000fe400078e0a03 */
[----:B------:R-:W-:Y:S01]  /*5c70*/  @!P5 IMAD.MOV R203, RZ, RZ, -R203 ;  /* 0x000000ffffcbd224 */ /* 0x000fe200078e0acb */
[C---:B------:R-:W-:Y:S01]  /*5c80*/  ISETP.GT.U32.AND P5, PT, R42.reuse, R212, PT ;  /* 0x000000d42a00720c */ /* 0x040fe20003fa4070 */
[----:B------:R-:W-:Y:S02]  /*5c90*/  IMAD.MOV R4, RZ, RZ, -R4 ;  /* 0x000000ffff047224 */ /* 0x000fe400078e0a04 */
[----:B------:R-:W-:Y:S02]  /*5ca0*/  IMAD R216, R42, R3, R7 ;  /* 0x000000032ad87224 */ /* 0x000fe400078e0207 */
[--C-:B------:R-:W-:Y:S01]  /*5cb0*/  @!P2 IMAD.IADD R211, R211, 0x1, -R42.reuse ;  /* 0x00000001d3d3a824 */ /* 0x100fe200078e0a2a */
[----:B------:R-:W-:Y:S01]  /*5cc0*/  ISETP.GE.AND P2, PT, R14, RZ, PT ;  /* 0x000000ff0e00720c */ /* 0x000fe20003f46270 */
[----:B------:R-:W-:Y:S01]  /*5cd0*/  @!P4 IMAD.IADD R214, R214, 0x1, -R42 ;  /* 0x00000001d6d6c824 */ /* 0x000fe200078e0a2a */
[----:B------:R-:W-:Y:S01]  /*5ce0*/  ISETP.GE.AND P4, PT, R10, RZ, PT ;  /* 0x000000ff0a00720c */ /* 0x000fe20003f86270 */
[----:B------:R-:W-:-:S02]  /*5cf0*/  IMAD R218, R42, R4, R9 ;  /* 0x000000042ada7224 */ /* 0x000fc400078e0209 */
[----:B------:R-:W-:Y:S01]  /*5d00*/  @!P1 IMAD.MOV R209, RZ, RZ, -R209 ;  /* 0x000000ffffd19224 */ /* 0x000fe200078e0ad1 */
[C---:B------:R-:W-:Y:S01]  /*5d10*/  ISETP.GT.U32.AND P1, PT, R42.reuse, R216, PT ;  /* 0x000000d82a00720c */ /* 0x040fe20003f24070 */
[----:B------:R-:W-:Y:S01]  /*5d20*/  @!P0 IMAD.MOV R207, RZ, RZ, -R207 ;  /* 0x000000ffffcf8224 */ /* 0x000fe200078e0acf */
[C---:B------:R-:W-:Y:S01]  /*5d30*/  ISETP.GT.U32.AND P0, PT, R42.reuse, R214, PT ;  /* 0x000000d62a00720c */ /* 0x040fe20003f04070 */
[----:B------:R-:W-:Y:S01]  /*5d40*/  @!P6 IMAD.MOV R211, RZ, RZ, -R211 ;  /* 0x000000ffffd3e224 */ /* 0x000fe200078e0ad3 */
[----:B------:R-:W-:Y:S01]  /*5d50*/  ISETP.GT.U32.AND P6, PT, R42, R218, PT ;  /* 0x000000da2a00720c */ /* 0x000fe20003fc4070 */
[--C-:B------:R-:W-:Y:S01]  /*5d60*/  @!P5 IMAD.IADD R212, R212, 0x1, -R42.reuse ;  /* 0x00000001d4d4d824 */ /* 0x100fe200078e0a2a */
[----:B------:R-:W-:Y:S01]  /*5d70*/  ISETP.GE.AND P5, PT, R15, RZ, PT ;  /* 0x000000ff0f00720c */ /* 0x000fe20003fa6270 */
[----:B------:R-:W-:Y:S02]  /*5d80*/  VIADD R3, R0, 0x88 ;  /* 0x0000008800037836 */ /* 0x000fe40000000000 */
[----:B------:R-:W-:Y:S01]  /*5d90*/  @!P3 IMAD.MOV R205, RZ, RZ, -R205 ;  /* 0x000000ffffcdb224 */ /* 0x000fe200078e0acd */
[----:B------:R-:W-:Y:S01]  /*5da0*/  ISETP.GT.U32.AND P3, PT, R42, R212, PT ;  /* 0x000000d42a00720c */ /* 0x000fe20003f64070 */
[----:B------:R-:W-:Y:S01]  /*5db0*/  VIADD R4, R0, 0x87 ;  /* 0x0000008700047836 */ /* 0x000fe20000000000 */
[----:B------:R-:W-:Y:S01]  /*5dc0*/  IABS R219, R3 ;  /* 0x0000000300db7213 */ /* 0x000fe20000000000 */
[----:B------:R-:W-:-:S02]  /*5dd0*/  @!P1 IMAD.IADD R216, R216, 0x1, -R42 ;  /* 0x00000001d8d89824 */ /* 0x000fc400078e0a2a */
[--C-:B------:R-:W-:Y:S01]  /*5de0*/  @!P0 IMAD.IADD R214, R214, 0x1, -R42.reuse ;  /* 0x00000001d6d68824 */ /* 0x100fe200078e0a2a */
[----:B------:R-:W-:Y:S01]  /*5df0*/  ISETP.GE.AND P0, PT, R3, RZ, PT ;  /* 0x000000ff0300720c */ /* 0x000fe20003f06270 */
[--C-:B------:R-:W-:Y:S01]  /*5e00*/  @!P6 IMAD.IADD R218, R218, 0x1, -R42.reuse ;  /* 0x00000001dadae824 */ /* 0x100fe200078e0a2a */
[----:B------:R-:W-:Y:S01]  /*5e10*/  ISETP.GT.U32.AND P6, PT, R42, R216, PT ;  /* 0x000000d82a00720c */ /* 0x000fe20003fc4070 */
[----:B------:R-:W-:Y:S01]  /*5e20*/  IMAD.HI.U32 R3, R2, R219, RZ ;  /* 0x000000db02037227 */ /* 0x000fe200078e00ff */
[----:B------:R-:W-:Y:S02]  /*5e30*/  IABS R221, R4 ;  /* 0x0000000400dd7213 */ /* 0x000fe40000000000 */
[----:B------:R-:W-:Y:S01]  /*5e40*/  ISETP.GE.AND P1, PT, R4, RZ, PT ;  /* 0x000000ff0400720c */ /* 0x000fe20003f26270 */
[----:B------:R-:W-:Y:S02]  /*5e50*/  IMAD.MOV R3, RZ, RZ, -R3 ;  /* 0x000000ffff037224 */ /* 0x000fe400078e0a03 */
[----:B------:R-:W-:Y:S01]  /*5e60*/  @!P3 IMAD.IADD R212, R212, 0x1, -R42 ;  /* 0x00000001d4d4b824 */ /* 0x000fe200078e0a2a */
[----:B------:R-:W-:Y:S01]  /*5e70*/  ISETP.GE.AND P3, PT, R11, RZ, PT ;  /* 0x000000ff0b00720c */ /* 0x000fe20003f66270 */
[----:B------:R-:W-:-:S02]  /*5e80*/  IMAD R219, R42, R3, R219 ;  /* 0x000000032adb7224 */ /* 0x000fc400078e02db */
[----:B------:R-:W-:-:S04]  /*5e90*/  IMAD.HI.U32 R4, R2, R221, RZ ;  /* 0x000000dd02047227 */ /* 0x000fc800078e00ff */
[----:B------:R-:W-:Y:S01]  /*5ea0*/  @!P2 IMAD.MOV R212, RZ, RZ, -R212 ;  /* 0x000000ffffd4a224 */ /* 0x000fe200078e0ad4 */
[----:B------:R-:W-:Y:S01]  /*5eb0*/  ISETP.GT.U32.AND P2, PT, R42, R218, PT ;  /* 0x000000da2a00720c */ /* 0x000fe20003f44070 */
[----:B------:R-:W-:Y:S01]  /*5ec0*/  @!P6 IMAD.IADD R216, R216, 0x1, -R42 ;  /* 0x00000001d8d8e824 */ /* 0x000fe200078e0a2a */
[----:B------:R-:W-:Y:S01]  /*5ed0*/  ISETP.GT.U32.AND P6, PT, R42, R219, PT ;  /* 0x000000db2a00720c */ /* 0x000fe20003fc4070 */
[----:B------:R-:W-:Y:S02]  /*5ee0*/  IMAD.MOV R4, RZ, RZ, -R4 ;  /* 0x000000ffff047224 */ /* 0x000fe400078e0a04 */
[----:B------:R-:W-:Y:S02]  /*5ef0*/  VIADD R7, R0, 0x86 ;  /* 0x0000008600077836 */ /* 0x000fe40000000000 */
[----:B------:R-:W-:Y:S02]  /*5f00*/  IMAD R221, R42, R4, R221 ;  /* 0x000000042add7224 */ /* 0x000fe400078e02dd */
[----:B------:R-:W-:Y:S01]  /*5f10*/  VIADD R3, R0, 0x85 ;  /* 0x0000008500037836 */ /* 0x000fe20000000000 */
[----:B------:R-:W-:Y:S01]  /*5f20*/  IABS R223, R7 ;  /* 0x0000000700df7213 */ /* 0x000fe20000000000 */
[----:B------:R-:W-:Y:S01]  /*5f30*/  @!P4 IMAD.MOV R216, RZ, RZ, -R216 ;  /* 0x000000ffffd8c224 */ /* 0x000fe200078e0ad8 */
[----:B------:R-:W-:Y:S01]  /*5f40*/  ISETP.GT.U32.AND P4, PT, R42, R221, PT ;  /* 0x000000dd2a00720c */ /* 0x000fe20003f84070 */
[--C-:B------:R-:W-:Y:S01]  /*5f50*/  @!P2 IMAD.IADD R218, R218, 0x1, -R42.reuse ;  /* 0x00000001dadaa824 */ /* 0x100fe200078e0a2a */
[----:B------:R-:W-:Y:S01]  /*5f60*/  ISETP.GE.AND P2, PT, R3, RZ, PT ;  /* 0x000000ff0300720c */ /* 0x000fe20003f46270 */
[----:B------:R-:W-:Y:S01]  /*5f70*/  @!P6 IMAD.IADD R219, R219, 0x1, -R42 ;  /* 0x00000001dbdbe824 */ /* 0x000fe200078e0a2a */
[----:B------:R-:W-:Y:S01]  /*5f80*/  IABS R225, R3 ;  /* 0x0000000300e17213 */ /* 0x000fe20000000000 */
[----:B------:R-:W-:-:S02]  /*5f90*/  VIADD R4, R0, 0x84 ;  /* 0x0000008400047836 */ /* 0x000fc40000000000 */
[----:B------:R-:W-:Y:S01]  /*5fa0*/  IMAD.HI.U32 R3, R2, R223, RZ ;  /* 0x000000df02037227 */ /* 0x000fe200078e00ff */
[----:B------:R-:W-:-:S03]  /*5fb0*/  ISETP.GT.U32.AND P6, PT, R42, R219, PT ;  /* 0x000000db2a00720c */ /* 0x000fc60003fc4070 */
[----:B------:R-:W-:Y:S01]  /*5fc0*/  @!P5 IMAD.MOV R214, RZ, RZ, -R214 ;  /* 0x000000ffffd6d224 */ /* 0x000fe200078e0ad6 */
[----:B------:R-:W-:Y:S01]  /*5fd0*/  ISETP.GE.AND P5, PT, R7, RZ, PT ;  /* 0x000000ff0700720c */ /* 0x000fe20003fa6270 */
[----:B------:R-:W-:Y:S01]  /*5fe0*/  @!P3 IMAD.MOV R218, RZ, RZ, -R218 ;  /* 0x000000ffffdab224 */ /* 0x000fe200078e0ada */
[----:B------:R-:W-:Y:S01]  /*5ff0*/  ISETP.GE.AND P3, PT, R4, RZ, PT ;  /* 0x000000ff0400720c */ /* 0x000fe20003f66270 */
[----:B------:R-:W-:Y:S01]  /*6000*/  IMAD.MOV R7, RZ, RZ, -R3 ;  /* 0x000000ffff077224 */ /* 0x000fe200078e0a03 */
[----:B------:R-:W-:Y:S01]  /*6010*/  IABS R4, R4 ;  /* 0x0000000400047213 */ /* 0x000fe20000000000 */
[----:B------:R-:W-:-:S04]  /*6020*/  IMAD.HI.U32 R3, R2, R225, RZ ;  /* 0x000000e102037227 */ /* 0x000fc800078e00ff */
[----:B------:R-:W-:Y:S02]  /*6030*/  VIADD R8, R0, 0x83 ;  /* 0x0000008300087836 */ /* 0x000fe40000000000 */
[----:B------:R-:W-:Y:S02]  /*6040*/  @!P4 IMAD.IADD R221, R221, 0x1, -R42 ;  /* 0x00000001ddddc824 */ /* 0x000fe400078e0a2a */
[C---:B------:R-:W-:Y:S01]  /*6050*/  IMAD R223, R42.reuse, R7, R223 ;  /* 0x000000072adf7224 */ /* 0x040fe200078e02df */
[----:B------:R-:W-:Y:S01]  /*6060*/  IABS R9, R8 ;  /* 0x0000000800097213 */ /* 0x000fe20000000000 */
[----:B------:R-:W-:Y:S01]  /*6070*/  IMAD.MOV R3, RZ, RZ, -R3 ;  /* 0x000000ffff037224 */ /* 0x000fe200078e0a03 */
[C---:B------:R-:W-:Y:S01]  /*6080*/  ISETP.GT.U32.AND P4, PT, R42.reuse, R221, PT ;  /* 0x000000dd2a00720c */ /* 0x040fe20003f84070 */
[----:B------:R-:W-:Y:S02]  /*6090*/  IMAD.MOV.U32 R7, RZ, RZ, R4 ;  /* 0x000000ffff077224 */ /* 0x000fe400078e0004 */
[----:B------:R-:W-:-:S02]  /*60a0*/  IMAD R225, R42, R3, R225 ;  /* 0x000000032ae17224 */ /* 0x000fc400078e02e1 */
[----:B------:R-:W-:-:S04]  /*60b0*/  IMAD.HI.U32 R3, R2, R7, RZ ;  /* 0x0000000702037227 */ /* 0x000fc800078e00ff */
[----:B------:R-:W-:Y:S01]  /*60c0*/  @!P6 IMAD.IADD R219, R219, 0x1, -R42 ;  /* 0x00000001dbdbe824 */ /* 0x000fe200078e0a2a */
[----:B------:R-:W-:Y:S01]  /*60d0*/  ISETP.GT.U32.AND P6, PT, R42, R223, PT ;  /* 0x000000df2a00720c */ /* 0x000fe20003fc4070 */
[----:B------:R-:W-:-:S04]  /*60e0*/  IMAD.HI.U32 R4, R2, R9, RZ ;  /* 0x0000000902047227 */ /* 0x000fc800078e00ff */
[----:B------:R-:W-:Y:S02]  /*60f0*/  IMAD.MOV R3, RZ, RZ, -R3 ;  /* 0x000000ffff037224 */ /* 0x000fe400078e0a03 */
[----:B------:R-:W-:Y:S02]  /*6100*/  IMAD.MOV R4, RZ, RZ, -R4 ;  /* 0x000000ffff047224 */ /* 0x000fe400078e0a04 */
[C---:B------:R-:W-:Y:S02]  /*6110*/  IMAD R226, R42.reuse, R3, R7 ;  /* 0x000000032ae27224 */ /* 0x040fe400078e0207 */
[C---:B------:R-:W-:Y:S02]  /*6120*/  IMAD R228, R42.reuse, R4, R9 ;  /* 0x000000042ae47224 */ /* 0x040fe400078e0209 */
[----:B------:R-:W-:Y:S01]  /*6130*/  @!P4 IMAD.IADD R221, R221, 0x1, -R42 ;  /* 0x00000001ddddc824 */ /* 0x000fe200078e0a2a */
[----:B------:R-:W-:Y:S01]  /*6140*/  ISETP.GT.U32.AND P4, PT, R42, R226, PT ;  /* 0x000000e22a00720c */ /* 0x000fe20003f84070 */
[----:B------:R-:W-:-:S02]  /*6150*/  VIADD R10, R0, 0x82 ;  /* 0x00000082000a7836 */ /* 0x000fc40000000000 */
[----:B------:R-:W-:Y:S01]  /*6160*/  @!P6 IMAD.IADD R223, R223, 0x1, -R42 ;  /* 0x00000001dfdfe824 */ /* 0x000fe200078e0a2a */
[----:B------:R-:W-:Y:S01]  /*6170*/  ISETP.GT.U32.AND P6, PT, R42, R228, PT ;  /* 0x000000e42a00720c */ /* 0x000fe20003fc4070 */
[----:B------:R-:W-:Y:S01]  /*6180*/  VIADD R9, R0, 0x81 ;  /* 0x0000008100097836 */ /* 0x000fe20000000000 */
[----:B------:R-:W-:Y:S01]  /*6190*/  IABS R11, R10 ;  /* 0x0000000a000b7213 */ /* 0x000fe20000000000 */
[----:B------:R-:W-:Y:S01]  /*61a0*/  @!P0 IMAD.MOV R219, RZ, RZ, -R219 ;  /* 0x000000ffffdb8224 */ /* 0x000fe200078e0adb */
[----:B------:R-:W-:Y:S01]  /*61b0*/  ISETP.GT.U32.AND P0, PT, R42, R225, PT ;  /* 0x000000e12a00720c */ /* 0x000fe20003f04070 */
[----:B------:R-:W-:Y:S01]  /*61c0*/  VIADD R12, R0, 0x80 ;  /* 0x00000080000c7836 */ /* 0x000fe20000000000 */
[----:B------:R-:W-:Y:S01]  /*61d0*/  IABS R7, R9 ;  /* 0x0000000900077213 */ /* 0x000fe20000000000 */
[----:B------:R-:W-:-:S03]  /*61e0*/  IMAD.HI.U32 R3, R2, R11, RZ ;  /* 0x0000000b02037227 */ /* 0x000fc600078e00ff */
[----:B------:R-:W-:Y:S01]  /*61f0*/  IABS R233, R12 ;  /* 0x0000000c00e97213 */ /* 0x000fe20000000000 */
[--C-:B------:R-:W-:Y:S02]  /*6200*/  @!P4 IMAD.IADD R226, R226, 0x1, -R42.reuse ;  /* 0x00000001e2e2c824 */ /* 0x100fe400078e0a2a */
[----:B------:R-:W-:Y:S02]  /*6210*/  IMAD.MOV R3, RZ, RZ, -R3 ;  /* 0x000000ffff037224 */ /* 0x000fe400078e0a03 */
[----:B------:R-:W-:Y:S01]  /*6220*/  @!P6 IMAD.IADD R228, R228, 0x1, -R42 ;  /* 0x00000001e4e4e824 */ /* 0x000fe200078e0a2a */
[C---:B------:R-:W-:Y:S01]  /*6230*/  ISETP.GT.U32.AND P6, PT, R42.reuse, R226, PT ;  /* 0x000000e22a00720c */ /* 0x040fe20003fc4070 */
[----:B------:R-:W-:Y:S02]  /*6240*/  IMAD R230, R42, R3, R11 ;  /* 0x000000032ae67224 */ /* 0x000fe400078e020b */
[----:B------:R-:W-:-:S04]  /*6250*/  IMAD.HI.U32 R3, R2, R7, RZ ;  /* 0x0000000702037227 */ /* 0x000fc800078e00ff */
[----:B------:R-:W-:Y:S02]  /*6260*/  IMAD.MOV R3, RZ, RZ, -R3 ;  /* 0x000000ffff037224 */ /* 0x000fe400078e0a03 */
[--C-:B------:R-:W-:Y:S01]  /*6270*/  @!P0 IMAD.IADD R225, R225, 0x1, -R42.reuse ;  /* 0x00000001e1e18824 */ /* 0x100fe200078e0a2a */
[C---:B------:R-:W-:Y:S01]  /*6280*/  ISETP.GT.U32.AND P0, PT, R42.reuse, R223, PT ;  /* 0x000000df2a00720c */ /* 0x040fe20003f04070 */
[----:B------:R-:W-:Y:S02]  /*6290*/  IMAD R232, R42, R3, R7 ;  /* 0x000000032ae87224 */ /* 0x000fe400078e0207 */
[----:B------:R-:W-:Y:S01]  /*62a0*/  @!P6 IMAD.IADD R226, R226, 0x1, -R42 ;  /* 0x00000001e2e2e824 */ /* 0x000fe200078e0a2a */
[----:B------:R-:W-:Y:S01]  /*62b0*/  ISETP.GT.U32.AND P4, PT, R42, R225, PT ;  /* 0x000000e12a00720c */ /* 0x000fe20003f84070 */
[----:B------:R-:W-:Y:S01]  /*62c0*/  VIADD R7, R0, 0x7e ;  /* 0x0000007e00077836 */ /* 0x000fe20000000000 */
[----:B------:R-:W-:Y:S01]  /*62d0*/  ISETP.GT.U32.AND P6, PT, R42, R232, PT ;  /* 0x000000e82a00720c */ /* 0x000fe20003fc4070 */
[----:B------:R-:W-:-:S03]  /*62e0*/  IMAD.HI.U32 R3, R2, R233, RZ ;  /* 0x000000e902037227 */ /* 0x000fc600078e00ff */
[----:B------:R-:W-:Y:S01]  /*62f0*/  IABS R237, R7 ;  /* 0x0000000700ed7213 */ /* 0x000fe20000000000 */
[----:B------:R-:W-:Y:S02]  /*6300*/  IMAD.MOV R3, RZ, RZ, -R3 ;  /* 0x000000ffff037224 */ /* 0x000fe400078e0a03 */
[----:B------:R-:W-:Y:S02]  /*6310*/  VIADD R11, R0, 0x7f ;  /* 0x0000007f000b7836 */ /* 0x000fe40000000000 */
[----:B------:R-:W-:Y:S02]  /*6320*/  IMAD R233, R42, R3, R233 ;  /* 0x000000032ae97224 */ /* 0x000fe400078e02e9 */
[----:B------:R-:W-:Y:S01]  /*6330*/  IMAD.HI.U32 R3, R2, R237, RZ ;  /* 0x000000ed02037227 */ /* 0x000fe200078e00ff */
[----:B------:R-:W-:-:S03]  /*6340*/  IABS R235, R11 ;  /* 0x0000000b00eb7213 */ /* 0x000fc60000000000 */
[--C-:B------:R-:W-:Y:S02]  /*6350*/  @!P6 IMAD.IADD R232, R232, 0x1, -R42.reuse ;  /* 0x00000001e8e8e824 */ /* 0x100fe400078e0a2a */
[----:B------:R-:W-:Y:S01]  /*6360*/  @!P1 IMAD.MOV R221, RZ, RZ, -R221 ;  /* 0x000000ffffdd9224 */ /* 0x000fe200078e0add */
[C---:B------:R-:W-:Y:S01]  /*6370*/  ISETP.GT.U32.AND P1, PT, R42.reuse, R228, PT ;  /* 0x000000e42a00720c */ /* 0x040fe20003f24070 */
[--C-:B------:R-:W-:Y:S01]  /*6380*/  @!P0 IMAD.IADD R223, R223, 0x1, -R42.reuse ;  /* 0x00000001dfdf8824 */ /* 0x100fe200078e0a2a */
[C---:B------:R-:W-:Y:S01]  /*6390*/  ISETP.GT.U32.AND P6, PT, R42.reuse, R232, PT ;  /* 0x000000e82a00720c */ /* 0x040fe20003fc4070 */
[----:B------:R-:W-:Y:S01]  /*63a0*/  IMAD.MOV R3, RZ, RZ, -R3 ;  /* 0x000000ffff037224 */ /* 0x000fe200078e0a03 */
[----:B------:R-:W-:Y:S01]  /*63b0*/  ISETP.GT.U32.AND P0, PT, R42, R230, PT ;  /* 0x000000e62a00720c */ /* 0x000fe20003f04070 */
[----:B------:R-:W-:Y:S01]  /*63c0*/  @!P4 IMAD.IADD R225, R225, 0x1, -R42 ;  /* 0x00000001e1e1c824 */ /* 0x000fe200078e0a2a */
[----:B------:R-:W-:Y:S01]  /*63d0*/  ISETP.GE.AND P4, PT, R8, RZ, PT ;  /* 0x000000ff0800720c */ /* 0x000fe20003f86270 */
[----:B------:R-:W-:-:S04]  /*63e0*/  IMAD.HI.U32 R4, R2, R235, RZ ;  /* 0x000000eb02047227 */ /* 0x000fc800078e00ff */
[C---:B------:R-:W-:Y:S02]  /*63f0*/  IMAD R237, R42.reuse, R3, R237 ;  /* 0x000000032aed7224 */ /* 0x040fe400078e02ed */
[----:B------:R-:W-:Y:S01]  /*6400*/  @!P2 IMAD.MOV R225, RZ, RZ, -R225 ;  /* 0x000000ffffe1a224 */ /* 0x000fe200078e0ae1 */
[----:B------:R-:W-:Y:S01]  /*6410*/  ISETP.GT.U32.AND P2, PT, R42, R233, PT ;  /* 0x000000e92a00720c */ /* 0x000fe20003f44070 */
[----:B------:R-:W-:Y:S02]  /*6420*/  IMAD.MOV R4, RZ, RZ, -R4 ;  /* 0x000000ffff047224 */ /* 0x000fe400078e0a04 */
[--C-:B------:R-:W-:Y:S01]  /*6430*/  @!P6 IMAD.IADD R232, R232, 0x1, -R42.reuse ;  /* 0x00000001e8e8e824 */ /* 0x100fe200078e0a2a */
[----:B------:R-:W-:Y:S01]  /*6440*/  ISETP.GT.U32.AND P6, PT, R42, R237, PT ;  /* 0x000000ed2a00720c */ /* 0x000fe20003fc4070 */
[--C-:B------:R-:W-:Y:S01]  /*6450*/  @!P1 IMAD.IADD R228, R228, 0x1, -R42.reuse ;  /* 0x00000001e4e49824 */ /* 0x100fe200078e0a2a */
[----:B------:R-:W-:Y:S01]  /*6460*/  ISETP.GE.AND P1, PT, R10, RZ, PT ;  /* 0x000000ff0a00720c */ /* 0x000fe20003f26270 */
[----:B------:R-:W-:Y:S01]  /*6470*/  @!P0 IMAD.IADD R230, R230, 0x1, -R42 ;  /* 0x00000001e6e68824 */ /* 0x000fe200078e0a2a */
[----:B------:R-:W-:Y:S01]  /*6480*/  ISETP.GE.AND P0, PT, R9, RZ, PT ;  /* 0x000000ff0900720c */ /* 0x000fe20003f06270 */
[----:B------:R-:W-:-:S02]  /*6490*/  IMAD R235, R42, R4, R235 ;  /* 0x000000042aeb7224 */ /* 0x000fc400078e02eb */
[----:B------:R-:W-:Y:S02]  /*64a0*/  VIADD R8, R0, 0x7d ;  /* 0x0000007d00087836 */ /* 0x000fe40000000000 */
[----:B------:R-:W-:Y:S01]  /*64b0*/  @!P5 IMAD.MOV R223, RZ, RZ, -R223 ;  /* 0x000000ffffdfd224 */ /* 0x000fe200078e0adf */
[C---:B------:R-:W-:Y:S01]  /*64c0*/  ISETP.GT.U32.AND P5, PT, R42.reuse, R230, PT ;  /* 0x000000e62a00720c */ /* 0x040fe20003fa4070 */
[----:B------:R-:W-:Y:S01]  /*64d0*/  @!P4 IMAD.MOV R228, RZ, RZ, -R228 ;  /* 0x000000ffffe4c224 */ /* 0x000fe200078e0ae4 */
[----:B------:R-:W-:Y:S01]  /*64e0*/  ISETP.GT.U32.AND P4, PT, R42, R235, PT ;  /* 0x000000eb2a00720c */ /* 0x000fe20003f84070 */
[----:B------:R-:W-:Y:S01]  /*64f0*/  VIADD R10, R0, 0x7c ;  /* 0x0000007c000a7836 */ /* 0x000fe20000000000 */
[----:B------:R-:W-:Y:S01]  /*6500*/  IABS R239, R8 ;  /* 0x0000000800ef7213 */ /* 0x000fe20000000000 */
[--C-:B------:R-:W-:Y:S01]  /*6510*/  @!P2 IMAD.IADD R233, R233, 0x1, -R42.reuse ;  /* 0x00000001e9e9a824 */ /* 0x100fe200078e0a2a */
[----:B------:R-:W-:Y:S01]  /*6520*/  ISETP.GE.AND P2, PT, R7, RZ, PT ;  /* 0x000000ff0700720c */ /* 0x000fe20003f46270 */
[----:B------:R-:W-:Y:S01]  /*6530*/  @!P6 IMAD.IADD R237, R237, 0x1, -R42 ;  /* 0x00000001edede824 */ /* 0x000fe200078e0a2a */
[----:B------:R-:W-:Y:S01]  /*6540*/  IABS R7, R10 ;  /* 0x0000000a00077213 */ /* 0x000fe20000000000 */
[----:B------:R-:W-:-:S03]  /*6550*/  IMAD.HI.U32 R3, R2, R239, RZ ;  /* 0x000000ef02037227 */ /* 0x000fc600078e00ff */
[----:B------:R-:W-:Y:S01]  /*6560*/  ISETP.GT.U32.AND P6, PT, R42, R237, PT ;  /* 0x000000ed2a00720c */ /* 0x000fe20003fc4070 */
[----:B------:R-:W-:Y:S02]  /*6570*/  IMAD.MOV R4, RZ, RZ, -R3 ;  /* 0x000000ffff047224 */ /* 0x000fe400078e0a03 */
[----:B------:R-:W-:-:S04]  /*6580*/  IMAD.HI.U32 R3, R2, R7, RZ ;  /* 0x0000000702037227 */ /* 0x000fc800078e00ff */
[--C-:B------:R-:W-:Y:S01]  /*6590*/  @!P5 IMAD.IADD R230, R230, 0x1, -R42.reuse ;  /* 0x00000001e6e6d824 */ /* 0x100fe200078e0a2a */
[----:B------:R-:W-:Y:S01]  /*65a0*/  ISETP.GE.AND P5, PT, R11, RZ, PT ;  /* 0x000000ff0b00720c */ /* 0x000fe20003fa6270 */
[----:B------:R-:W-:Y:S01]  /*65b0*/  @!P4 IMAD.IADD R235, R235, 0x1, -R42 ;  /* 0x00000001ebebc824 */ /* 0x000fe200078e0a2a */
[C---:B------:R-:W-:Y:S01]  /*65c0*/  ISETP.GT.U32.AND P4, PT, R42.reuse, R233, PT ;  /* 0x000000e92a00720c */ /* 0x040fe20003f84070 */
[----:B------:R-:W-:Y:S02]  /*65d0*/  IMAD.MOV R3, RZ, RZ, -R3 ;  /* 0x000000ffff037224 */ /* 0x000fe400078e0a03 */
[----:B------:R-:W-:Y:S01]  /*65e0*/  @!P1 IMAD.MOV R230, RZ, RZ, -R230 ;  /* 0x000000ffffe69224 */ /* 0x000fe200078e0ae6 */
[C---:B------:R-:W-:Y:S01]  /*65f0*/  ISETP.GT.U32.AND P1, PT, R42.reuse, R235, PT ;  /* 0x000000eb2a00720c */ /* 0x040fe20003f24070 */
[----:B------:R-:W-:Y:S02]  /*6600*/  IMAD R240, R42, R3, R7 ;  /* 0x000000032af07224 */ /* 0x000fe400078e0207 */
[----:B------:R-:W-:Y:S01]  /*6610*/  @!P3 IMAD.MOV R226, RZ, RZ, -R226 ;  /* 0x000000ffffe2b224 */ /* 0x000fe200078e0ae2 */
[----:B------:R-:W-:Y:S01]  /*6620*/  ISETP.GE.AND P3, PT, R12, RZ, PT ;  /* 0x000000ff0c00720c */ /* 0x000fe20003f66270 */
[----:B------:R-:W-:Y:S01]  /*6630*/  @!P6 IMAD.IADD R237, R237, 0x1, -R42 ;  /* 0x00000001edede824 */ /* 0x000fe200078e0a2a */
[----:B------:R-:W-:Y:S01]  /*6640*/  ISETP.GT.U32.AND P6, PT, R42, R240, PT ;  /* 0x000000f02a00720c */ /* 0x000fe20003fc4070 */
[----:B------:R-:W-:-:S02]  /*6650*/  VIADD R12, R0, 0x7b ;  /* 0x0000007b000c7836 */ /* 0x000fc40000000000 */
[----:B------:R-:W-:Y:S02]  /*6660*/  IMAD R239, R42, R4, R239 ;  /* 0x000000042aef7224 */ /* 0x000fe400078e02ef */
[--C-:B------:R-:W-:Y:S01]  /*6670*/  @!P4 IMAD.IADD R233, R233, 0x1, -R42.reuse ;  /* 0x00000001e9e9c824 */ /* 0x100fe200078e0a2a */
[----:B------:R-:W-:Y:S01]  /*6680*/  IABS R9, R12 ;  /* 0x0000000c00097213 */ /* 0x000fe20000000000 */
[----:B------:R-:W-:Y:S01]  /*6690*/  @!P1 IMAD.IADD R235, R235, 0x1, -R42 ;  /* 0x00000001ebeb9824 */ /* 0x000fe200078e0a2a */
[----:B------:R-:W-:Y:S01]  /*66a0*/  ISETP.GE.AND P1, PT, R8, RZ, PT ;  /* 0x000000ff0800720c */ /* 0x000fe20003f26270 */
[----:B------:R-:W-:Y:S01]  /*66b0*/  VIADD R8, R0, 0x79 ;  /* 0x0000007900087836 */ /* 0x000fe20000000000 */
[----:B------:R-:W-:Y:S01]  /*66c0*/  ISETP.GT.U32.AND P4, PT, R42, R239, PT ;  /* 0x000000ef2a00720c */ /* 0x000fe20003f84070 */
[----:B------:R-:W-:-:S03]  /*66d0*/  IMAD.HI.U32 R3, R2, R9, RZ ;  /* 0x0000000902037227 */ /* 0x000fc600078e00ff */
[----:B------:R-:W-:Y:S01]  /*66e0*/  IABS R7, R8 ;  /* 0x0000000800077213 */ /* 0x000fe20000000000 */
[----:B------:R-:W-:Y:S02]  /*66f0*/  @!P6 IMAD.IADD R240, R240, 0x1, -R42 ;  /* 0x00000001f0f0e824 */ /* 0x000fe400078e0a2a */
[----:B------:R-:W-:Y:S02]  /*6700*/  VIADD R13, R0, 0x7a ;  /* 0x0000007a000d7836 */ /* 0x000fe40000000000 */
[----:B------:R-:W-:Y:S02]  /*6710*/  IMAD.MOV R3, RZ, RZ, -R3 ;  /* 0x000000ffff037224 */ /* 0x000fe400078e0a03 */
[----:B------:R-:W-:Y:S01]  /*6720*/  @!P3 IMAD.MOV R233, RZ, RZ, -R233 ;  /* 0x000000ffffe9b224 */ /* 0x000fe200078e0ae9 */
[C---:B------:R-:W-:Y:S01]  /*6730*/  ISETP.GT.U32.AND P3, PT, R42.reuse, R240, PT ;  /* 0x000000f02a00720c */ /* 0x040fe20003f64070 */
[----:B------:R-:W-:Y:S01]  /*6740*/  IMAD R242, R42, R3, R9 ;  /* 0x000000032af27224 */ /* 0x000fe200078e0209 */
[----:B------:R-:W-:Y:S01]  /*6750*/  IABS R11, R13 ;  /* 0x0000000d000b7213 */ /* 0x000fe20000000000 */
[----:B------:R-:W-:-:S03]  /*6760*/  IMAD.HI.U32 R3, R2, R7, RZ ;  /* 0x0000000702037227 */ /* 0x000fc600078e00ff */
[----:B------:R-:W-:Y:S01]  /*6770*/  ISETP.GT.U32.AND P6, PT, R42, R242, PT ;  /* 0x000000f22a00720c */ /* 0x000fe20003fc4070 */
[----:B------:R-:W-:Y:S02]  /*6780*/  IMAD.MOV R3, RZ, RZ, -R3 ;  /* 0x000000ffff037224 */ /* 0x000fe400078e0a03 */
[----:B------:R-:W-:-:S04]  /*6790*/  IMAD.HI.U32 R4, R2, R11, RZ ;  /* 0x0000000b02047227 */ /* 0x000fc800078e00ff */
[----:B------:R-:W-:Y:S01]  /*67a0*/  @!P4 IMAD.IADD R239, R239, 0x1, -R42 ;  /* 0x00000001efefc824 */ /* 0x000fe200078e0a2a */
[----:B------:R-:W-:Y:S01]  /*67b0*/  ISETP.GE.AND P4, PT, R10, RZ, PT ;  /* 0x000000ff0a00720c */ /* 0x000fe20003f86270 */
[----:B------:R-:W-:Y:S02]  /*67c0*/  IMAD R246, R42, R3, R7 ;  /* 0x000000032af67224 */ /* 0x000fe400078e0207 */
[----:B------:R-:W-:Y:S02]  /*67d0*/  IMAD.MOV R4, RZ, RZ, -R4 ;  /* 0x000000ffff047224 */ /* 0x000fe400078e0a04 */
[----:B------:R-:W-:Y:S02]  /*67e0*/  VIADD R10, R0, 0x78 ;  /* 0x00000078000a7836 */ /* 0x000fe40000000000 */
[----:B------:R-:W-:Y:S01]  /*67f0*/  @!P3 IMAD.IADD R240, R240, 0x1, -R42 ;  /* 0x00000001f0f0b824 */ /* 0x000fe200078e0a2a */
[C---:B------:R-:W-:Y:S01]  /*6800*/  ISETP.GT.U32.AND P3, PT, R42.reuse, R246, PT ;  /* 0x000000f62a00720c */ /* 0x040fe20003f64070 */
[----:B------:R-:W-:Y:S01]  /*6810*/  IMAD R244, R42, R4, R11 ;  /* 0x000000042af47224 */ /* 0x000fe200078e020b */
[----:B------:R-:W-:Y:S01]  /*6820*/  IABS R4, R10 ;  /* 0x0000000a00047213 */ /* 0x000fe20000000000 */
[----:B------:R-:W-:-:S02]  /*6830*/  @!P2 IMAD.MOV R237, RZ, RZ, -R237 ;  /* 0x000000ffffeda224 */ /* 0x000fc400078e0aed */
[----:B------:R-:W-:Y:S01]  /*6840*/  @!P0 IMAD.MOV R232, RZ, RZ, -R232 ;  /* 0x000000ffffe88224 */ /* 0x000fe200078e0ae8 */
[C---:B------:R-:W-:Y:S01]  /*6850*/  ISETP.GT.U32.AND P2, PT, R42.reuse, R244, PT ;  /* 0x000000f42a00720c */ /* 0x040fe20003f44070 */
[----:B------:R-:W-:Y:S01]  /*6860*/  IMAD.MOV.U32 R7, RZ, RZ, R4 ;  /* 0x000000ffff077224 */ /* 0x000fe200078e0004 */
[----:B------:R-:W-:Y:S01]  /*6870*/  ISETP.GT.U32.AND P0, PT, R42, R239, PT ;  /* 0x000000ef2a00720c */ /* 0x000fe20003f04070 */
[----:B------:R-:W-:Y:S02]  /*6880*/  VIADD R4, R0, 0x77 ;  /* 0x0000007700047836 */ /* 0x000fe40000000000 */
[----:B------:R-:W-:-:S03]  /*6890*/  IMAD.HI.U32 R3, R2, R7, RZ ;  /* 0x0000000702037227 */ /* 0x000fc600078e00ff */
[----:B------:R-:W-:Y:S01]  /*68a0*/  IABS R9, R4 ;  /* 0x0000000400097213 */ /* 0x000fe20000000000 */
[--C-:B------:R-:W-:Y:S02]  /*68b0*/  @!P3 IMAD.IADD R246, R246, 0x1, -R42.reuse ;  /* 0x00000001f6f6b824 */ /* 0x100fe400078e0a2a */
[----:B------:R-:W-:Y:S02]  /*68c0*/  IMAD.MOV R3, RZ, RZ, -R3 ;  /* 0x000000ffff037224 */ /* 0x000fe400078e0a03 */
[--C-:B------:R-:W-:Y:S01]  /*68d0*/  @!P6 IMAD.IADD R242, R242, 0x1, -R42.reuse ;  /* 0x00000001f2f2e824 */ /* 0x100fe200078e0a2a */
[C---:B------:R-:W-:Y:S01]  /*68e0*/  ISETP.GT.U32.AND P3, PT, R42.reuse, R246, PT ;  /* 0x000000f62a00720c */ /* 0x040fe20003f64070 */
[----:B------:R-:W-:Y:S01]  /*68f0*/  IMAD R248, R42, R3, R7 ;  /* 0x000000032af87224 */ /* 0x000fe200078e0207 */
[----:B------:R-:W-:Y:S01]  /*6900*/  ISETP.GE.AND P6, PT, R8, RZ, PT ;  /* 0x000000ff0800720c */ /* 0x000fe20003fc6270 */
[----:B------:R-:W-:Y:S01]  /*6910*/  @!P2 IMAD.IADD R244, R244, 0x1, -R42 ;  /* 0x00000001f4f4a824 */ /* 0x000fe200078e0a2a */
[----:B------:R-:W-:Y:S01]  /*6920*/  ISETP.GT.U32.AND P2, PT, R42, R242, PT ;  /* 0x000000f22a00720c */ /* 0x000fe20003f44070 */
[----:B------:R-:W-:-:S04]  /*6930*/  IMAD.HI.U32 R3, R2, R9, RZ ;  /* 0x0000000902037227 */ /* 0x000fc800078e00ff */
[----:B------:R-:W-:Y:S02]  /*6940*/  IMAD.MOV R3, RZ, RZ, -R3 ;  /* 0x000000ffff037224 */ /* 0x000fe400078e0a03 */
[--C-:B------:R-:W-:Y:S01]  /*6950*/  @!P0 IMAD.IADD R239, R239, 0x1, -R42.reuse ;  /* 0x00000001efef8824 */ /* 0x100fe200078e0a2a */
[----:B------:R-:W-:Y:S01]  /*6960*/  ISETP.GE.AND P0, PT, R13, RZ, PT ;  /* 0x000000ff0d00720c */ /* 0x000fe20003f06270 */
[----:B------:R-:W-:Y:S02]  /*6970*/  IMAD R250, R42, R3, R9 ;  /* 0x000000032afa7224 */ /* 0x000fe400078e0209 */
[--C-:B------:R-:W-:Y:S02]  /*6980*/  @!P3 IMAD.IADD R246, R246, 0x1, -R42.reuse ;  /* 0x00000001f6f6b824 */ /* 0x100fe400078e0a2a */
[----:B------:R-:W-:Y:S01]  /*6990*/  VIADD R8, R0, 0x76 ;  /* 0x0000007600087836 */ /* 0x000fe20000000000 */
[C---:B------:R-:W-:Y:S01]  /*69a0*/  ISETP.GT.U32.AND P3, PT, R42.reuse, R250, PT ;  /* 0x000000fa2a00720c */ /* 0x040fe20003f64070 */
[----:B------:R-:W-:Y:S01]  /*69b0*/  @!P1 IMAD.MOV R239, RZ, RZ, -R239 ;  /* 0x000000ffffef9224 */ /* 0x000fe200078e0aef */
[----:B------:R-:W-:Y:S01]  /*69c0*/  ISETP.GT.U32.AND P1, PT, R42, R244, PT ;  /* 0x000000f42a00720c */ /* 0x000fe20003f24070 */
[----:B------:R-:W-:Y:S01]  /*69d0*/  @!P2 IMAD.IADD R242, R242, 0x1, -R42 ;  /* 0x00000001f2f2a824 */ /* 0x000fe200078e0a2a */
[----:B------:R-:W-:Y:S01]  /*69e0*/  ISETP.GT.U32.AND P2, PT, R42, R248, PT ;  /* 0x000000f82a00720c */ /* 0x000fe20003f44070 */
[----:B------:R-:W-:Y:S01]  /*69f0*/  @!P5 IMAD.MOV R235, RZ, RZ, -R235 ;  /* 0x000000ffffebd224 */ /* 0x000fe200078e0aeb */
[----:B------:R-:W-:Y:S01]  /*6a00*/  IABS R7, R8 ;  /* 0x0000000800077213 */ /* 0x000fe20000000000 */
[----:B------:R-:W-:Y:S01]  /*6a10*/  @!P4 IMAD.MOV R240, RZ, RZ, -R240 ;  /* 0x000000fffff0c224 */ /* 0x000fe200078e0af0 */
[----:B------:R-:W-:Y:S01]  /*6a20*/  ISETP.GE.AND P5, PT, R12, RZ, PT ;  /* 0x000000ff0c00720c */ /* 0x000fe20003fa6270 */
[----:B------:R-:W-:Y:S01]  /*6a30*/  VIADD R11, R0, 0x74 ;  /* 0x00000074000b7836 */ /* 0x000fe20000000000 */
[----:B------:R-:W-:Y:S01]  /*6a40*/  ISETP.GE.AND P4, PT, R10, RZ, PT ;  /* 0x000000ff0a00720c */ /* 0x000fe20003f86270 */
[----:B------:R-:W-:-:S02]  /*6a50*/  VIADD R10, R0, 0x75 ;  /* 0x00000075000a7836 */ /* 0x000fc40000000000 */
[----:B------:R-:W-:-:S03]  /*6a60*/  IMAD.HI.U32 R3, R2, R7, RZ ;  /* 0x0000000702037227 */ /* 0x000fc600078e00ff */
[----:B------:R-:W-:Y:S01]  /*6a70*/  IABS R9, R10 ;  /* 0x0000000a00097213 */ /* 0x000fe20000000000 */
[--C-:B------:R-:W-:Y:S02]  /*6a80*/  @!P3 IMAD.IADD R250, R250, 0x1, -R42.reuse ;  /* 0x00000001fafab824 */ /* 0x100fe400078e0a2a */
[--C-:B------:R-:W-:Y:S01]  /*6a90*/  @!P1 IMAD.IADD R244, R244, 0x1, -R42.reuse ;  /* 0x00000001f4f49824 */ /* 0x100fe200078e0a2a */
[----:B------:R-:W-:Y:S01]  /*6aa0*/  ISETP.GE.AND P1, PT, R4, RZ, PT ;  /* 0x000000ff0400720c */ /* 0x000fe20003f26270 */
[----:B------:R-:W-:Y:S01]  /*6ab0*/  IMAD.MOV R3, RZ, RZ, -R3 ;  /* 0x000000ffff037224 */ /* 0x000fe200078e0a03 */
[----:B------:R-:W-:Y:S01]  /*6ac0*/  IABS R4, R11 ;  /* 0x0000000b00047213 */ /* 0x000fe20000000000 */
[----:B------:R-:W-:Y:S01]  /*6ad0*/  @!P2 IMAD.IADD R248, R248, 0x1, -R42 ;  /* 0x00000001f8f8a824 */ /* 0x000fe200078e0a2a */
[C---:B------:R-:W-:Y:S01]  /*6ae0*/  ISETP.GT.U32.AND P3, PT, R42.reuse, R250, PT ;  /* 0x000000fa2a00720c */ /* 0x040fe20003f64070 */
[----:B------:R-:W-:Y:S01]  /*6af0*/  IMAD R50, R42, R3, R7 ;  /* 0x000000032a327224 */ /* 0x000fe200078e0207 */
[----:B------:R-:W-:Y:S01]  /*6b00*/  ISETP.GE.AND P2, PT, R8, RZ, PT ;  /* 0x000000ff0800720c */ /* 0x000fe20003f46270 */
[----:B------:R-:W-:Y:S01]  /*6b10*/  @!P5 IMAD.MOV R242, RZ, RZ, -R242 ;  /* 0x000000fffff2d224 */ /* 0x000fe200078e0af2 */
[----:B------:R-:W-:Y:S01]  /*6b20*/  ISETP.GT.U32.AND P5, PT, R42, R248, PT ;  /* 0x000000f82a00720c */ /* 0x000fe20003fa4070 */
[----:B------:R-:W-:-:S04]  /*6b30*/  IMAD.HI.U32 R3, R2, R9, RZ ;  /* 0x0000000902037227 */ /* 0x000fc800078e00ff */
[----:B------:R-:W-:Y:S02]  /*6b40*/  IMAD.MOV.U32 R7, RZ, RZ, R4 ;  /* 0x000000ffff077224 */ /* 0x000fe400078e0004 */
[----:B------:R-:W-:Y:S02]  /*6b50*/  IMAD.MOV R3, RZ, RZ, -R3 ;  /* 0x000000ffff037224 */ /* 0x000fe400078e0a03 */
[----:B------:R-:W-:-:S04]  /*6b60*/  IMAD.HI.U32 R4, R2, R7, RZ ;  /* 0x0000000702047227 */ /* 0x000fc800078e00ff */
[----:B------:R-:W-:Y:S01]  /*6b70*/  @!P0 IMAD.MOV R244, RZ, RZ, -R244 ;  /* 0x000000fffff48224 */ /* 0x000fe200078e0af4 */
[C---:B------:R-:W-:Y:S01]  /*6b80*/  ISETP.GT.U32.AND P0, PT, R42.reuse, R50, PT ;  /* 0x000000322a00720c */ /* 0x040fe20003f04070 */
[----:B------:R-:W-:Y:S02]  /*6b90*/  IMAD R124, R42, R3, R9 ;  /* 0x000000032a7c7224 */ /* 0x000fe400078e0209 */
[----:B------:R-:W-:Y:S02]  /*6ba0*/  IMAD.MOV R4, RZ, RZ, -R4 ;  /* 0x000000ffff047224 */ /* 0x000fe400078e0a04 */
[--C-:B------:R-:W-:Y:S01]  /*6bb0*/  @!P3 IMAD.IADD R250, R250, 0x1, -R42.reuse ;  /* 0x00000001fafab824 */ /* 0x100fe200078e0a2a */
[----:B------:R-:W-:Y:S01]  /*6bc0*/  ISETP.GT.U32.AND P3, PT, R42, R124, PT ;  /* 0x0000007c2a00720c */ /* 0x000fe20003f64070 */
[----:B------:R-:W-:Y:S01]  /*6bd0*/  @!P5 IMAD.IADD R248, R248, 0x1, -R42 ;  /* 0x00000001f8f8d824 */ /* 0x000fe200078e0a2a */
[----:B------:R-:W-:Y:S01]  /*6be0*/  ISETP.GE.AND P5, PT, R11, RZ, PT ;  /* 0x000000ff0b00720c */ /* 0x000fe20003fa6270 */
[----:B------:R-:W-:-:S02]  /*6bf0*/  IMAD R204, R42, R4, R7 ;  /* 0x000000042acc7224 */ /* 0x000fc400078e0207 */
[----:B------:R-:W-:Y:S02]  /*6c00*/  @!P4 IMAD.MOV R248, RZ, RZ, -R248 ;  /* 0x000000fffff8c224 */ /* 0x000fe400078e0af8 */
[----:B------:R-:W-:Y:S01]  /*6c10*/  VIADD R8, R0, 0x73 ;  /* 0x0000007300087836 */ /* 0x000fe20000000000 */
[----:B------:R-:W-:Y:S01]  /*6c20*/  ISETP.GT.U32.AND P4, PT, R42, R204, PT ;  /* 0x000000cc2a00720c */ /* 0x000fe20003f84070 */
[----:B------:R-:W-:Y:S02]  /*6c30*/  @!P0 IMAD.IADD R50, R50, 0x1, -R42 ;  /* 0x0000000132328824 */ /* 0x000fe400078e0a2a */
[----:B------:R-:W-:Y:S01]  /*6c40*/  @!P6 IMAD.MOV R246, RZ, RZ, -R246 ;  /* 0x000000fffff6e224 */ /* 0x000fe200078e0af6 */
[----:B------:R-:W-:Y:S01]  /*6c50*/  IABS R7, R8 ;  /* 0x0000000800077213 */ /* 0x000fe20000000000 */
[----:B------:R-:W-:Y:S01]  /*6c60*/  @!P3 IMAD.IADD R124, R124, 0x1, -R42 ;  /* 0x000000017c7cb824 */ /* 0x000fe200078e0a2a */
[----:B------:R-:W-:Y:S01]  /*6c70*/  ISETP.GT.U32.AND P0, PT, R42, R50, PT ;  /* 0x000000322a00720c */ /* 0x000fe20003f04070 */
[----:B------:R-:W-:Y:S01]  /*6c80*/  @!P1 IMAD.MOV R250, RZ, RZ, -R250 ;  /* 0x000000fffffa9224 */ /* 0x000fe200078e0afa */
[----:B------:R-:W-:Y:S01]  /*6c90*/  ISETP.GE.AND P6, PT, R10, RZ, PT ;  /* 0x000000ff0a00720c */ /* 0x000fe20003fc6270 */
[----:B------:R-:W-:Y:S01]  /*6ca0*/  VIADD R10, R0, 0x71 ;  /* 0x00000071000a7836 */ /* 0x000fe20000000000 */
[----:B------:R-:W-:Y:S01]  /*6cb0*/  ISETP.GT.U32.AND P3, PT, R42, R124, PT ;  /* 0x0000007c2a00720c */ /* 0x000fe20003f64070 */
[----:B------:R-:W-:Y:S01]  /*6cc0*/  IMAD.HI.U32 R3, R2, R7, RZ ;  /* 0x0000000702037227 */ /* 0x000fe200078e00ff */
[----:B------:R-:W-:-:S02]  /*6cd0*/  ISETP.GE.AND P1, PT, R8, RZ, PT ;  /* 0x000000ff0800720c */ /* 0x000fc40003f26270 */
[----:B------:R-:W-:Y:S01]  /*6ce0*/  IABS R11, R10 ;  /* 0x0000000a000b7213 */ /* 0x000fe20000000000 */
[--C-:B------:R-:W-:Y:S02]  /*6cf0*/  @!P4 IMAD.IADD R204, R204, 0x1, -R42.reuse ;  /* 0x00000001ccccc824 */ /* 0x100fe400078e0a2a */
[----:B------:R-:W-:Y:S02]  /*6d00*/  VIADD R4, R0, 0x72 ;  /* 0x0000007200047836 */ /* 0x000fe40000000000 */
[----:B------:R-:W-:Y:S01]  /*6d10*/  IMAD.MOV R8, RZ, RZ, -R3 ;  /* 0x000000ffff087224 */ /* 0x000fe200078e0a03 */
[----:B------:R-:W-:Y:S01]  /*6d20*/  ISETP.GT.U32.AND P4, PT, R42, R204, PT ;  /* 0x000000cc2a00720c */ /* 0x000fe20003f84070 */
[----:B------:R-:W-:Y:S01]  /*6d30*/  @!P0 IMAD.IADD R50, R50, 0x1, -R42 ;  /* 0x0000000132328824 */ /* 0x000fe200078e0a2a */
[----:B------:R-:W-:Y:S01]  /*6d40*/  IABS R9, R4 ;  /* 0x0000000400097213 */ /* 0x000fe20000000000 */
[----:B------:R-:W-:Y:S01]  /*6d50*/  IMAD R7, R42, R8, R7 ;  /* 0x000000082a077224 */ /* 0x000fe200078e0207 */
[----:B------:R-:W-:Y:S01]  /*6d60*/  ISETP.GE.AND P0, PT, R4, RZ, PT ;  /* 0x000000ff0400720c */ /* 0x000fe20003f06270 */
[----:B------:R-:W-:-:S04]  /*6d70*/  IMAD.HI.U32 R4, R2, R11, RZ ;  /* 0x0000000b02047227 */ /* 0x000fc800078e00ff */
[----:B------:R-:W-:Y:S01]  /*6d80*/  @!P3 IMAD.IADD R124, R124, 0x1, -R42 ;  /* 0x000000017c7cb824 */ /* 0x000fe200078e0a2a */
[----:B------:R-:W-:Y:S01]  /*6d90*/  ISETP.GT.U32.AND P3, PT, R42, R7, PT ;  /* 0x000000072a00720c */ /* 0x000fe20003f64070 */
[----:B------:R-:W-:Y:S02]  /*6da0*/  IMAD.MOV R4, RZ, RZ, -R4 ;  /* 0x000000ffff047224 */ /* 0x000fe400078e0a04 */
[----:B------:R-:W-:-:S04]  /*6db0*/  IMAD.HI.U32 R3, R2, R9, RZ ;  /* 0x0000000902037227 */ /* 0x000fc800078e00ff */
[----:B------:R-:W-:Y:S02]  /*6dc0*/  IMAD R11, R42, R4, R11 ;  /* 0x000000042a0b7224 */ /* 0x000fe400078e020b */
[----:B------:R-:W-:Y:S02]  /*6dd0*/  @!P4 IMAD.IADD R204, R204, 0x1, -R42 ;  /* 0x00000001ccccc824 */ /* 0x000fe400078e0a2a */
[----:B------:R-:W-:Y:S02]  /*6de0*/  IMAD.MOV R3, RZ, RZ, -R3 ;  /* 0x000000ffff037224 */ /* 0x000fe400078e0a03 */
[----:B------:R-:W-:Y:S01]  /*6df0*/  @!P5 IMAD.MOV R204, RZ, RZ, -R204 ;  /* 0x000000ffffccd224 */ /* 0x000fe200078e0acc */
[C---:B------:R-:W-:Y:S01]  /*6e00*/  ISETP.GT.U32.AND P5, PT, R42.reuse, R11, PT ;  /* 0x0000000b2a00720c */ /* 0x040fe20003fa4070 */
[----:B------:R-:W-:Y:S02]  /*6e10*/  IMAD R9, R42, R3, R9 ;  /* 0x000000032a097224 */ /* 0x000fe400078e0209 */
[----:B------:R-:W-:-:S02]  /*6e20*/  VIADD R8, R0, 0x6f ;  /* 0x0000006f00087836 */ /* 0x000fc40000000000 */
[----:B------:R-:W-:Y:S02]  /*6e30*/  @!P3 IMAD.IADD R7, R7, 0x1, -R42 ;  /* 0x000000010707b824 */ /* 0x000fe400078e0a2a */
[----:B------:R-:W-:Y:S01]  /*6e40*/  @!P6 IMAD.MOV R124, RZ, RZ, -R124 ;  /* 0x000000ffff7ce224 */ /* 0x000fe200078e0a7c */
[----:B------:R-:W-:Y:S01]  /*6e50*/  ISETP.GT.U32.AND P6, PT, R42, R9, PT ;  /* 0x000000092a00720c */ /* 0x000fe20003fc4070 */
[----:B------:R-:W-:Y:S01]  /*6e60*/  @!P2 IMAD.MOV R50, RZ, RZ, -R50 ;  /* 0x000000ffff32a224 */ /* 0x000fe200078e0a32 */
[----:B------:R-:W-:Y:S01]  /*6e70*/  IABS R15, R8 ;  /* 0x00000008000f7213 */ /* 0x000fe20000000000 */
[----:B------:R-:W-:Y:S01]  /*6e80*/  VIADD R3, R0, 0x70 ;  /* 0x0000007000037836 */ /* 0x000fe20000000000 */
[----:B------:R-:W-:Y:S01]  /*6e90*/  ISETP.GT.U32.AND P3, PT, R42, R7, PT ;  /* 0x000000072a00720c */ /* 0x000fe20003f64070 */
[----:B------:R-:W-:Y:S01]  /*6ea0*/  @!P5 IMAD.IADD R11, R11, 0x1, -R42 ;  /* 0x000000010b0bd824 */ /* 0x000fe200078e0a2a */
[----:B------:R-:W-:Y:S01]  /*6eb0*/  ISETP.GE.AND P2, PT, R10, RZ, PT ;  /* 0x000000ff0a00720c */ /* 0x000fe20003f46270 */
[----:B------:R-:W-:Y:S01]  /*6ec0*/  IMAD.HI.U32 R4, R2, R15, RZ ;  /* 0x0000000f02047227 */ /* 0x000fe200078e00ff */
[----:B------:R-:W-:-:S02]  /*6ed0*/  IABS R13, R3 ;  /* 0x00000003000d7213 */ /* 0x000fc40000000000 */
[C---:B------:R-:W-:Y:S01]  /*6ee0*/  ISETP.GT.U32.AND P5, PT, R42.reuse, R11, PT ;  /* 0x0000000b2a00720c */ /* 0x040fe20003fa4070 */
[----:B------:R-:W-:Y:S01]  /*6ef0*/  IMAD.MOV R4, RZ, RZ, -R4 ;  /* 0x000000ffff047224 */ /* 0x000fe200078e0a04 */
[----:B------:R-:W-:Y:S01]  /*6f00*/  ISETP.GE.AND P4, PT, R3, RZ, PT ;  /* 0x000000ff0300720c */ /* 0x000fe20003f86270 */
[--C-:B------:R-:W-:Y:S02]  /*6f10*/  @!P6 IMAD.IADD R9, R9, 0x1, -R42.reuse ;  /* 0x000000010909e824 */ /* 0x100fe400078e0a2a */
[C---:B------:R-:W-:Y:S02]  /*6f20*/  IMAD R14, R42.reuse, R4, R15 ;  /* 0x000000042a0e7224 */ /* 0x040fe400078e020f */
[----:B------:R-:W-:Y:S01]  /*6f30*/  @!P3 IMAD.IADD R7, R7, 0x1, -R42 ;  /* 0x000000010707b824 */ /* 0x000fe200078e0a2a */
[----:B------:R-:W-:Y:S01]  /*6f40*/  ISETP.GT.U32.AND P6, PT, R42, R9, PT ;  /* 0x000000092a00720c */ /* 0x000fe20003fc4070 */
[----:B------:R-:W-:Y:S01]  /*6f50*/  IMAD.HI.U32 R4, R2, R21, RZ ;  /* 0x0000001502047227 */ /* 0x000fe200078e00ff */
[----:B------:R-:W-:-:S03]  /*6f60*/  ISETP.GE.AND P3, PT, R8, RZ, PT ;  /* 0x000000ff0800720c */ /* 0x000fc60003f66270 */
[----:B------:R-:W-:Y:S01]  /*6f70*/  @!P1 IMAD.MOV R7, RZ, RZ, -R7 ;  /* 0x000000ffff079224 */ /* 0x000fe200078e0a07 */
[----:B------:R-:W-:Y:S01]  /*6f80*/  ISETP.GT.U32.AND P1, PT, R42, R14, PT ;  /* 0x0000000e2a00720c */ /* 0x000fe20003f24070 */
[----:B------:R-:W-:Y:S02]  /*6f90*/  VIADD R10, R0, 0x6e ;  /* 0x0000006e000a7836 */ /* 0x000fe40000000000 */
[----:B------:R-:W-:Y:S02]  /*6fa0*/  IMAD.MOV R4, RZ, RZ, -R4 ;  /* 0x000000ffff047224 */ /* 0x000fe400078e0a04 */
[----:B------:R-:W-:Y:S01]  /*6fb0*/  IMAD.HI.U32 R3, R2, R13, RZ ;  /* 0x0000000d02037227 */ /* 0x000fe200078e00ff */
[----:B------:R-:W-:-:S03]  /*6fc0*/  IABS R17, R10 ;  /* 0x0000000a00117213 */ /* 0x000fc60000000000 */
[----:B------:R-:W-:Y:S02]  /*6fd0*/  IMAD R18, R42, R4, R21 ;  /* 0x000000042a127224 */ /* 0x000fe400078e0215 */
[----:B------:R-:W-:Y:S02]  /*6fe0*/  @!P5 IMAD.IADD R11, R11, 0x1, -R42 ;  /* 0x000000010b0bd824 */ /* 0x000fe400078e0a2a */
[----:B------:R-:W-:Y:S02]  /*6ff0*/  IMAD.MOV R12, RZ, RZ, -R3 ;  /* 0x000000ffff0c7224 */ /* 0x000fe400078e0a03 */
[----:B------:R-:W-:Y:S02]  /*7000*/  VIADD R8, R0, 0x6c ;  /* 0x0000006c00087836 */ /* 0x000fe40000000000 */
[----:B------:R-:W-:Y:S01]  /*7010*/  @!P2 IMAD.MOV R11, RZ, RZ, -R11 ;  /* 0x000000ffff0ba224 */ /* 0x000fe200078e0a0b */
[----:B------:R-:W-:Y:S01]  /*7020*/  ISETP.GT.U32.AND P2, PT, R42, R18, PT ;  /* 0x000000122a00720c */ /* 0x000fe20003f44070 */
[----:B------:R-:W-:Y:S01]  /*7030*/  IMAD.HI.U32 R3, R2, R17, RZ ;  /* 0x0000001102037227 */ /* 0x000fe200078e00ff */
[----:B------:R-:W-:-:S03]  /*7040*/  IABS R21, R8 ;  /* 0x0000000800157213 */ /* 0x000fc60000000000 */
[--C-:B------:R-:W-:Y:S02]  /*7050*/  @!P6 IMAD.IADD R9, R9, 0x1, -R42.reuse ;  /* 0x000000010909e824 */ /* 0x100fe400078e0a2a */
[----:B------:R-:W-:Y:S02]  /*7060*/  @!P1 IMAD.IADD R14, R14, 0x1, -R42 ;  /* 0x000000010e0e9824 */ /* 0x000fe400078e0a2a */
[----:B------:R-:W-:Y:S02]  /*7070*/  IMAD.MOV R3, RZ, RZ, -R3 ;  /* 0x000000ffff037224 */ /* 0x000fe400078e0a03 */
[----:B------:R-:W-:Y:S01]  /*7080*/  @!P0 IMAD.MOV R9, RZ, RZ, -R9 ;  /* 0x000000ffff098224 */ /* 0x000fe200078e0a09 */
[----:B------:R-:W-:Y:S01]  /*7090*/  ISETP.GE.AND P0, PT, R10, RZ, PT ;  /* 0x000000ff0a00720c */ /* 0x000fe20003f06270 */
[C---:B------:R-:W-:Y:S01]  /*70a0*/  IMAD R16, R42.reuse, R3, R17 ;  /* 0x000000032a107224 */ /* 0x040fe200078e0211 */
[----:B------:R-:W-:Y:S01]  /*70b0*/  ISETP.GT.U32.AND P1, PT, R42, R14, PT ;  /* 0x0000000e2a00720c */ /* 0x000fe20003f24070 */
[----:B------:R-:W-:-:S02]  /*70c0*/  VIADD R10, R0, 0x6b ;  /* 0x0000006b000a7836 */ /* 0x000fc40000000000 */
[----:B------:R-:W-:Y:S01]  /*70d0*/  IMAD.HI.U32 R3, R2, R21, RZ ;  /* 0x0000001502037227 */ /* 0x000fe200078e00ff */
[C---:B------:R-:W-:Y:S02]  /*70e0*/  ISETP.GT.U32.AND P5, PT, R42.reuse, R16, PT ;  /* 0x000000102a00720c */ /* 0x040fe40003fa4070 */
[----:B------:R-:W-:Y:S01]  /*70f0*/  IABS R25, R10 ;  /* 0x0000000a00197213 */ /* 0x000fe20000000000 */
[----:B------:R-:W-:Y:S02]  /*7100*/  IMAD R12, R42, R12, R13 ;  /* 0x0000000c2a0c7224 */ /* 0x000fe400078e020d */
[----:B------:R-:W-:Y:S02]  /*7110*/  IMAD.MOV R3, RZ, RZ, -R3 ;  /* 0x000000ffff037224 */ /* 0x000fe400078e0a03 */
[----:B------:R-:W-:Y:S01]  /*7120*/  @!P2 IMAD.IADD R18, R18, 0x1, -R42 ;  /* 0x000000011212a824 */ /* 0x000fe200078e0a2a */
[C---:B------:R-:W-:Y:S01]  /*7130*/  ISETP.GT.U32.AND P6, PT, R42.reuse, R12, PT ;  /* 0x0000000c2a00720c */ /* 0x040fe20003fc4070 */
[----:B------:R-:W-:-:S02]  /*7140*/  IMAD R21, R42, R3, R21 ;  /* 0x000000032a157224 */ /* 0x000fc400078e0215 */
[----:B------:R-:W-:Y:S01]  /*7150*/  IMAD.HI.U32 R3, R2, R25, RZ ;  /* 0x0000001902037227 */ /* 0x000fe200078e00ff */
[----:B------:R-:W-:-:S03]  /*7160*/  ISETP.GT.U32.AND P2, PT, R42, R18, PT ;  /* 0x000000122a00720c */ /* 0x000fc60003f44070 */
[--C-:B------:R-:W-:Y:S01]  /*7170*/  @!P1 IMAD.IADD R14, R14, 0x1, -R42.reuse ;  /* 0x000000010e0e9824 */ /* 0x100fe200078e0a2a */
[----:B------:R-:W-:Y:S01]  /*7180*/  ISETP.GT.U32.AND P1, PT, R42, R21, PT ;  /* 0x000000152a00720c */ /* 0x000fe20003f24070 */
[----:B------:R-:W-:Y:S02]  /*7190*/  IMAD.MOV R3, RZ, RZ, -R3 ;  /* 0x000000ffff037224 */ /* 0x000fe400078e0a03 */
[--C-:B------:R-:W-:Y:S02]  /*71a0*/  @!P5 IMAD.IADD R16, R16, 0x1, -R42.reuse ;  /* 0x000000011010d824 */ /* 0x100fe400078e0a2a */
[----:B------:R-:W-:Y:S02]  /*71b0*/  IMAD R25, R42, R3, R25 ;  /* 0x000000032a197224 */ /* 0x000fe400078e0219 */
[----:B------:R-:W-:Y:S01]  /*71c0*/  @!P6 IMAD.IADD R12, R12, 0x1, -R42 ;  /* 0x000000010c0ce824 */ /* 0x000fe200078e0a2a */
[----:B------:R-:W-:Y:S01]  /*71d0*/  ISETP.GT.U32.AND P5, PT, R42, R16, PT ;  /* 0x000000102a00720c */ /* 0x000fe20003fa4070 */
[----:B------:R-:W-:-:S02]  /*71e0*/  VIADD R13, R0, 0x6a ;  /* 0x0000006a000d7836 */ /* 0x000fc40000000000 */
[--C-:B------:R-:W-:Y:S01]  /*71f0*/  @!P2 IMAD.IADD R18, R18, 0x1, -R42.reuse ;  /* 0x000000011212a824 */ /* 0x100fe200078e0a2a */
[C---:B------:R-:W-:Y:S01]  /*7200*/  ISETP.GT.U32.AND P2, PT, R42.reuse, R25, PT ;  /* 0x000000192a00720c */ /* 0x040fe20003f44070 */
[----:B------:R-:W-:Y:S01]  /*7210*/  @!P1 IMAD.IADD R21, R21, 0x1, -R42 ;  /* 0x0000000115159824 */ /* 0x000fe200078e0a2a */
[----:B------:R-:W-:Y:S01]  /*7220*/  ISETP.GT.U32.AND P6, PT, R42, R12, PT ;  /* 0x0000000c2a00720c */ /* 0x000fe20003fc4070 */
[----:B------:R-:W-:Y:S01]  /*7230*/  VIADD R3, R0, 0x69 ;  /* 0x0000006900037836 */ /* 0x000fe20000000000 */
[----:B------:R-:W-:Y:S01]  /*7240*/  IABS R29, R13 ;  /* 0x0000000d001d7213 */ /* 0x000fe20000000000 */
[----:B------:R-:W-:Y:S01]  /*7250*/  @!P3 IMAD.MOV R14, RZ, RZ, -R14 ;  /* 0x000000ffff0eb224 */ /* 0x000fe200078e0a0e */
[----:B------:R-:W-:Y:S01]  /*7260*/  ISETP.GT.U32.AND P1, PT, R42, R21, PT ;  /* 0x000000152a00720c */ /* 0x000fe20003f24070 */
[----:B0-----:R-:W-:Y:S01]  /*7270*/  VIADD R156, R0, 0x6 ;  /* 0x00000006009c7836 */ /* 0x001fe20000000000 */
[----:B------:R-:W-:Y:S01]  /*7280*/  IABS R33, R3 ;  /* 0x0000000300217213 */ /* 0x000fe20000000000 */
[----:B------:R-:W-:Y:S01]  /*7290*/  IMAD.HI.U32 R4, R2, R29, RZ ;  /* 0x0000001d02047227 */ /* 0x000fe200078e00ff */
[----:B------:R-:W-:-:S02]  /*72a0*/  ISETP.GE.AND P3, PT, R10, RZ, PT ;  /* 0x000000ff0a00720c */ /* 0x000fc40003f66270 */
[----:B------:R-:W-:Y:S01]  /*72b0*/  IABS R252, R156 ;  /* 0x0000009c00fc7213 */ /* 0x000fe20000000000 */
[----:B------:R-:W-:Y:S02]  /*72c0*/  IMAD.MOV R4, RZ, RZ, -R4 ;  /* 0x000000ffff047224 */ /* 0x000fe400078e0a04 */
[--C-:B------:R-:W-:Y:S01]  /*72d0*/  @!P5 IMAD.IADD R16, R16, 0x1, -R42.reuse ;  /* 0x000000011010d824 */ /* 0x100fe200078e0a2a */
[----:B------:R-:W-:Y:S01]  /*72e0*/  ISETP.GE.AND P5, PT, R13, RZ, PT ;  /* 0x000000ff0d00720c */ /* 0x000fe20003fa6270 */
[--C-:B------:R-:W-:Y:S02]  /*72f0*/  @!P2 IMAD.IADD R25, R25, 0x1, -R42.reuse ;  /* 0x000000011919a824 */ /* 0x100fe400078e0a2a */
[----:B------:R-:W-:Y:S01]  /*7300*/  @!P6 IMAD.IADD R12, R12, 0x1, -R42 ;  /* 0x000000010c0ce824 */ /* 0x000fe200078e0a2a */
[----:B------:R-:W-:Y:S01]  /*7310*/  ISETP.GE.AND P6, PT, R23, RZ, PT ;  /* 0x000000ff1700720c */ /* 0x000fe20003fc6270 */
[C---:B------:R-:W-:Y:S01]  /*7320*/  IMAD R29, R42.reuse, R4, R29 ;  /* 0x000000042a1d7224 */ /* 0x040fe200078e021d */
[----:B------:R-:W-:Y:S01]  /*7330*/  ISETP.GT.U32.AND P2, PT, R42, R25, PT ;  /* 0x000000192a00720c */ /* 0x000fe20003f44070 */
[----:B------:R-:W-:Y:S01]  /*7340*/  @!P0 IMAD.MOV R16, RZ, RZ, -R16 ;  /* 0x000000ffff108224 */ /* 0x000fe200078e0a10 */
[----:B------:R-:W-:Y:S01]  /*7350*/  ISETP.GE.AND P0, PT, R3, RZ, PT ;  /* 0x000000ff0300720c */ /* 0x000fe20003f06270 */
[----:B------:R-:W-:Y:S01]  /*7360*/  IMAD.HI.U32 R3, R2, R33, RZ ;  /* 0x0000002102037227 */ /* 0x000fe200078e00ff */
[----:B------:R-:W-:-:S03]  /*7370*/  IABS R23, R46 ;  /* 0x0000002e00177213 */ /* 0x000fc60000000000 */
[----:B------:R-:W-:Y:S01]  /*7380*/  @!P1 IMAD.IADD R21, R21, 0x1, -R42 ;  /* 0x0000000115159824 */ /* 0x000fe200078e0a2a */
[----:B------:R-:W-:Y:S01]  /*7390*/  ISETP.GT.U32.AND P1, PT, R42, R29, PT ;  /* 0x0000001d2a00720c */ /* 0x000fe20003f24070 */
[----:B------:R-:W-:Y:S02]  /*73a0*/  VIADD R4, R0, 0x68 ;  /* 0x0000006800047836 */ /* 0x000fe40000000000 */
[----:B------:R-:W-:Y:S02]  /*73b0*/  IMAD.MOV R3, RZ, RZ, -R3 ;  /* 0x000000ffff037224 */ /* 0x000fe400078e0a03 */
[----:B------:R-:W-:Y:S01]  /*73c0*/  @!P4 IMAD.MOV R12, RZ, RZ, -R12 ;  /* 0x000000ffff0cc224 */ /* 0x000fe200078e0a0c */
[----:B------:R-:W-:Y:S01]  /*73d0*/  IABS R13, R4 ;  /* 0x00000004000d7213 */ /* 0x000fe20000000000 */
[----:B------:R-:W-:Y:S01]  /*73e0*/  IMAD R33, R42, R3, R33 ;  /* 0x000000032a217224 */ /* 0x000fe200078e0221 */
[----:B------:R-:W-:Y:S01]  /*73f0*/  ISETP.GE.AND P4, PT, R8, RZ, PT ;  /* 0x000000ff0800720c */ /* 0x000fe20003f86270 */
[----:B------:R-:W-:Y:S01]  /*7400*/  @!P6 IMAD.MOV R18, RZ, RZ, -R18 ;  /* 0x000000ffff12e224 */ /* 0x000fe200078e0a12 */
[----:B------:R-:W-:Y:S01]  /*7410*/  ISETP.GE.AND P6, PT, R4, RZ, PT ;  /* 0x000000ff0400720c */ /* 0x000fe20003fc6270 */
[----:B------:R-:W-:Y:S01]  /*7420*/  @!P2 IMAD.IADD R25, R25, 0x1, -R42 ;  /* 0x000000011919a824 */ /* 0x000fe200078e0a2a */
[----:B------:R-:W-:Y:S01]  /*7430*/  ISETP.GT.U32.AND P2, PT, R42, R33, PT ;  /* 0x000000212a00720c */ /* 0x000fe20003f44070 */
[----:B------:R-:W-:-:S04]  /*7440*/  IMAD.HI.U32 R4, R2, R13, RZ ;  /* 0x0000000d02047227 */ /* 0x000fc800078e00ff */
[----:B------:R-:W-:Y:S02]  /*7450*/  @!P1 IMAD.IADD R29, R29, 0x1, -R42 ;  /* 0x000000011d1d9824 */ /* 0x000fe400078e0a2a */
[----:B------:R-:W-:Y:S02]  /*7460*/  IMAD.MOV R4, RZ, RZ, -R4 ;  /* 0x000000ffff047224 */ /* 0x000fe400078e0a04 */
[----:B------:R-:W-:Y:S01]  /*7470*/  VIADD R8, R0, 0x67 ;  /* 0x0000006700087836 */ /* 0x000fe20000000000 */
[C---:B------:R-:W-:Y:S01]  /*7480*/  ISETP.GT.U32.AND P1, PT, R42.reuse, R29, PT ;  /* 0x0000001d2a00720c */ /* 0x040fe20003f24070 */
[C---:B------:R-:W-:Y:S02]  /*7490*/  IMAD R36, R42.reuse, R4, R13 ;  /* 0x000000042a247224 */ /* 0x040fe400078e020d */
[----:B------:R-:W-:Y:S01]  /*74a0*/  @!P4 IMAD.MOV R21, RZ, RZ, -R21 ;  /* 0x000000ffff15c224 */ /* 0x000fe200078e0a15 */
[----:B------:R-:W-:Y:S01]  /*74b0*/  IABS R15, R8 ;  /* 0x00000008000f7213 */ /* 0x000fe20000000000 */
[----:B------:R-:W-:Y:S01]  /*74c0*/  @!P2 IMAD.IADD R33, R33, 0x1, -R42 ;  /* 0x000000012121a824 */ /* 0x000fe200078e0a2a */
[----:B------:R-:W-:Y:S01]  /*74d0*/  ISETP.GT.U32.AND P4, PT, R42, R36, PT ;  /* 0x000000242a00720c */ /* 0x000fe20003f84070 */
[----:B------:R-:W-:-:S02]  /*74e0*/  VIADD R10, R0, 0x66 ;  /* 0x00000066000a7836 */ /* 0x000fc40000000000 */
[----:B------:R-:W-:Y:S01]  /*74f0*/  IMAD.HI.U32 R3, R2, R15, RZ ;  /* 0x0000000f02037227 */ /* 0x000fe200078e00ff */
[----:B------:R-:W-:Y:S02]  /*7500*/  ISETP.GT.U32.AND P2, PT, R42, R33, PT ;  /* 0x000000212a00720c */ /* 0x000fe40003f44070 */
[----:B------:R-:W-:Y:S01]  /*7510*/  IABS R17, R10 ;  /* 0x0000000a00117213 */ /* 0x000fe20000000000 */
[--C-:B------:R-:W-:Y:S01]  /*7520*/  @!P1 IMAD.IADD R29, R29, 0x1, -R42.reuse ;  /* 0x000000011d1d9824 */ /* 0x100fe200078e0a2a */
[----:B------:R-:W-:Y:S01]  /*7530*/  ISETP.GE.AND P1, PT, R10, RZ, PT ;  /* 0x000000ff0a00720c */ /* 0x000fe20003f26270 */
[----:B------:R-:W-:Y:S02]  /*7540*/  IMAD.MOV R3, RZ, RZ, -R3 ;  /* 0x000000ffff037224 */ /* 0x000fe400078e0a03 */
[----:B------:R-:W-:Y:S02]  /*7550*/  VIADD R10, R0, 0x65 ;  /* 0x00000065000a7836 */ /* 0x000fe40000000000 */
[----:B------:R-:W-:Y:S01]  /*7560*/  IMAD R40, R42, R3, R15 ;  /* 0x000000032a287224 */ /* 0x000fe200078e020f */
[----:B------:R-:W-:Y:S01]  /*7570*/  IABS R15, R31 ;  /* 0x0000001f000f7213 */ /* 0x000fe20000000000 */
[--C-:B------:R-:W-:Y:S01]  /*7580*/  @!P4 IMAD.IADD R36, R36, 0x1, -R42.reuse ;  /* 0x000000012424c824 */ /* 0x100fe200078e0a2a */
[----:B------:R-:W-:Y:S01]  /*7590*/  IABS R13, R10 ;  /* 0x0000000a000d7213 */ /* 0x000fe20000000000 */
[----:B------:R-:W-:Y:S01]  /*75a0*/  @!P2 IMAD.IADD R33, R33, 0x1, -R42 ;  /* 0x000000012121a824 */ /* 0x000fe200078e0a2a */
[----:B------:R-:W-:Y:S01]  /*75b0*/  ISETP.GT.U32.AND P2, PT, R42, R40, PT ;  /* 0x000000282a00720c */ /* 0x000fe20003f44070 */
[----:B------:R-:W-:Y:S01]  /*75c0*/  IMAD.HI.U32 R4, R2, R17, RZ ;  /* 0x0000001102047227 */ /* 0x000fe200078e00ff */
[----:B------:R-:W-:-:S03]  /*75d0*/  ISETP.GT.U32.AND P4, PT, R42, R36, PT ;  /* 0x000000242a00720c */ /* 0x000fc60003f84070 */
[----:B------:R-:W-:-:S04]  /*75e0*/  IMAD.HI.U32 R3, R2, R13, RZ ;  /* 0x0000000d02037227 */ /* 0x000fc800078e00ff */
[----:B------:R-:W-:Y:S02]  /*75f0*/  IMAD.MOV R4, RZ, RZ, -R4 ;  /* 0x000000ffff047224 */ /* 0x000fe400078e0a04 */
[----:B------:R-:W-:Y:S02]  /*7600*/  IMAD.MOV R48, RZ, RZ, -R3 ;  /* 0x000000ffff307224 */ /* 0x000fe400078e0a03 */
[C---:B------:R-:W-:Y:S01]  /*7610*/  IMAD R44, R42.reuse, R4, R17 ;  /* 0x000000042a2c7224 */ /* 0x040fe200078e0211 */
[----:B------:R-:W-:Y:S01]  /*7620*/  IABS R17, R38 ;  /* 0x0000002600117213 */ /* 0x000fe20000000000 */
[----:B------:R-:W-:Y:S02]  /*7630*/  IMAD R48, R42, R48, R13 ;  /* 0x000000302a307224 */ /* 0x000fe400078e020d */
[--C-:B------:R-:W-:Y:S01]  /*7640*/  @!P4 IMAD.IADD R36, R36, 0x1, -R42.reuse ;  /* 0x000000012424c824 */ /* 0x100fe200078e0a2a */
[----:B------:R-:W-:Y:S01]  /*7650*/  ISETP.GT.U32.AND P4, PT, R42, R44, PT ;  /* 0x0000002c2a00720c */ /* 0x000fe20003f84070 */
[----:B------:R-:W-:Y:S01]  /*7660*/  @!P2 IMAD.IADD R40, R40, 0x1, -R42 ;  /* 0x000000012828a824 */ /* 0x000fe200078e0a2a */
[----:B------:R-:W-:Y:S01]  /*7670*/  ISETP.GT.U32.AND P2, PT, R42, R48, PT ;  /* 0x000000302a00720c */ /* 0x000fe20003f44070 */
[----:B------:R-:W-:-:S04]  /*7680*/  IMAD.HI.U32 R3, R2, R15, RZ ;  /* 0x0000000f02037227 */ /* 0x000fc800078e00ff */
[----:B------:R-:W-:Y:S02]  /*7690*/  IMAD.MOV R52, RZ, RZ, -R3 ;  /* 0x000000ffff347224 */ /* 0x000fe400078e0a03 */
[----:B------:R-:W-:-:S04]  /*76a0*/  IMAD.HI.U32 R4, R2, R17, RZ ;  /* 0x0000001102047227 */ /* 0x000fc800078e00ff */
[----:B------:R-:W-:Y:S02]  /*76b0*/  IMAD R52, R42, R52, R15 ;  /* 0x000000342a347224 */ /* 0x000fe400078e020f */
[--C-:B------:R-:W-:Y:S02]  /*76c0*/  @!P4 IMAD.IADD R44, R44, 0x1, -R42.reuse ;  /* 0x000000012c2cc824 */ /* 0x100fe400078e0a2a */
[----:B------:R-:W-:Y:S01]  /*76d0*/  @!P2 IMAD.IADD R48, R48, 0x1, -R42 ;  /* 0x000000013030a824 */ /* 0x000fe200078e0a2a */
[C---:B------:R-:W-:Y:S01]  /*76e0*/  ISETP.GT.U32.AND P4, PT, R42.reuse, R52, PT ;  /* 0x000000342a00720c */ /* 0x040fe20003f84070 */
[----:B------:R-:W-:Y:S01]  /*76f0*/  @!P0 IMAD.MOV R33, RZ, RZ, -R33 ;  /* 0x000000ffff218224 */ /* 0x000fe200078e0a21 */
[----:B------:R-:W-:Y:S01]  /*7700*/  ISETP.GT.U32.AND P2, PT, R42, R40, PT ;  /* 0x000000282a00720c */ /* 0x000fe20003f44070 */
[----:B------:R-:W-:Y:S01]  /*7710*/  IMAD.HI.U32 R3, R2, R27, RZ ;  /* 0x0000001b02037227 */ /* 0x000fe200078e00ff */
[----:B------:R-:W-:-:S03]  /*7720*/  ISETP.GT.U32.AND P0, PT, R42, R48, PT ;  /* 0x000000302a00720c */ /* 0x000fc60003f04070 */
[----:B------:R-:W-:Y:S02]  /*7730*/  IMAD.MOV R4, RZ, RZ, -R4 ;  /* 0x000000ffff047224 */ /* 0x000fe400078e0a04 */
[----:B------:R-:W-:Y:S01]  /*7740*/  @!P3 IMAD.MOV R25, RZ, RZ, -R25 ;  /* 0x000000ffff19b224 */ /* 0x000fe200078e0a19 */
[----:B------:R-:W-:Y:S01]  /*7750*/  ISETP.GE.AND P3, PT, R8, RZ, PT ;  /* 0x000000ff0800720c */ /* 0x000fe20003f66270 */
[----:B------:R-:W-:Y:S02]  /*7760*/  IMAD R56, R42, R4, R17 ;  /* 0x000000042a387224 */ /* 0x000fe400078e0211 */
[----:B------:R-:W-:Y:S02]  /*7770*/  IMAD.MOV R3, RZ, RZ, -R3 ;  /* 0x000000ffff037224 */ /* 0x000fe400078e0a03 */
[----:B------:R-:W-:-:S04]  /*7780*/  IMAD.HI.U32 R8, R2, R23, RZ ;  /* 0x0000001702087227 */ /* 0x000fc800078e00ff */
[C---:B------:R-:W-:Y:S02]  /*7790*/  IMAD R64, R42.reuse, R3, R27 ;  /* 0x000000032a407224 */ /* 0x040fe400078e021b */
[----:B------:R-:W-:Y:S01]  /*77a0*/  @!P5 IMAD.MOV R29, RZ, RZ, -R29 ;  /* 0x000000ffff1dd224 */ /* 0x000fe200078e0a1d */
[----:B------:R-:W-:Y:S01]  /*77b0*/  ISETP.GT.U32.AND P5, PT, R42, R44, PT ;  /* 0x0000002c2a00720c */ /* 0x000fe20003fa4070 */
[----:B------:R-:W-:Y:S02]  /*77c0*/  @!P4 IMAD.IADD R52, R52, 0x1, -R42 ;  /* 0x000000013434c824 */ /* 0x000fe400078e0a2a */
[----:B------:R-:W-:Y:S01]  /*77d0*/  @!P6 IMAD.MOV R36, RZ, RZ, -R36 ;  /* 0x000000ffff24e224 */ /* 0x000fe200078e0a24 */
[C---:B------:R-:W-:Y:S01]  /*77e0*/  ISETP.GT.U32.AND P6, PT, R42.reuse, R56, PT ;  /* 0x000000382a00720c */ /* 0x040fe20003fc4070 */
[----:B------:R-:W-:Y:S01]  /*77f0*/  IMAD.MOV R8, RZ, RZ, -R8 ;  /* 0x000000ffff087224 */ /* 0x000fe200078e0a08 */
[----:B------:R-:W-:Y:S01]  /*7800*/  ISETP.GT.U32.AND P4, PT, R42, R52, PT ;  /* 0x000000342a00720c */ /* 0x000fe20003f84070 */
[----:B------:R-:W-:Y:S01]  /*7810*/  @!P0 IMAD.IADD R48, R48, 0x1, -R42 ;  /* 0x0000000130308824 */ /* 0x000fe200078e0a2a */
[C---:B------:R-:W-:Y:S01]  /*7820*/  ISETP.GT.U32.AND P0, PT, R42.reuse, R64, PT ;  /* 0x000000402a00720c */ /* 0x040fe20003f04070 */
[----:B------:R-:W-:-:S02]  /*7830*/  IMAD R60, R42, R8, R23 ;  /* 0x000000082a3c7224 */ /* 0x000fc400078e0217 */
[C---:B------:R-:W-:Y:S02]  /*7840*/  VIADD R13, R0.reuse, 0x5f ;  /* 0x0000005f000d7836 */ /* 0x040fe40000000000 */
[----:B------:R-:W-:Y:S02]  /*7850*/  VIADD R8, R0, 0x60 ;  /* 0x0000006000087836 */ /* 0x000fe40000000000 */
[--C-:B------:R-:W-:Y:S01]  /*7860*/  @!P5 IMAD.IADD R44, R44, 0x1, -R42.reuse ;  /* 0x000000012c2cd824 */ /* 0x100fe200078e0a2a */
[----:B------:R-:W-:Y:S01]  /*7870*/  IABS R71, R13 ;  /* 0x0000000d00477213 */ /* 0x000fe20000000000 */
[--C-:B------:R-:W-:Y:S01]  /*7880*/  @!P6 IMAD.IADD R56, R56, 0x1, -R42.reuse ;  /* 0x000000013838e824 */ /* 0x100fe200078e0a2a */
[----:B------:R-:W-:Y:S01]  /*7890*/  IABS R67, R8 ;  /* 0x0000000800437213 */ /* 0x000fe20000000000 */
[----:B------:R-:W-:Y:S01]  /*78a0*/  @!P2 IMAD.IADD R40, R40, 0x1, -R42 ;  /* 0x000000012828a824 */ /* 0x000fe200078e0a2a */
[----:B------:R-:W-:Y:S01]  /*78b0*/  ISETP.GE.AND P5, PT, R10, RZ, PT ;  /* 0x000000ff0a00720c */ /* 0x000fe20003fa6270 */
[----:B------:R-:W-:Y:S01]  /*78c0*/  IMAD.HI.U32 R4, R2, R71, RZ ;  /* 0x0000004702047227 */ /* 0x000fe200078e00ff */
[----:B------:R-:W-:-:S02]  /*78d0*/  ISETP.GT.U32.AND P2, PT, R42, R60, PT ;  /* 0x0000003c2a00720c */ /* 0x000fc40003f44070 */
[----:B------:R-:W-:Y:S01]  /*78e0*/  ISETP.GE.AND P6, PT, R38, RZ, PT ;  /* 0x000000ff2600720c */ /* 0x000fe20003fc6270 */
[----:B------:R-:W-:-:S04]  /*78f0*/  IMAD.HI.U32 R3, R2, R67, RZ ;  /* 0x0000004302037227 */ /* 0x000fc800078e00ff */
[--C-:B------:R-:W-:Y:S01]  /*7900*/  @!P4 IMAD.IADD R52, R52, 0x1, -R42.reuse ;  /* 0x000000013434c824 */ /* 0x100fe200078e0a2a */
[----:B------:R-:W-:Y:S01]  /*7910*/  ISETP.GE.AND P4, PT, R31, RZ, PT ;  /* 0x000000ff1f00720c */ /* 0x000fe20003f86270 */
[----:B------:R-:W-:Y:S01]  /*7920*/  @!P0 IMAD.IADD R64, R64, 0x1, -R42 ;  /* 0x0000000140408824 */ /* 0x000fe200078e0a2a */
[C---:B------:R-:W-:Y:S01]  /*7930*/  ISETP.GT.U32.AND P0, PT, R42.reuse, R56, PT ;  /* 0x000000382a00720c */ /* 0x040fe20003f04070 */
[----:B------:R-:W-:Y:S02]  /*7940*/  IMAD.MOV R4, RZ, RZ, -R4 ;  /* 0x000000ffff047224 */ /* 0x000fe400078e0a04 */
[----:B------:R-:W-:Y:S02]  /*7950*/  IMAD.MOV R3, RZ, RZ, -R3 ;  /* 0x000000ffff037224 */ /* 0x000fe400078e0a03 */
[C---:B------:R-:W-:Y:S02]  /*7960*/  IMAD R71, R42.reuse, R4, R71 ;  /* 0x000000042a477224 */ /* 0x040fe400078e0247 */
[----:B------:R-:W-:-:S02]  /*7970*/  IMAD R67, R42, R3, R67 ;  /* 0x000000032a437224 */ /* 0x000fc400078e0243 */
[----:B------:R-:W-:Y:S02]  /*7980*/  VIADD R4, R0, 0x5e ;  /* 0x0000005e00047836 */ /* 0x000fe40000000000 */
[----:B------:R-:W-:Y:S01]  /*7990*/  @!P1 IMAD.MOV R44, RZ, RZ, -R44 ;  /* 0x000000ffff2c9224 */ /* 0x000fe200078e0a2c */
[C---:B------:R-:W-:Y:S01]  /*79a0*/  ISETP.GT.U32.AND P1, PT, R42.reuse, R64, PT ;  /* 0x000000402a00720c */ /* 0x040fe20003f24070 */
[----:B------:R-:W-:Y:S01]  /*79b0*/  @!P5 IMAD.MOV R48, RZ, RZ, -R48 ;  /* 0x000000ffff30d224 */ /* 0x000fe200078e0a30 */
[----:B------:R-:W-:Y:S01]  /*79c0*/  ISETP.GT.U32.AND P5, PT, R42, R67, PT ;  /* 0x000000432a00720c */ /* 0x000fe20003fa4070 */
[----:B------:R-:W-:Y:S01]  /*79d0*/  @!P2 IMAD.IADD R60, R60, 0x1, -R42 ;  /* 0x000000013c3ca824 */ /* 0x000fe200078e0a2a */
[----:B------:R-:W-:Y:S01]  /*79e0*/  IABS R75, R4 ;  /* 0x00000004004b7213 */ /* 0x000fe20000000000 */
[----:B------:R-:W-:Y:S01]  /*79f0*/  @!P4 IMAD.MOV R52, RZ, RZ, -R52 ;  /* 0x000000ffff34c224 */ /* 0x000fe200078e0a34 */
[----:B------:R-:W-:Y:S01]  /*7a00*/  ISETP.GE.AND P4, PT, R54, RZ, PT ;  /* 0x000000ff3600720c */ /* 0x000fe20003f86270 */
[----:B------:R-:W-:Y:S01]  /*7a10*/  @!P0 IMAD.IADD R56, R56, 0x1, -R42 ;  /* 0x0000000138388824 */ /* 0x000fe200078e0a2a */
[----:B------:R-:W-:Y:S01]  /*7a20*/  ISETP.GT.U32.AND P0, PT, R42, R71, PT ;  /* 0x000000472a00720c */ /* 0x000fe20003f04070 */
[----:B------:R-:W-:Y:S01]  /*7a30*/  IMAD.HI.U32 R3, R2, R75, RZ ;  /* 0x0000004b02037227 */ /* 0x000fe200078e00ff */
[----:B------:R-:W-:-:S03]  /*7a40*/  ISETP.GE.AND P2, PT, R46, RZ, PT ;  /* 0x000000ff2e00720c */ /* 0x000fc60003f46270 */
[----:B------:R-:W-:Y:S01]  /*7a50*/  @!P3 IMAD.MOV R40, RZ, RZ, -R40 ;  /* 0x000000ffff28b224 */ /* 0x000fe200078e0a28 */
[----:B------:R-:W-:Y:S01]  /*7a60*/  ISETP.GT.U32.AND P3, PT, R42, R60, PT ;  /* 0x0000003c2a00720c */ /* 0x000fe20003f64070 */
[----:B------:R-:W-:Y:S02]  /*7a70*/  IMAD.MOV R3, RZ, RZ, -R3 ;  /* 0x000000ffff037224 */ /* 0x000fe400078e0a03 */
[--C-:B------:R-:W-:Y:S01]  /*7a80*/  @!P1 IMAD.IADD R64, R64, 0x1, -R42.reuse ;  /* 0x0000000140409824 */ /* 0x100fe200078e0a2a */
[----:B------:R-:W-:Y:S01]  /*7a90*/  ISETP.GE.AND P1, PT, R13, RZ, PT ;  /* 0x000000ff0d00720c */ /* 0x000fe20003f26270 */
[--C-:B------:R-:W-:Y:S01]  /*7aa0*/  @!P5 IMAD.IADD R67, R67, 0x1, -R42.reuse ;  /* 0x000000014343d824 */ /* 0x100fe200078e0a2a */
[----:B------:R-:W-:Y:S01]  /*7ab0*/  ISETP.GE.AND P5, PT, R4, RZ, PT ;  /* 0x000000ff0400720c */ /* 0x000fe20003fa6270 */
[C---:B------:R-:W-:Y:S02]  /*7ac0*/  IMAD R75, R42.reuse, R3, R75 ;  /* 0x000000032a4b7224 */ /* 0x040fe400078e024b */
[----:B------:R-:W-:Y:S01]  /*7ad0*/  @!P0 IMAD.IADD R71, R71, 0x1, -R42 ;  /* 0x0000000147478824 */ /* 0x000fe200078e0a2a */
[C---:B------:R-:W-:Y:S01]  /*7ae0*/  ISETP.GT.U32.AND P0, PT, R42.reuse, R67, PT ;  /* 0x000000432a00720c */ /* 0x040fe20003f04070 */
[----:B------:R-:W-:Y:S01]  /*7af0*/  @!P4 IMAD.MOV R64, RZ, RZ, -R64 ;  /* 0x000000ffff40c224 */ /* 0x000fe200078e0a40 */
[----:B------:R-:W-:Y:S01]  /*7b00*/  ISETP.GT.U32.AND P4, PT, R42, R75, PT ;  /* 0x0000004b2a00720c */ /* 0x000fe20003f84070 */
[----:B------:R-:W-:Y:S01]  /*7b10*/  @!P3 IMAD.IADD R60, R60, 0x1, -R42 ;  /* 0x000000013c3cb824 */ /* 0x000fe200078e0a2a */
[----:B------:R-:W-:Y:S01]  /*7b20*/  ISETP.GE.AND P3, PT, R8, RZ, PT ;  /* 0x000000ff0800720c */ /* 0x000fe20003f66270 */
[----:B------:R-:W-:-:S02]  /*7b30*/  VIADD R3, R0, 0x5c ;  /* 0x0000005c00037836 */ /* 0x000fc40000000000 */
[----:B------:R-:W-:Y:S02]  /*7b40*/  VIADD R10, R0, 0x5d ;  /* 0x0000005d000a7836 */ /* 0x000fe40000000000 */
[----:B------:R-:W-:Y:S01]  /*7b50*/  @!P2 IMAD.MOV R60, RZ, RZ, -R60 ;  /* 0x000000ffff3ca224 */ /* 0x000fe200078e0a3c */
[----:B------:R-:W-:Y:S01]  /*7b60*/  IABS R83, R3 ;  /* 0x0000000300537213 */ /* 0x000fe20000000000 */
[----:B------:R-:W-:Y:S01]  /*7b70*/  @!P6 IMAD.MOV R56, RZ, RZ, -R56 ;  /* 0x000000ffff38e224 */ /* 0x000fe200078e0a38 */
[----:B------:R-:W-:Y:S01]  /*7b80*/  ISETP.GT.U32.AND P2, PT, R42, R71, PT ;  /* 0x000000472a00720c */ /* 0x000fe20003f44070 */
[--C-:B------:R-:W-:Y:S01]  /*7b90*/  @!P0 IMAD.IADD R67, R67, 0x1, -R42.reuse ;  /* 0x0000000143438824 */ /* 0x100fe200078e0a2a */
[----:B------:R-:W-:Y:S01]  /*7ba0*/  ISETP.GE.AND P0, PT, R3, RZ, PT ;  /* 0x000000ff0300720c */ /* 0x000fe20003f06270 */
[----:B------:R-:W-:Y:S01]  /*7bb0*/  @!P4 IMAD.IADD R75, R75, 0x1, -R42 ;  /* 0x000000014b4bc824 */ /* 0x000fe200078e0a2a */
[----:B------:R-:W-:Y:S01]  /*7bc0*/  IABS R79, R10 ;  /* 0x0000000a004f7213 */ /* 0x000fe20000000000 */
[----:B------:R-:W-:Y:S01]  /*7bd0*/  @!P3 IMAD.MOV R67, RZ, RZ, -R67 ;  /* 0x000000ffff43b224 */ /* 0x000fe200078e0a43 */
[----:B------:R-:W-:Y:S01]  /*7be0*/  ISETP.GE.AND P6, PT, R10, RZ, PT ;  /* 0x000000ff0a00720c */ /* 0x000fe20003fc6270 */
[----:B------:R-:W-:Y:S01]  /*7bf0*/  IMAD.HI.U32 R3, R2, R83, RZ ;  /* 0x0000005302037227 */ /* 0x000fe200078e00ff */
[----:B------:R-:W-:-:S03]  /*7c00*/  ISETP.GT.U32.AND P3, PT, R42, R75, PT ;  /* 0x0000004b2a00720c */ /* 0x000fc60003f64070 */
[----:B------:R-:W-:Y:S02]  /*7c10*/  IMAD.MOV R3, RZ, RZ, -R3 ;  /* 0x000000ffff037224 */ /* 0x000fe400078e0a03 */
[----:B------:R-:W-:Y:S02]  /*7c20*/  VIADD R10, R0, 0x5a ;  /* 0x0000005a000a7836 */ /* 0x000fe40000000000 */
[----:B------:R-:W-:Y:S02]  /*7c30*/  IMAD R83, R42, R3, R83 ;  /* 0x000000032a537224 */ /* 0x000fe400078e0253 */
[----:B------:R-:W-:Y:S01]  /*7c40*/  IMAD.HI.U32 R4, R2, R79, RZ ;  /* 0x0000004f02047227 */ /* 0x000fe200078e00ff */
[----:B------:R-:W-:-:S03]  /*7c50*/  IABS R13, R10 ;  /* 0x0000000a000d7213 */ /* 0x000fc60000000000 */
[--C-:B------:R-:W-:Y:S01]  /*7c60*/  @!P3 IMAD.IADD R75, R75, 0x1, -R42.reuse ;  /* 0x000000014b4bb824 */ /* 0x100fe200078e0a2a */
[----:B------:R-:W-:Y:S01]  /*7c70*/  ISETP.GT.U32.AND P3, PT, R42, R83, PT ;  /* 0x000000532a00720c */ /* 0x000fe20003f64070 */
[----:B------:R-:W-:Y:S02]  /*7c80*/  @!P2 IMAD.IADD R71, R71, 0x1, -R42 ;  /* 0x000000014747a824 */ /* 0x000fe400078e0a2a */
[----:B------:R-:W-:Y:S02]  /*7c90*/  IMAD.MOV R4, RZ, RZ, -R4 ;  /* 0x000000ffff047224 */ /* 0x000fe400078e0a04 */
[----:B------:R-:W-:-:S04]  /*7ca0*/  IMAD.HI.U32 R8, R2, R13, RZ ;  /* 0x0000000d02087227 */ /* 0x000fc800078e00ff */
[----:B------:R-:W-:Y:S01]  /*7cb0*/  @!P1 IMAD.MOV R71, RZ, RZ, -R71 ;  /* 0x000000ffff479224 */ /* 0x000fe200078e0a47 */
[----:B------:R-:W-:Y:S01]  /*7cc0*/  ISETP.GE.AND P1, PT, R10, RZ, PT ;  /* 0x000000ff0a00720c */ /* 0x000fe20003f26270 */
[----:B------:R-:W-:Y:S02]  /*7cd0*/  IMAD R79, R42, R4, R79 ;  /* 0x000000042a4f7224 */ /* 0x000fe400078e024f */
[----:B------:R-:W-:Y:S02]  /*7ce0*/  IMAD.MOV R8, RZ, RZ, -R8 ;  /* 0x000000ffff087224 */ /* 0x000fe400078e0a08 */
[----:B------:R-:W-:Y:S01]  /*7cf0*/  VIADD R10, R0, 0x59 ;  /* 0x00000059000a7836 */ /* 0x000fe20000000000 */
[----:B------:R-:W-:Y:S01]  /*7d00*/  ISETP.GT.U32.AND P2, PT, R42, R79, PT ;  /* 0x0000004f2a00720c */ /* 0x000fe20003f44070 */
[----:B------:R-:W-:Y:S02]  /*7d10*/  VIADD R4, R0, 0x5b ;  /* 0x0000005b00047836 */ /* 0x000fe40000000000 */
[C---:B------:R-:W-:Y:S01]  /*7d20*/  IMAD R90, R42.reuse, R8, R13 ;  /* 0x000000082a5a7224 */ /* 0x040fe200078e020d */
[----:B------:R-:W-:Y:S01]  /*7d30*/  IABS R13, R10 ;  /* 0x0000000a000d7213 */ /* 0x000fe20000000000 */
[----:B------:R-:W-:Y:S01]  /*7d40*/  @!P3 IMAD.IADD R83, R83, 0x1, -R42 ;  /* 0x000000015353b824 */ /* 0x000fe200078e0a2a */
[----:B------:R-:W-:Y:S01]  /*7d50*/  IABS R87, R4 ;  /* 0x0000000400577213 */ /* 0x000fe20000000000 */
[----:B------:R-:W-:Y:S01]  /*7d60*/  @!P5 IMAD.MOV R75, RZ, RZ, -R75 ;  /* 0x000000ffff4bd224 */ /* 0x000fe200078e0a4b */
[----:B------:R-:W-:Y:S01]  /*7d70*/  ISETP.GT.U32.AND P3, PT, R42, R90, PT ;  /* 0x0000005a2a00720c */ /* 0x000fe20003f64070 */
[----:B------:R-:W-:Y:S01]  /*7d80*/  IMAD.HI.U32 R3, R2, R13, RZ ;  /* 0x0000000d02037227 */ /* 0x000fe200078e00ff */
[----:B------:R-:W-:-:S02]  /*7d90*/  ISETP.GT.U32.AND P5, PT, R42, R83, PT ;  /* 0x000000532a00720c */ /* 0x000fc40003fa4070 */
[----:B------:R-:W-:Y:S01]  /*7da0*/  ISETP.GE.AND P4, PT, R4, RZ, PT ;  /* 0x000000ff0400720c */ /* 0x000fe20003f86270 */
[----:B------:R-:W-:-:S04]  /*7db0*/  IMAD.HI.U32 R4, R2, R87, RZ ;  /* 0x0000005702047227 */ /* 0x000fc800078e00ff */
[----:B------:R-:W-:Y:S02]  /*7dc0*/  IMAD.MOV R3, RZ, RZ, -R3 ;  /* 0x000000ffff037224 */ /* 0x000fe400078e0a03 */
[----:B------:R-:W-:Y:S02]  /*7dd0*/  IMAD.MOV R4, RZ, RZ, -R4 ;  /* 0x000000ffff047224 */ /* 0x000fe400078e0a04 */
[C---:B------:R-:W-:Y:S02]  /*7de0*/  VIADD R23, R0.reuse, 0x56 ;  /* 0x0000005600177836 */ /* 0x040fe40000000000 */
[--C-:B------:R-:W-:Y:S02]  /*7df0*/  @!P2 IMAD.IADD R79, R79, 0x1, -R42.reuse ;  /* 0x000000014f4fa824 */ /* 0x100fe400078e0a2a */
[----:B------:R-:W-:Y:S02]  /*7e00*/  VIADD R17, R0, 0x57 ;  /* 0x0000005700117836 */ /* 0x000fe40000000000 */
[C---:B------:R-:W-:Y:S01]  /*7e10*/  IMAD R94, R42.reuse, R3, R13 ;  /* 0x000000032a5e7224 */ /* 0x040fe200078e020d */
[C---:B------:R-:W-:Y:S01]  /*7e20*/  ISETP.GT.U32.AND P2, PT, R42.reuse, R79, PT ;  /* 0x0000004f2a00720c */ /* 0x040fe20003f44070 */
[----:B------:R-:W-:Y:S01]  /*7e30*/  IMAD R87, R42, R4, R87 ;  /* 0x000000042a577224 */ /* 0x000fe200078e0257 */
[----:B------:R-:W-:Y:S01]  /*7e40*/  IABS R4, R23 ;  /* 0x0000001700047213 */ /* 0x000fe20000000000 */
[--C-:B------:R-:W-:Y:S01]  /*7e50*/  @!P5 IMAD.IADD R83, R83, 0x1, -R42.reuse ;  /* 0x000000015353d824 */ /* 0x100fe200078e0a2a */
[----:B------:R-:W-:Y:S01]  /*7e60*/  IABS R101, R17 ;  /* 0x0000001100657213 */ /* 0x000fe20000000000 */
[----:B------:R-:W-:Y:S01]  /*7e70*/  @!P3 IMAD.IADD R90, R90, 0x1, -R42 ;  /* 0x000000015a5ab824 */ /* 0x000fe200078e0a2a */
[----:B------:R-:W-:Y:S01]  /*7e80*/  ISETP.GT.U32.AND P5, PT, R42, R94, PT ;  /* 0x0000005e2a00720c */ /* 0x000fe20003fa4070 */
[----:B------:R-:W-:-:S02]  /*7e90*/  VIADD R15, R0, 0x58 ;  /* 0x00000058000f7836 */ /* 0x000fc40000000000 */
[----:B------:R-:W-:Y:S01]  /*7ea0*/  IMAD.MOV.U32 R13, RZ, RZ, R4 ;  /* 0x000000ffff0d7224 */ /* 0x000fe200078e0004 */
[----:B------:R-:W-:Y:S01]  /*7eb0*/  ISETP.GT.U32.AND P3, PT, R42, R90, PT ;  /* 0x0000005a2a00720c */ /* 0x000fe20003f64070 */
[----:B------:R-:W-:Y:S01]  /*7ec0*/  IMAD.HI.U32 R4, R2, R101, RZ ;  /* 0x0000006502047227 */ /* 0x000fe200078e00ff */
[----:B------:R-:W-:-:S03]  /*7ed0*/  IABS R97, R15 ;  /* 0x0000000f00617213 */ /* 0x000fc60000000000 */
[----:B------:R-:W-:Y:S02]  /*7ee0*/  IMAD.MOV R4, RZ, RZ, -R4 ;  /* 0x000000ffff047224 */ /* 0x000fe400078e0a04 */
[----:B------:R-:W-:-:S04]  /*7ef0*/  IMAD.HI.U32 R3, R2, R97, RZ ;  /* 0x0000006102037227 */ /* 0x000fc800078e00ff */
[--C-:B------:R-:W-:Y:S01]  /*7f00*/  @!P2 IMAD.IADD R79, R79, 0x1, -R42.reuse ;  /* 0x000000014f4fa824 */ /* 0x100fe200078e0a2a */
[C---:B------:R-:W-:Y:S01]  /*7f10*/  ISETP.GT.U32.AND P2, PT, R42.reuse, R87, PT ;  /* 0x000000572a00720c */ /* 0x040fe20003f44070 */
[----:B------:R-:W-:Y:S02]  /*7f20*/  IMAD R101, R42, R4, R101 ;  /* 0x000000042a657224 */ /* 0x000fe400078e0265 */
[----:B------:R-:W-:Y:S02]  /*7f30*/  @!P5 IMAD.IADD R94, R94, 0x1, -R42 ;  /* 0x000000015e5ed824 */ /* 0x000fe400078e0a2a */
[----:B------:R-:W-:-:S04]  /*7f40*/  IMAD.HI.U32 R8, R2, R13, RZ ;  /* 0x0000000d02087227 */ /* 0x000fc800078e00ff */
[----:B------:R-:W-:Y:S02]  /*7f50*/  IMAD.MOV R3, RZ, RZ, -R3 ;  /* 0x000000ffff037224 */ /* 0x000fe400078e0a03 */
[----:B------:R-:W-:Y:S01]  /*7f60*/  @!P0 IMAD.MOV R83, RZ, RZ, -R83 ;  /* 0x000000ffff538224 */ /* 0x000fe200078e0a53 */
[----:B------:R-:W-:Y:S01]  /*7f70*/  ISETP.GT.U32.AND P0, PT, R42, R94, PT ;  /* 0x0000005e2a00720c */ /* 0x000fe20003f04070 */
[----:B------:R-:W-:Y:S01]  /*7f80*/  @!P3 IMAD.IADD R90, R90, 0x1, -R42 ;  /* 0x000000015a5ab824 */ /* 0x000fe200078e0a2a */
[----:B------:R-:W-:Y:S01]  /*7f90*/  ISETP.GT.U32.AND P3, PT, R42, R101, PT ;  /* 0x000000652a00720c */ /* 0x000fe20003f64070 */
[----:B------:R-:W-:Y:S02]  /*7fa0*/  IMAD.MOV R8, RZ, RZ, -R8 ;  /* 0x000000ffff087224 */ /* 0x000fe400078e0a08 */
[----:B------:R-:W-:Y:S02]  /*7fb0*/  VIADD R4, R0, 0x55 ;  /* 0x0000005500047836 */ /* 0x000fe40000000000 */
[----:B------:R-:W-:-:S02]  /*7fc0*/  IMAD R97, R42, R3, R97 ;  /* 0x000000032a617224 */ /* 0x000fc400078e0261 */
[----:B------:R-:W-:Y:S01]  /*7fd0*/  @!P6 IMAD.MOV R79, RZ, RZ, -R79 ;  /* 0x000000ffff4fe224 */ /* 0x000fe200078e0a4f */
[----:B------:R-:W-:Y:S01]  /*7fe0*/  ISETP.GE.AND P6, PT, R10, RZ, PT ;  /* 0x000000ff0a00720c */ /* 0x000fe20003fc6270 */
[C---:B------:R-:W-:Y:S01]  /*7ff0*/  IMAD R104, R42.reuse, R8, R13 ;  /* 0x000000082a687224 */ /* 0x040fe200078e020d */
[----:B------:R-:W-:Y:S01]  /*8000*/  IABS R13, R4 ;  /* 0x00000004000d7213 */ /* 0x000fe20000000000 */
[--C-:B------:R-:W-:Y:S01]  /*8010*/  @!P2 IMAD.IADD R87, R87, 0x1, -R42.reuse ;  /* 0x000000015757a824 */ /* 0x100fe200078e0a2a */
[----:B------:R-:W-:Y:S01]  /*8020*/  ISETP.GT.U32.AND P5, PT, R42, R97, PT ;  /* 0x000000612a00720c */ /* 0x000fe20003fa4070 */
[----:B------:R-:W-:Y:S02]  /*8030*/  VIADD R8, R0, 0x54 ;  /* 0x0000005400087836 */ /* 0x000fe40000000000 */
[----:B------:R-:W-:Y:S01]  /*8040*/  IMAD.HI.U32 R3, R2, R13, RZ ;  /* 0x0000000d02037227 */ /* 0x000fe200078e00ff */
[----:B------:R-:W-:Y:S02]  /*8050*/  ISETP.GT.U32.AND P2, PT, R42, R87, PT ;  /* 0x000000572a00720c */ /* 0x000fe40003f44070 */
[----:B------:R-:W-:Y:S01]  /*8060*/  IABS R111, R8 ;  /* 0x00000008006f7213 */ /* 0x000fe20000000000 */
[--C-:B------:R-:W-:Y:S01]  /*8070*/  @!P0 IMAD.IADD R94, R94, 0x1, -R42.reuse ;  /* 0x000000015e5e8824 */ /* 0x100fe200078e0a2a */
[----:B------:R-:W-:Y:S01]  /*8080*/  ISETP.GE.AND P0, PT, R23, RZ, PT ;  /* 0x000000ff1700720c */ /* 0x000fe20003f06270 */
[----:B------:R-:W-:-:S02]  /*8090*/  @!P3 IMAD.IADD R101, R101, 0x1, -R42 ;  /* 0x000000016565b824 */ /* 0x000fc400078e0a2a */
[----:B------:R-:W-:Y:S02]  /*80a0*/  IMAD.MOV R3, RZ, RZ, -R3 ;  /* 0x000000ffff037224 */ /* 0x000fe400078e0a03 */
[----:B------:R-:W-:Y:S01]  /*80b0*/  @!P1 IMAD.MOV R90, RZ, RZ, -R90 ;  /* 0x000000ffff5a9224 */ /* 0x000fe200078e0a5a */
[C---:B------:R-:W-:Y:S01]  /*80c0*/  ISETP.GT.U32.AND P1, PT, R42.reuse, R104, PT ;  /* 0x000000682a00720c */ /* 0x040fe20003f24070 */
[----:B------:R-:W-:Y:S01]  /*80d0*/  @!P6 IMAD.MOV R94, RZ, RZ, -R94 ;  /* 0x000000ffff5ee224 */ /* 0x000fe200078e0a5e */
[C---:B------:R-:W-:Y:S01]  /*80e0*/  ISETP.GT.U32.AND P6, PT, R42.reuse, R101, PT ;  /* 0x000000652a00720c */ /* 0x040fe20003fc4070 */
[----:B------:R-:W-:Y:S02]  /*80f0*/  IMAD R108, R42, R3, R13 ;  /* 0x000000032a6c7224 */ /* 0x000fe400078e020d */
[----:B------:R-:W-:Y:S01]  /*8100*/  @!P5 IMAD.IADD R97, R97, 0x1, -R42 ;  /* 0x000000016161d824 */ /* 0x000fe200078e0a2a */
[----:B------:R-:W-:Y:S01]  /*8110*/  ISETP.GE.AND P5, PT, R4, RZ, PT ;  /* 0x000000ff0400720c */ /* 0x000fe20003fa6270 */
[----:B------:R-:W-:-:S03]  /*8120*/  IMAD.HI.U32 R3, R2, R111, RZ ;  /* 0x0000006f02037227 */ /* 0x000fc600078e00ff */
[C---:B------:R-:W-:Y:S01]  /*8130*/  ISETP.GT.U32.AND P3, PT, R42.reuse, R97, PT ;  /* 0x000000612a00720c */ /* 0x040fe20003f64070 */
[----:B------:R-:W-:Y:S02]  /*8140*/  IMAD.MOV R3, RZ, RZ, -R3 ;  /* 0x000000ffff037224 */ /* 0x000fe400078e0a03 */
[--C-:B------:R-:W-:Y:S01]  /*8150*/  @!P2 IMAD.IADD R87, R87, 0x1, -R42.reuse ;  /* 0x000000015757a824 */ /* 0x100fe200078e0a2a */
[----:B------:R-:W-:Y:S01]  /*8160*/  ISETP.GE.AND P2, PT, R15, RZ, PT ;  /* 0x000000ff0f00720c */ /* 0x000fe20003f46270 */
[----:B------:R-:W-:Y:S02]  /*8170*/  IMAD R111, R42, R3, R111 ;  /* 0x000000032a6f7224 */ /* 0x000fe400078e026f */
[----:B------:R-:W-:Y:S01]  /*8180*/  @!P4 IMAD.MOV R87, RZ, RZ, -R87 ;  /* 0x000000ffff57c224 */ /* 0x000fe200078e0a57 */
[----:B------:R-:W-:Y:S01]  /*8190*/  ISETP.GE.AND P4, PT, R17, RZ, PT ;  /* 0x000000ff1100720c */ /* 0x000fe20003f86270 */
[--C-:B------:R-:W-:Y:S02]  /*81a0*/  @!P1 IMAD.IADD R104, R104, 0x1, -R42.reuse ;  /* 0x0000000168689824 */ /* 0x100fe400078e0a2a */
[----:B------:R-:W-:Y:S01]  /*81b0*/  @!P6 IMAD.IADD R101, R101, 0x1, -R42 ;  /* 0x000000016565e824 */ /* 0x000fe200078e0a2a */
[----:B------:R-:W-:Y:S01]  /*81c0*/  ISETP.GT.U32.AND P6, PT, R42, R111, PT ;  /* 0x0000006f2a00720c */ /* 0x000fe20003fc4070 */
[----:B------:R-:W-:Y:S01]  /*81d0*/  VIADD R10, R0, 0x53 ;  /* 0x00000053000a7836 */ /* 0x000fe20000000000 */
[----:B------:R-:W-:Y:S01]  /*81e0*/  ISETP.GT.U32.AND P1, PT, R42, R104, PT ;  /* 0x000000682a00720c */ /* 0x000fe20003f24070 */
[----:B------:R-:W-:-:S02]  /*81f0*/  VIADD R17, R0, 0x52 ;  /* 0x0000005200117836 */ /* 0x000fc40000000000 */
[----:B------:R-:W-:Y:S01]  /*8200*/  @!P3 IMAD.IADD R97, R97, 0x1, -R42 ;  /* 0x000000016161b824 */ /* 0x000fe200078e0a2a */
[----:B------:R-:W-:Y:S01]  /*8210*/  IABS R115, R10 ;  /* 0x0000000a00737213 */ /* 0x000fe20000000000 */
[----:B------:R-:W-:Y:S01]  /*8220*/  VIADD R23, R0, 0x51 ;  /* 0x0000005100177836 */ /* 0x000fe20000000000 */
[----:B------:R-:W-:Y:S01]  /*8230*/  ISETP.GT.U32.AND P3, PT, R42, R108, PT ;  /* 0x0000006c2a00720c */ /* 0x000fe20003f64070 */
[----:B------:R-:W-:Y:S01]  /*8240*/  @!P2 IMAD.MOV R97, RZ, RZ, -R97 ;  /* 0x000000ffff61a224 */ /* 0x000fe200078e0a61 */
[----:B------:R-:W-:Y:S01]  /*8250*/  IABS R13, R17 ;  /* 0x00000011000d7213 */ /* 0x000fe20000000000 */
[----:B------:R-:W-:Y:S01]  /*8260*/  IMAD.HI.U32 R3, R2, R115, RZ ;  /* 0x0000007302037227 */ /* 0x000fe200078e00ff */
[----:B------:R-:W-:-:S03]  /*8270*/  IABS R15, R23 ;  /* 0x00000017000f7213 */ /* 0x000fc60000000000 */
[----:B------:R-:W-:-:S04]  /*8280*/  IMAD.HI.U32 R4, R2, R13, RZ ;  /* 0x0000000d02047227 */ /* 0x000fc800078e00ff */
[----:B------:R-:W-:Y:S02]  /*8290*/  @!P6 IMAD.IADD R111, R111, 0x1, -R42 ;  /* 0x000000016f6fe824 */ /* 0x000fe400078e0a2a */
[----:B------:R-:W-:Y:S02]  /*82a0*/  IMAD.MOV R3, RZ, RZ, -R3 ;  /* 0x000000ffff037224 */ /* 0x000fe400078e0a03 */
[----:B------:R-:W-:Y:S01]  /*82b0*/  IMAD.MOV R4, RZ, RZ, -R4 ;  /* 0x000000ffff047224 */ /* 0x000fe200078e0a04 */
[----:B------:R-:W-:Y:S01]  /*82c0*/  ISETP.GT.U32.AND P2, PT, R42, R111, PT ;  /* 0x0000006f2a00720c */ /* 0x000fe20003f44070 */
[--C-:B------:R-:W-:Y:S01]  /*82d0*/  @!P1 IMAD.IADD R104, R104, 0x1, -R42.reuse ;  /* 0x0000000168689824 */ /* 0x100fe200078e0a2a */
[----:B------:R-:W-:Y:S01]  /*82e0*/  ISETP.GE.AND P1, PT, R8, RZ, PT ;  /* 0x000000ff0800720c */ /* 0x000fe20003f26270 */
[----:B------:R-:W-:Y:S01]  /*82f0*/  @!P3 IMAD.IADD R108, R108, 0x1, -R42 ;  /* 0x000000016c6cb824 */ /* 0x000fe200078e0a2a */
[----:B------:R-:W-:Y:S01]  /*8300*/  ISETP.GE.AND P3, PT, R10, RZ, PT ;  /* 0x000000ff0a00720c */ /* 0x000fe20003f66270 */
[----:B------:R-:W-:-:S03]  /*8310*/  IMAD.HI.U32 R8, R2, R15, RZ ;  /* 0x0000000f02087227 */ /* 0x000fc600078e00ff */
[C---:B------:R-:W-:Y:S01]  /*8320*/  ISETP.GT.U32.AND P6, PT, R42.reuse, R108, PT ;  /* 0x0000006c2a00720c */ /* 0x040fe20003fc4070 */
[C---:B------:R-:W-:Y:S02]  /*8330*/  IMAD R115, R42.reuse, R3, R115 ;  /* 0x000000032a737224 */ /* 0x040fe400078e0273 */
[C---:B------:R-:W-:Y:S02]  /*8340*/  IMAD R118, R42.reuse, R4, R13 ;  /* 0x000000042a767224 */ /* 0x040fe400078e020d */
[----:B------:R-:W-:Y:S02]  /*8350*/  IMAD.MOV R8, RZ, RZ, -R8 ;  /* 0x000000ffff087224 */ /* 0x000fe400078e0a08 */
[----:B------:R-:W-:Y:S01]  /*8360*/  @!P4 IMAD.MOV R101, RZ, RZ, -R101 ;  /* 0x000000ffff65c224 */ /* 0x000fe200078e0a65 */
[C---:B------:R-:W-:Y:S01]  /*8370*/  ISETP.GT.U32.AND P4, PT, R42.reuse, R115, PT ;  /* 0x000000732a00720c */ /* 0x040fe20003f84070 */
[----:B------:R-:W-:Y:S01]  /*8380*/  @!P0 IMAD.MOV R104, RZ, RZ, -R104 ;  /* 0x000000ffff688224 */ /* 0x000fe200078e0a68 */
[C---:B------:R-:W-:Y:S01]  /*8390*/  ISETP.GT.U32.AND P0, PT, R42.reuse, R118, PT ;  /* 0x000000762a00720c */ /* 0x040fe20003f04070 */
[----:B------:R-:W-:-:S02]  /*83a0*/  IMAD R122, R42, R8, R15 ;  /* 0x000000082a7a7224 */ /* 0x000fc400078e020f */
[----:B------:R-:W-:Y:S02]  /*83b0*/  VIADD R4, R0, 0x50 ;  /* 0x0000005000047836 */ /* 0x000fe40000000000 */
[--C-:B------:R-:W-:Y:S01]  /*83c0*/  @!P2 IMAD.IADD R111, R111, 0x1, -R42.reuse ;  /* 0x000000016f6fa824 */ /* 0x100fe200078e0a2a */
[----:B------:R-:W-:Y:S01]  /*83d0*/  ISETP.GT.U32.AND P2, PT, R42, R122, PT ;  /* 0x0000007a2a00720c */ /* 0x000fe20003f44070 */
[----:B------:R-:W-:Y:S01]  /*83e0*/  VIADD R8, R0, 0x4f ;  /* 0x0000004f00087836 */ /* 0x000fe20000000000 */
[----:B------:R-:W-:Y:S01]  /*83f0*/  IABS R13, R4 ;  /* 0x00000004000d7213 */ /* 0x000fe20000000000 */
[--C-:B------:R-:W-:Y:S01]  /*8400*/  @!P6 IMAD.IADD R108, R108, 0x1, -R42.reuse ;  /* 0x000000016c6ce824 */ /* 0x100fe200078e0a2a */
[----:B------:R-:W-:Y:S01]  /*8410*/  ISETP.GE.AND P6, PT, R17, RZ, PT ;  /* 0x000000ff1100720c */ /* 0x000fe20003fc6270 */
[--C-:B------:R-:W-:Y:S01]  /*8420*/  @!P4 IMAD.IADD R115, R115, 0x1, -R42.reuse ;  /* 0x000000017373c824 */ /* 0x100fe200078e0a2a */
[----:B------:R-:W-:Y:S01]  /*8430*/  IABS R15, R8 ;  /* 0x00000008000f7213 */ /* 0x000fe20000000000 */
[----:B------:R-:W-:Y:S01]  /*8440*/  @!P0 IMAD.IADD R118, R118, 0x1, -R42 ;  /* 0x0000000176768824 */ /* 0x000fe200078e0a2a */
[----:B------:R-:W-:Y:S01]  /*8450*/  ISETP.GE.AND P4, PT, R23, RZ, PT ;  /* 0x000000ff1700720c */ /* 0x000fe20003f86270 */
[----:B------:R-:W-:Y:S01]  /*8460*/  IMAD.HI.U32 R3, R2, R13, RZ ;  /* 0x0000000d02037227 */ /* 0x000fe200078e00ff */
[----:B------:R-:W-:-:S03]  /*8470*/  ISETP.GT.U32.AND P0, PT, R42, R115, PT ;  /* 0x000000732a00720c */ /* 0x000fc60003f04070 */
[----:B------:R-:W-:Y:S01]  /*8480*/  @!P5 IMAD.MOV R108, RZ, RZ, -R108 ;  /* 0x000000ffff6cd224 */ /* 0x000fe200078e0a6c */
[----:B------:R-:W-:Y:S01]  /*8490*/  ISETP.GT.U32.AND P5, PT, R42, R118, PT ;  /* 0x000000762a00720c */ /* 0x000fe20003fa4070 */
[----:B------:R-:W-:Y:S02]  /*84a0*/  IMAD.MOV R126, RZ, RZ, -R3 ;  /* 0x000000ffff7e7224 */ /* 0x000fe400078e0a03 */
[----:B------:R-:W-:-:S04]  /*84b0*/  IMAD.HI.U32 R3, R2, R15, RZ ;  /* 0x0000000f02037227 */ /* 0x000fc800078e00ff */
[--C-:B------:R-:W-:Y:S02]  /*84c0*/  @!P2 IMAD.IADD R122, R122, 0x1, -R42.reuse ;  /* 0x000000017a7aa824 */ /* 0x100fe400078e0a2a */
[----:B------:R-:W-:Y:S02]  /*84d0*/  IMAD.MOV R3, RZ, RZ, -R3 ;  /* 0x000000ffff037224 */ /* 0x000fe400078e0a03 */
[----:B------:R-:W-:Y:S01]  /*84e0*/  VIADD R10, R0, 0x4e ;  /* 0x0000004e000a7836 */ /* 0x000fe20000000000 */
[C---:B------:R-:W-:Y:S01]  /*84f0*/  ISETP.GT.U32.AND P2, PT, R42.reuse, R122, PT ;  /* 0x0000007a2a00720c */ /* 0x040fe20003f44070 */
[C---:B------:R-:W-:Y:S02]  /*8500*/  IMAD R126, R42.reuse, R126, R13 ;  /* 0x0000007e2a7e7224 */ /* 0x040fe400078e020d */
[C---:B------:R-:W-:Y:S01]  /*8510*/  IMAD R130, R42.reuse, R3, R15 ;  /* 0x000000032a827224 */ /* 0x040fe200078e020f */
[----:B------:R-:W-:Y:S01]  /*8520*/  IABS R133, R10 ;  /* 0x0000000a00857213 */ /* 0x000fe20000000000 */
[--C-:B------:R-:W-:Y:S01]  /*8530*/  @!P0 IMAD.IADD R115, R115, 0x1, -R42.reuse ;  /* 0x0000000173738824 */ /* 0x100fe200078e0a2a */
[----:B------:R-:W-:Y:S01]  /*8540*/  ISETP.GT.U32.AND P0, PT, R42, R126, PT ;  /* 0x0000007e2a00720c */ /* 0x000fe20003f04070 */
[----:B------:R-:W-:Y:S01]  /*8550*/  @!P5 IMAD.IADD R118, R118, 0x1, -R42 ;  /* 0x000000017676d824 */ /* 0x000fe200078e0a2a */
[----:B------:R-:W-:Y:S01]  /*8560*/  ISETP.GT.U32.AND P5, PT, R42, R130, PT ;  /* 0x000000822a00720c */ /* 0x000fe20003fa4070 */
[----:B------:R-:W-:-:S04]  /*8570*/  IMAD.HI.U32 R3, R2, R133, RZ ;  /* 0x0000008502037227 */ /* 0x000fc800078e00ff */
[--C-:B------:R-:W-:Y:S01]  /*8580*/  @!P2 IMAD.IADD R122, R122, 0x1, -R42.reuse ;  /* 0x000000017a7aa824 */ /* 0x100fe200078e0a2a */
[----:B------:R-:W-:Y:S01]  /*8590*/  ISETP.GE.AND P2, PT, R4, RZ, PT ;  /* 0x000000ff0400720c */ /* 0x000fe20003f46270 */
[C---:B------:R-:W-:Y:S02]  /*85a0*/  VIADD R13, R0.reuse, 0x4d ;  /* 0x0000004d000d7836 */ /* 0x040fe40000000000 */
[----:B------:R-:W-:Y:S02]  /*85b0*/  IMAD.MOV R4, RZ, RZ, -R3 ;  /* 0x000000ffff047224 */ /* 0x000fe400078e0a03 */
[----:B------:R-:W-:Y:S01]  /*85c0*/  VIADD R15, R0, 0x4c ;  /* 0x0000004c000f7836 */ /* 0x000fe20000000000 */
[----:B------:R-:W-:Y:S01]  /*85d0*/  IABS R137, R13 ;  /* 0x0000000d00897213 */ /* 0x000fe20000000000 */
[--C-:B------:R-:W-:Y:S01]  /*85e0*/  @!P0 IMAD.IADD R126, R126, 0x1, -R42.reuse ;  /* 0x000000017e7e8824 */ /* 0x100fe200078e0a2a */
[----:B------:R-:W-:Y:S01]  /*85f0*/  ISETP.GE.AND P0, PT, R8, RZ, PT ;  /* 0x000000ff0800720c */ /* 0x000fe20003f06270 */
[----:B------:R-:W-:Y:S01]  /*8600*/  IMAD R133, R42, R4, R133 ;  /* 0x000000042a857224 */ /* 0x000fe200078e0285 */
[----:B------:R-:W-:Y:S01]  /*8610*/  IABS R141, R15 ;  /* 0x0000000f008d7213 */ /* 0x000fe20000000000 */
[----:B------:R-:W-:-:S02]  /*8620*/  @!P5 IMAD.IADD R130, R130, 0x1, -R42 ;  /* 0x000000018282d824 */ /* 0x000fc400078e0a2a */
[----:B------:R-:W-:Y:S01]  /*8630*/  @!P1 IMAD.MOV R111, RZ, RZ, -R111 ;  /* 0x000000ffff6f9224 */ /* 0x000fe200078e0a6f */
[C---:B------:R-:W-:Y:S01]  /*8640*/  ISETP.GT.U32.AND P1, PT, R42.reuse, R126, PT ;  /* 0x0000007e2a00720c */ /* 0x040fe20003f24070 */
[----:B------:R-:W-:Y:S01]  /*8650*/  @!P3 IMAD.MOV R115, RZ, RZ, -R115 ;  /* 0x000000ffff73b224 */ /* 0x000fe200078e0a73 */
[----:B------:R-:W-:Y:S01]  /*8660*/  ISETP.GT.U32.AND P3, PT, R42, R130, PT ;  /* 0x000000822a00720c */ /* 0x000fe20003f64070 */
[----:B------:R-:W-:Y:S01]  /*8670*/  IMAD.HI.U32 R3, R2, R137, RZ ;  /* 0x0000008902037227 */ /* 0x000fe200078e00ff */
[----:B------:R-:W-:-:S03]  /*8680*/  ISETP.GT.U32.AND P5, PT, R42, R133, PT ;  /* 0x000000852a00720c */ /* 0x000fc60003fa4070 */
[----:B------:R-:W-:Y:S02]  /*8690*/  IMAD.MOV R4, RZ, RZ, -R3 ;  /* 0x000000ffff047224 */ /* 0x000fe400078e0a03 */
[----:B------:R-:W-:-:S04]  /*86a0*/  IMAD.HI.U32 R3, R2, R141, RZ ;  /* 0x0000008d02037227 */ /* 0x000fc800078e00ff */
[----:B------:R-:W-:Y:S02]  /*86b0*/  IMAD.MOV R3, RZ, RZ, -R3 ;  /* 0x000000ffff037224 */ /* 0x000fe400078e0a03 */
[--C-:B------:R-:W-:Y:S02]  /*86c0*/  @!P1 IMAD.IADD R126, R126, 0x1, -R42.reuse ;  /* 0x000000017e7e9824 */ /* 0x100fe400078e0a2a */
[--C-:B------:R-:W-:Y:S01]  /*86d0*/  @!P3 IMAD.IADD R130, R130, 0x1, -R42.reuse ;  /* 0x000000018282b824 */ /* 0x100fe200078e0a2a */
[----:B------:R-:W-:Y:S01]  /*86e0*/  ISETP.GE.AND P3, PT, R15, RZ, PT ;  /* 0x000000ff0f00720c */ /* 0x000fe20003f66270 */
[----:B------:R-:W-:Y:S02]  /*86f0*/  @!P5 IMAD.IADD R133, R133, 0x1, -R42 ;  /* 0x000000018585d824 */ /* 0x000fe400078e0a2a */
[C---:B------:R-:W-:Y:S02]  /*8700*/  IMAD R141, R42.reuse, R3, R141 ;  /* 0x000000032a8d7224 */ /* 0x040fe400078e028d */
[----:B------:R-:W-:-:S02]  /*8710*/  IMAD R137, R42, R4, R137 ;  /* 0x000000042a897224 */ /* 0x000fc400078e0289 */
[----:B------:R-:W-:Y:S01]  /*8720*/  @!P2 IMAD.MOV R126, RZ, RZ, -R126 ;  /* 0x000000ffff7ea224 */ /* 0x000fe200078e0a7e */
[C---:B------:R-:W-:Y:S01]  /*8730*/  ISETP.GT.U32.AND P2, PT, R42.reuse, R133, PT ;  /* 0x000000852a00720c */ /* 0x040fe20003f44070 */
[----:B------:R-:W-:Y:S01]  /*8740*/  @!P0 IMAD.MOV R130, RZ, RZ, -R130 ;  /* 0x000000ffff828224 */ /* 0x000fe200078e0a82 */
[C---:B------:R-:W-:Y:S01]  /*8750*/  ISETP.GT.U32.AND P0, PT, R42.reuse, R141, PT ;  /* 0x0000008d2a00720c */ /* 0x040fe20003f04070 */
[----:B------:R-:W-:Y:S01]  /*8760*/  @!P6 IMAD.MOV R118, RZ, RZ, -R118 ;  /* 0x000000ffff76e224 */ /* 0x000fe200078e0a76 */
[----:B------:R-:W-:Y:S01]  /*8770*/  ISETP.GT.U32.AND P1, PT, R42, R137, PT ;  /* 0x000000892a00720c */ /* 0x000fe20003f24070 */
[----:B------:R-:W-:Y:S01]  /*8780*/  VIADD R4, R0, 0x4b ;  /* 0x0000004b00047836 */ /* 0x000fe20000000000 */
[----:B------:R-:W-:Y:S01]  /*8790*/  ISETP.GE.AND P6, PT, R10, RZ, PT ;  /* 0x000000ff0a00720c */ /* 0x000fe20003fc6270 */
[C---:B------:R-:W-:Y:S02]  /*87a0*/  VIADD R10, R0.reuse, 0x49 ;  /* 0x00000049000a7836 */ /* 0x040fe40000000000 */
[----:B------:R-:W-:Y:S01]  /*87b0*/  VIADD R8, R0, 0x4a ;  /* 0x0000004a00087836 */ /* 0x000fe20000000000 */
[----:B------:R-:W-:Y:S01]  /*87c0*/  IABS R145, R4 ;  /* 0x0000000400917213 */ /* 0x000fe20000000000 */
[----:B------:R-:W-:Y:S01]  /*87d0*/  @!P4 IMAD.MOV R122, RZ, RZ, -R122 ;  /* 0x000000ffff7ac224 */ /* 0x000fe200078e0a7a */
[----:B------:R-:W-:Y:S01]  /*87e0*/  IABS R15, R10 ;  /* 0x0000000a000f7213 */ /* 0x000fe20000000000 */
[--C-:B------:R-:W-:Y:S01]  /*87f0*/  @!P2 IMAD.IADD R133, R133, 0x1, -R42.reuse ;  /* 0x000000018585a824 */ /* 0x100fe200078e0a2a */
[----:B------:R-:W-:Y:S01]  /*8800*/  ISETP.GE.AND P5, PT, R4, RZ, PT ;  /* 0x000000ff0400720c */ /* 0x000fe20003fa6270 */
[--C-:B------:R-:W-:Y:S01]  /*8810*/  @!P0 IMAD.IADD R141, R141, 0x1, -R42.reuse ;  /* 0x000000018d8d8824 */ /* 0x100fe200078e0a2a */
[----:B------:R-:W-:Y:S01]  /*8820*/  ISETP.GE.AND P4, PT, R13, RZ, PT ;  /* 0x000000ff0d00720c */ /* 0x000fe20003f86270 */
[----:B------:R-:W-:Y:S01]  /*8830*/  @!P1 IMAD.IADD R137, R137, 0x1, -R42 ;  /* 0x0000000189899824 */ /* 0x000fe200078e0a2a */
[----:B------:R-:W-:Y:S01]  /*8840*/  IABS R13, R8 ;  /* 0x00000008000d7213 */ /* 0x000fe20000000000 */
[----:B------:R-:W-:Y:S01]  /*8850*/  IMAD.HI.U32 R3, R2, R145, RZ ;  /* 0x0000009102037227 */ /* 0x000fe200078e00ff */
[----:B------:R-:W-:-:S02]  /*8860*/  ISETP.GE.AND P0, PT, R10, RZ, PT ;  /* 0x000000ff0a00720c */ /* 0x000fc40003f06270 */
[C---:B------:R-:W-:Y:S01]  /*8870*/  ISETP.GT.U32.AND P1, PT, R42.reuse, R137, PT ;  /* 0x000000892a00720c */ /* 0x040fe20003f24070 */
[----:B------:R-:W-:Y:S01]  /*8880*/  @!P6 IMAD.MOV R133, RZ, RZ, -R133 ;  /* 0x000000ffff85e224 */ /* 0x000fe200078e0a85 */
[----:B------:R-:W-:Y:S01]  /*8890*/  ISETP.GT.U32.AND P6, PT, R42, R141, PT ;  /* 0x0000008d2a00720c */ /* 0x000fe20003fc4070 */
[----:B------:R-:W-:-:S04]  /*88a0*/  IMAD.HI.U32 R4, R2, R15, RZ ;  /* 0x0000000f02047227 */ /* 0x000fc800078e00ff */
[----:B------:R-:W-:Y:S02]  /*88b0*/  IMAD.MOV R3, RZ, RZ, -R3 ;  /* 0x000000ffff037224 */ /* 0x000fe400078e0a03 */
[----:B------:R-:W-:Y:S02]  /*88c0*/  IMAD.MOV R4, RZ, RZ, -R4 ;  /* 0x000000ffff047224 */ /* 0x000fe400078e0a04 */
[----:B------:R-:W-:Y:S02]  /*88d0*/  IMAD R145, R42, R3, R145 ;  /* 0x000000032a917224 */ /* 0x000fe400078e0291 */
[----:B------:R-:W-:-:S03]  /*88e0*/  IMAD.HI.U32 R3, R2, R13, RZ ;  /* 0x0000000d02037227 */ /* 0x000fc600078e00ff */
[C---:B------:R-:W-:Y:S01]  /*88f0*/  ISETP.GT.U32.AND P2, PT, R42.reuse, R145, PT ;  /* 0x000000912a00720c */ /* 0x040fe20003f44070 */
[C---:B------:R-:W-:Y:S02]  /*8900*/  IMAD R152, R42.reuse, R4, R15 ;  /* 0x000000042a987224 */ /* 0x040fe400078e020f */
[----:B------:R-:W-:Y:S02]  /*8910*/  IMAD.MOV R148, RZ, RZ, -R3 ;  /* 0x000000ffff947224 */ /* 0x000fe400078e0a03 */
[--C-:B------:R-:W-:Y:S01]  /*8920*/  @!P6 IMAD.IADD R141, R141, 0x1, -R42.reuse ;  /* 0x000000018d8de824 */ /* 0x100fe200078e0a2a */
[----:B------:R-:W-:Y:S01]  /*8930*/  ISETP.GT.U32.AND P6, PT, R42, R152, PT ;  /* 0x000000982a00720c */ /* 0x000fe20003fc4070 */
[----:B------:R-:W-:Y:S01]  /*8940*/  @!P1 IMAD.IADD R137, R137, 0x1, -R42 ;  /* 0x0000000189899824 */ /* 0x000fe200078e0a2a */
[----:B------:R-:W-:Y:S01]  /*8950*/  ISETP.GE.AND P1, PT, R8, RZ, PT ;  /* 0x000000ff0800720c */ /* 0x000fe20003f26270 */
[----:B------:R-:W-:Y:S02]  /*8960*/  IMAD R148, R42, R148, R13 ;  /* 0x000000942a947224 */ /* 0x000fe400078e020d */
[----:B------:R-:W-:-:S02]  /*8970*/  VIADD R10, R0, 0x46 ;  /* 0x00000046000a7836 */ /* 0x000fc40000000000 */
[----:B------:R-:W-:Y:S01]  /*8980*/  @!P4 IMAD.MOV R137, RZ, RZ, -R137 ;  /* 0x000000ffff89c224 */ /* 0x000fe200078e0a89 */
[----:B------:R-:W-:Y:S01]  /*8990*/  ISETP.GT.U32.AND P4, PT, R42, R148, PT ;  /* 0x000000942a00720c */ /* 0x000fe20003f84070 */
[C---:B------:R-:W-:Y:S01]  /*89a0*/  VIADD R17, R0.reuse, 0x48 ;  /* 0x0000004800117836 */ /* 0x040fe20000000000 */
[----:B------:R-:W-:Y:S01]  /*89b0*/  IABS R13, R10 ;  /* 0x0000000a000d7213 */ /* 0x000fe20000000000 */
[--C-:B------:R-:W-:Y:S02]  /*89c0*/  @!P2 IMAD.IADD R145, R145, 0x1, -R42.reuse ;  /* 0x000000019191a824 */ /* 0x100fe400078e0a2a */
[----:B------:R-:W-:Y:S01]  /*89d0*/  VIADD R27, R0, 0x44 ;  /* 0x00000044001b7836 */ /* 0x000fe20000000000 */
[----:B------:R-:W-:Y:S01]  /*89e0*/  IABS R155, R17 ;  /* 0x00000011009b7213 */ /* 0x000fe20000000000 */
[----:B------:R-:W-:Y:S01]  /*89f0*/  @!P6 IMAD.IADD R152, R152, 0x1, -R42 ;  /* 0x000000019898e824 */ /* 0x000fe200078e0a2a */
[----:B------:R-:W-:Y:S01]  /*8a00*/  ISETP.GT.U32.AND P2, PT, R42, R145, PT ;  /* 0x000000912a00720c */ /* 0x000fe20003f44070 */
[----:B------:R-:W-:Y:S01]  /*8a10*/  IMAD.HI.U32 R4, R2, R13, RZ ;  /* 0x0000000d02047227 */ /* 0x000fe200078e00ff */
[----:B------:R-:W-:-:S03]  /*8a20*/  IABS R169, R27 ;  /* 0x0000001b00a97213 */ /* 0x000fc60000000000 */
[----:B------:R-:W-:Y:S02]  /*8a30*/  VIADD R8, R0, 0x47 ;  /* 0x0000004700087836 */ /* 0x000fe40000000000 */
[----:B------:R-:W-:-:S03]  /*8a40*/  IMAD.HI.U32 R3, R2, R155, RZ ;  /* 0x0000009b02037227 */ /* 0x000fc600078e00ff */
[----:B------:R-:W-:Y:S01]  /*8a50*/  IABS R159, R8 ;  /* 0x00000008009f7213 */ /* 0x000fe20000000000 */
[----:B------:R-:W-:Y:S01]  /*8a60*/  @!P3 IMAD.MOV R141, RZ, RZ, -R141 ;  /* 0x000000ffff8db224 */ /* 0x000fe200078e0a8d */
[----:B------:R-:W-:Y:S01]  /*8a70*/  ISETP.GT.U32.AND P3, PT, R42, R152, PT ;  /* 0x000000982a00720c */ /* 0x000fe20003f64070 */
[----:B------:R-:W-:Y:S02]  /*8a80*/  IMAD.MOV R4, RZ, RZ, -R4 ;  /* 0x000000ffff047224 */ /* 0x000fe400078e0a04 */
[----:B------:R-:W-:Y:S01]  /*8a90*/  @!P4 IMAD.IADD R148, R148, 0x1, -R42 ;  /* 0x000000019494c824 */ /* 0x000fe200078e0a2a */
[----:B------:R-:W-:Y:S01]  /*8aa0*/  ISETP.GE.AND P4, PT, R17, RZ, PT ;  /* 0x000000ff1100720c */ /* 0x000fe20003f86270 */
[----:B------:R-:W-:Y:S02]  /*8ab0*/  IMAD.MOV R3, RZ, RZ, -R3 ;  /* 0x000000ffff037224 */ /* 0x000fe400078e0a03 */
[C---:B------:R-:W-:Y:S01]  /*8ac0*/  IMAD R162, R42.reuse, R4, R13 ;  /* 0x000000042aa27224 */ /* 0x040fe200078e020d */
[----:B------:R-:W-:Y:S01]  /*8ad0*/  ISETP.GT.U32.AND P6, PT, R42, R148, PT ;  /* 0x000000942a00720c */ /* 0x000fe20003fc4070 */
[----:B------:R-:W-:-:S04]  /*8ae0*/  IMAD.HI.U32 R4, R2, R169, RZ ;  /* 0x000000a902047227 */ /* 0x000fc800078e00ff */
[----:B------:R-:W-:Y:S02]  /*8af0*/  IMAD R155, R42, R3, R155 ;  /* 0x000000032a9b7224 */ /* 0x000fe400078e029b */
[----:B------:R-:W-:-:S04]  /*8b00*/  IMAD.HI.U32 R3, R2, R159, RZ ;  /* 0x0000009f02037227 */ /* 0x000fc800078e00ff */
[----:B------:R-:W-:Y:S02]  /*8b10*/  VIADD R23, R0, 0x45 ;  /* 0x0000004500177836 */ /* 0x000fe40000000000 */
[----:B------:R-:W-:Y:S02]  /*8b20*/  IMAD.MOV R4, RZ, RZ, -R4 ;  /* 0x000000ffff047224 */ /* 0x000fe400078e0a04 */
[----:B------:R-:W-:Y:S01]  /*8b30*/  IMAD.MOV R3, RZ, RZ, -R3 ;  /* 0x000000ffff037224 */ /* 0x000fe200078e0a03 */
[----:B------:R-:W-:Y:S01]  /*8b40*/  IABS R15, R23 ;  /* 0x00000017000f7213 */ /* 0x000fe20000000000 */
[--C-:B------:R-:W-:Y:S01]  /*8b50*/  @!P2 IMAD.IADD R145, R145, 0x1, -R42.reuse ;  /* 0x000000019191a824 */ /* 0x100fe200078e0a2a */
[----:B------:R-:W-:Y:S01]  /*8b60*/  ISETP.GT.U32.AND P2, PT, R42, R155, PT ;  /* 0x0000009b2a00720c */ /* 0x000fe20003f44070 */
[----:B------:R-:W-:Y:S01]  /*8b70*/  @!P3 IMAD.IADD R152, R152, 0x1, -R42 ;  /* 0x000000019898b824 */ /* 0x000fe200078e0a2a */
[C---:B------:R-:W-:Y:S01]  /*8b80*/  ISETP.GT.U32.AND P3, PT, R42.reuse, R162, PT ;  /* 0x000000a22a00720c */ /* 0x040fe20003f64070 */
[----:B------:R-:W-:-:S02]  /*8b90*/  IMAD R169, R42, R4, R169 ;  /* 0x000000042aa97224 */ /* 0x000fc400078e02a9 */
[----:B------:R-:W-:Y:S02]  /*8ba0*/  IMAD R159, R42, R3, R159 ;  /* 0x000000032a9f7224 */ /* 0x000fe400078e029f */
[----:B------:R-:W-:Y:S01]  /*8bb0*/  @!P5 IMAD.MOV R145, RZ, RZ, -R145 ;  /* 0x000000ffff91d224 */ /* 0x000fe200078e0a91 */
[----:B------:R-:W-:Y:S01]  /*8bc0*/  ISETP.GE.AND P5, PT, R8, RZ, PT ;  /* 0x000000ff0800720c */ /* 0x000fe20003fa6270 */
[----:B------:R-:W-:Y:S01]  /*8bd0*/  @!P0 IMAD.MOV R152, RZ, RZ, -R152 ;  /* 0x000000ffff988224 */ /* 0x000fe200078e0a98 */
[----:B------:R-:W-:Y:S01]  /*8be0*/  ISETP.GT.U32.AND P0, PT, R42, R169, PT ;  /* 0x000000a92a00720c */ /* 0x000fe20003f04070 */
[----:B------:R-:W-:Y:S02]  /*8bf0*/  VIADD R8, R0, 0x43 ;  /* 0x0000004300087836 */ /* 0x000fe40000000000 */
[----:B------:R-:W-:-:S03]  /*8c00*/  IMAD.HI.U32 R3, R2, R15, RZ ;  /* 0x0000000f02037227 */ /* 0x000fc600078e00ff */
[----:B------:R-:W-:Y:S01]  /*8c10*/  IABS R173, R8 ;  /* 0x0000000800ad7213 */ /* 0x000fe20000000000 */
[--C-:B------:R-:W-:Y:S01]  /*8c20*/  @!P6 IMAD.IADD R148, R148, 0x1, -R42.reuse ;  /* 0x000000019494e824 */ /* 0x100fe200078e0a2a */
[----:B------:R-:W-:Y:S01]  /*8c30*/  ISETP.GT.U32.AND P6, PT, R42, R159, PT ;  /* 0x0000009f2a00720c */ /* 0x000fe20003fc4070 */
[----:B------:R-:W-:Y:S02]  /*8c40*/  IMAD.MOV R3, RZ, RZ, -R3 ;  /* 0x000000ffff037224 */ /* 0x000fe400078e0a03 */
[----:B------:R-:W-:Y:S02]  /*8c50*/  VIADD R4, R0, 0x42 ;  /* 0x0000004200047836 */ /* 0x000fe40000000000 */
[----:B------:R-:W-:Y:S02]  /*8c60*/  IMAD R166, R42, R3, R15 ;  /* 0x000000032aa67224 */ /* 0x000fe400078e020f */
[----:B------:R-:W-:Y:S01]  /*8c70*/  @!P3 IMAD.IADD R162, R162, 0x1, -R42 ;  /* 0x00000001a2a2b824 */ /* 0x000fe200078e0a2a */
[----:B------:R-:W-:Y:S01]  /*8c80*/  IABS R13, R4 ;  /* 0x00000004000d7213 */ /* 0x000fe20000000000 */
[----:B------:R-:W-:-:S03]  /*8c90*/  IMAD.HI.U32 R3, R2, R173, RZ ;  /* 0x000000ad02037227 */ /* 0x000fc600078e00ff */
[C---:B------:R-:W-:Y:S01]  /*8ca0*/  ISETP.GT.U32.AND P3, PT, R42.reuse, R162, PT ;  /* 0x000000a22a00720c */ /* 0x040fe20003f64070 */
[--C-:B------:R-:W-:Y:S02]  /*8cb0*/  @!P2 IMAD.IADD R155, R155, 0x1, -R42.reuse ;  /* 0x000000019b9ba824 */ /* 0x100fe400078e0a2a */
[--C-:B------:R-:W-:Y:S02]  /*8cc0*/  @!P0 IMAD.IADD R169, R169, 0x1, -R42.reuse ;  /* 0x00000001a9a98824 */ /* 0x100fe400078e0a2a */
[----:B------:R-:W-:Y:S01]  /*8cd0*/  IMAD.MOV R3, RZ, RZ, -R3 ;  /* 0x000000ffff037224 */ /* 0x000fe200078e0a03 */
[C---:B------:R-:W-:Y:S01]  /*8ce0*/  ISETP.GT.U32.AND P2, PT, R42.reuse, R155, PT ;  /* 0x0000009b2a00720c */ /* 0x040fe20003f44070 */
[----:B------:R-:W-:Y:S01]  /*8cf0*/  @!P6 IMAD.IADD R159, R159, 0x1, -R42 ;  /* 0x000000019f9fe824 */ /* 0x000fe200078e0a2a */
[C---:B------:R-:W-:Y:S01]  /*8d00*/  ISETP.GT.U32.AND P6, PT, R42.reuse, R166, PT ;  /* 0x000000a62a00720c */ /* 0x040fe20003fc4070 */
[C---:B------:R-:W-:Y:S01]  /*8d10*/  IMAD R173, R42.reuse, R3, R173 ;  /* 0x000000032aad7224 */ /* 0x040fe200078e02ad */
[----:B------:R-:W-:Y:S01]  /*8d20*/  ISETP.GT.U32.AND P0, PT, R42, R169, PT ;  /* 0x000000a92a00720c */ /* 0x000fe20003f04070 */
[----:B------:R-:W-:-:S04]  /*8d30*/  IMAD.HI.U32 R3, R2, R13, RZ ;  /* 0x0000000d02037227 */ /* 0x000fc800078e00ff */
[----:B------:R-:W-:Y:S02]  /*8d40*/  IMAD.MOV R3, RZ, RZ, -R3 ;  /* 0x000000ffff037224 */ /* 0x000fe400078e0a03 */
[----:B------:R-:W-:Y:S01]  /*8d50*/  @!P1 IMAD.MOV R148, RZ, RZ, -R148 ;  /* 0x000000ffff949224 */ /* 0x000fe200078e0a94 */
[----:B------:R-:W-:Y:S01]  /*8d60*/  ISETP.GT.U32.AND P1, PT, R42, R159, PT ;  /* 0x0000009f2a00720c */ /* 0x000fe20003f24070 */
[--C-:B------:R-:W-:Y:S01]  /*8d70*/  @!P3 IMAD.IADD R162, R162, 0x1, -R42.reuse ;  /* 0x00000001a2a2b824 */ /* 0x100fe200078e0a2a */
[C---:B------:R-:W-:Y:S01]  /*8d80*/  ISETP.GT.U32.AND P3, PT, R42.reuse, R173, PT ;  /* 0x000000ad2a00720c */ /* 0x040fe20003f64070 */
[----:B------:R-:W-:Y:S02]  /*8d90*/  IMAD R176, R42, R3, R13 ;  /* 0x000000032ab07224 */ /* 0x000fe400078e020d */
[--C-:B------:R-:W-:Y:S01]  /*8da0*/  @!P2 IMAD.IADD R155, R155, 0x1, -R42.reuse ;  /* 0x000000019b9ba824 */ /* 0x100fe200078e0a2a */
[----:B------:R-:W-:Y:S01]  /*8db0*/  ISETP.GE.AND P2, PT, R10, RZ, PT ;  /* 0x000000ff0a00720c */ /* 0x000fe20003f46270 */
[--C-:B------:R-:W-:Y:S01]  /*8dc0*/  @!P6 IMAD.IADD R166, R166, 0x1, -R42.reuse ;  /* 0x00000001a6a6e824 */ /* 0x100fe200078e0a2a */
[----:B------:R-:W-:Y:S01]  /*8dd0*/  ISETP.GE.AND P6, PT, R23, RZ, PT ;  /* 0x000000ff1700720c */ /* 0x000fe20003fc6270 */
[--C-:B------:R-:W-:Y:S01]  /*8de0*/  @!P0 IMAD.IADD R169, R169, 0x1, -R42.reuse ;  /* 0x00000001a9a98824 */ /* 0x100fe200078e0a2a */
[C---:B------:R-:W-:Y:S01]  /*8df0*/  ISETP.GT.U32.AND P0, PT, R42.reuse, R176, PT ;  /* 0x000000b02a00720c */ /* 0x040fe20003f04070 */
[----:B------:R-:W-:Y:S01]  /*8e00*/  @!P4 IMAD.MOV R155, RZ, RZ, -R155 ;  /* 0x000000ffff9bc224 */ /* 0x000fe200078e0a9b */
[----:B------:R-:W-:Y:S01]  /*8e10*/  ISETP.GT.U32.AND P4, PT, R42, R166, PT ;  /* 0x000000a62a00720c */ /* 0x000fe20003f84070 */
[----:B------:R-:W-:Y:S01]  /*8e20*/  @!P1 IMAD.IADD R159, R159, 0x1, -R42 ;  /* 0x000000019f9f9824 */ /* 0x000fe200078e0a2a */
[----:B------:R-:W-:Y:S01]  /*8e30*/  ISETP.GE.AND P1, PT, R27, RZ, PT ;  /* 0x000000ff1b00720c */ /* 0x000fe20003f26270 */
[----:B------:R-:W-:-:S02]  /*8e40*/  VIADD R3, R0, 0x41 ;  /* 0x0000004100037836 */ /* 0x000fc40000000000 */
[----:B------:R-:W-:Y:S02]  /*8e50*/  @!P3 IMAD.IADD R173, R173, 0x1, -R42 ;  /* 0x00000001adadb824 */ /* 0x000fe400078e0a2a */
[----:B------:R-:W-:Y:S01]  /*8e60*/  @!P5 IMAD.MOV R159, RZ, RZ, -R159 ;  /* 0x000000ffff9fd224 */ /* 0x000fe200078e0a9f */
[----:B------:R-:W-:Y:S01]  /*8e70*/  ISETP.GE.AND P5, PT, R8, RZ, PT ;  /* 0x000000ff0800720c */ /* 0x000fe20003fa6270 */
[----:B------:R-:W-:Y:S01]  /*8e80*/  VIADD R8, R0, 0x3f ;  /* 0x0000003f00087836 */ /* 0x000fe20000000000 */
[----:B------:R-:W-:Y:S01]  /*8e90*/  IABS R13, R3 ;  /* 0x00000003000d7213 */ /* 0x000fe20000000000 */
[----:B------:R-:W-:Y:S01]  /*8ea0*/  @!P2 IMAD.MOV R162, RZ, RZ, -R162 ;  /* 0x000000ffffa2a224 */ /* 0x000fe200078e0aa2 */
[----:B------:R-:W-:Y:S01]  /*8eb0*/  ISETP.GT.U32.AND P2, PT, R42, R173, PT ;  /* 0x000000ad2a00720c */ /* 0x000fe20003f44070 */
[--C-:B------:R-:W-:Y:S01]  /*8ec0*/  @!P0 IMAD.IADD R176, R176, 0x1, -R42.reuse ;  /* 0x00000001b0b08824 */ /* 0x100fe200078e0a2a */
[----:B------:R-:W-:Y:S01]  /*8ed0*/  ISETP.GE.AND P3, PT, R3, RZ, PT ;  /* 0x000000ff0300720c */ /* 0x000fe20003f66270 */
[----:B------:R-:W-:Y:S01]  /*8ee0*/  @!P4 IMAD.IADD R166, R166, 0x1, -R42 ;  /* 0x00000001a6a6c824 */ /* 0x000fe200078e0a2a */
[----:B------:R-:W-:Y:S01]  /*8ef0*/  ISETP.GE.AND P4, PT, R4, RZ, PT ;  /* 0x000000ff0400720c */ /* 0x000fe20003f86270 */
[----:B------:R-:W-:Y:S01]  /*8f00*/  VIADD R4, R0, 0x40 ;  /* 0x0000004000047836 */ /* 0x000fe20000000000 */
[----:B------:R-:W-:Y:S01]  /*8f10*/  IABS R187, R8 ;  /* 0x0000000800bb7213 */ /* 0x000fe20000000000 */
[----:B------:R-:W-:Y:S01]  /*8f20*/  IMAD.HI.U32 R3, R2, R13, RZ ;  /* 0x0000000d02037227 */ /* 0x000fe200078e00ff */
[----:B------:R-:W-:-:S02]  /*8f30*/  ISETP.GT.U32.AND P0, PT, R42, R176, PT ;  /* 0x000000b02a00720c */ /* 0x000fc40003f04070 */
[----:B------:R-:W-:Y:S01]  /*8f40*/  IABS R183, R4 ;  /* 0x0000000400b77213 */ /* 0x000fe20000000000 */
[----:B------:R-:W-:Y:S01]  /*8f50*/  @!P6 IMAD.MOV R166, RZ, RZ, -R166 ;  /* 0x000000ffffa6e224 */ /* 0x000fe200078e0aa6 */
[----:B------:R-:W-:Y:S01]  /*8f60*/  ISETP.GE.AND P6, PT, R4, RZ, PT ;  /* 0x000000ff0400720c */ /* 0x000fe20003fc6270 */
        /* <DEDUP_REMOVED lines=10> */
[----:B------:R-:W-:Y:S01]  /*9010*/  VIADD R10, R0, 0x3e ;  /* 0x0000003e000a7836 */ /* 0x000fe20000000000 */
[----:B------:R-:W-:Y:S01]  /*9020*/  ISETP.GT.U32.AND P4, PT, R42, R187, PT ;  /* 0x000000bb2a00720c */ /* 0x000fe20003f84070 */
[----:B------:R-:W-:-:S03]  /*9030*/  IMAD.HI.U32 R3, R2, R183, RZ ;  /* 0x000000b702037227 */ /* 0x000fc600078e00ff */
[----:B------:R-:W-:Y:S01]  /*9040*/  IABS R191, R10 ;  /* 0x0000000a00bf7213 */ /* 0x000fe20000000000 */
[----:B------:R-:W-:Y:S01]  /*9050*/  VIADD R23, R0, 0x3c ;  /* 0x0000003c00177836 */ /* 0x000fe20000000000 */
[----:B------:R-:W-:Y:S01]  /*9060*/  ISETP.GE.AND P2, PT, R10, RZ, PT ;  /* 0x000000ff0a00720c */ /* 0x000fe20003f46270 */
[--C-:B------:R-:W-:Y:S02]  /*9070*/  @!P5 IMAD.IADD R180, R180, 0x1, -R42.reuse ;  /* 0x00000001b4b4d824 */ /* 0x100fe400078e0a2a */
[----:B------:R-:W-:Y:S01]  /*9080*/  @!P1 IMAD.MOV R169, RZ, RZ, -R169 ;  /* 0x000000ffffa99224 */ /* 0x000fe200078e0aa9 */
[----:B------:R-:W-:Y:S01]  /*9090*/  ISETP.GE.AND P1, PT, R8, RZ, PT ;  /* 0x000000ff0800720c */ /* 0x000fe20003f26270 */
[----:B------:R-:W-:Y:S01]  /*90a0*/  IMAD.MOV R8, RZ, RZ, -R3 ;  /* 0x000000ffff087224 */ /* 0x000fe200078e0a03 */
[----:B------:R-:W-:Y:S01]  /*90b0*/  IABS R13, R23 ;  /* 0x00000017000d7213 */ /* 0x000fe20000000000 */
[----:B------:R-:W-:Y:S01]  /*90c0*/  @!P4 IMAD.IADD R187, R187, 0x1, -R42 ;  /* 0x00000001bbbbc824 */ /* 0x000fe200078e0a2a */
[----:B------:R-:W-:Y:S01]  /*90d0*/  ISETP.GT.U32.AND P5, PT, R42, R180, PT ;  /* 0x000000b42a00720c */ /* 0x000fe20003fa4070 */
[----:B------:R-:W-:-:S03]  /*90e0*/  IMAD.HI.U32 R3, R2, R191, RZ ;  /* 0x000000bf02037227 */ /* 0x000fc600078e00ff */
[C---:B------:R-:W-:Y:S01]  /*90f0*/  ISETP.GT.U32.AND P4, PT, R42.reuse, R187, PT ;  /* 0x000000bb2a00720c */ /* 0x040fe20003f84070 */
[----:B------:R-:W-:Y:S02]  /*9100*/  IMAD R183, R42, R8, R183 ;  /* 0x000000082ab77224 */ /* 0x000fe400078e02b7 */
[----:B------:R-:W-:Y:S02]  /*9110*/  IMAD.MOV R3, RZ, RZ, -R3 ;  /* 0x000000ffff037224 */ /* 0x000fe400078e0a03 */
[----:B------:R-:W-:Y:S01]  /*9120*/  IMAD.HI.U32 R4, R2, R13, RZ ;  /* 0x0000000d02047227 */ /* 0x000fe200078e00ff */
[----:B------:R-:W-:-:S03]  /*9130*/  ISETP.GT.U32.AND P0, PT, R42, R183, PT ;  /* 0x000000b72a00720c */ /* 0x000fc60003f04070 */
[----:B------:R-:W-:Y:S02]  /*9140*/  VIADD R10, R0, 0x3d ;  /* 0x0000003d000a7836 */ /* 0x000fe40000000000 */
[----:B------:R-:W-:Y:S02]  /*9150*/  IMAD R191, R42, R3, R191 ;  /* 0x000000032abf7224 */ /* 0x000fe400078e02bf */
[----:B------:R-:W-:Y:S01]  /*9160*/  IMAD.MOV R4, RZ, RZ, -R4 ;  /* 0x000000ffff047224 */ /* 0x000fe200078e0a04 */
[----:B------:R-:W-:Y:S01]  /*9170*/  IABS R195, R10 ;  /* 0x0000000a00c37213 */ /* 0x000fe20000000000 */
[----:B------:R-:W-:Y:S01]  /*9180*/  @!P5 IMAD.IADD R180, R180, 0x1, -R42 ;  /* 0x00000001b4b4d824 */ /* 0x000fe200078e0a2a */
[C---:B------:R-:W-:Y:S01]  /*9190*/  ISETP.GT.U32.AND P5, PT, R42.reuse, R191, PT ;  /* 0x000000bf2a00720c */ /* 0x040fe20003fa4070 */
[----:B------:R-:W-:Y:S02]  /*91a0*/  IMAD R198, R42, R4, R13 ;  /* 0x000000042ac67224 */ /* 0x000fe400078e020d */
[----:B------:R-:W-:-:S02]  /*91b0*/  VIADD R27, R0, 0x3b ;  /* 0x0000003b001b7836 */ /* 0x000fc40000000000 */
[----:B------:R-:W-:Y:S01]  /*91c0*/  @!P4 IMAD.IADD R187, R187, 0x1, -R42 ;  /* 0x00000001bbbbc824 */ /* 0x000fe200078e0a2a */
[----:B------:R-:W-:Y:S01]  /*91d0*/  ISETP.GT.U32.AND P4, PT, R42, R198, PT ;  /* 0x000000c62a00720c */ /* 0x000fe20003f84070 */
[----:B------:R-:W-:Y:S01]  /*91e0*/  IMAD.HI.U32 R3, R2, R195, RZ ;  /* 0x000000c302037227 */ /* 0x000fe200078e00ff */
[----:B------:R-:W-:-:S03]  /*91f0*/  IABS R8, R27 ;  /* 0x0000001b00087213 */ /* 0x000fc60000000000 */
[----:B------:R-:W-:Y:S02]  /*9200*/  @!P0 IMAD.IADD R183, R183, 0x1, -R42 ;  /* 0x00000001b7b78824 */ /* 0x000fe400078e0a2a */
[----:B------:R-:W-:Y:S02]  /*9210*/  IMAD.MOV R3, RZ, RZ, -R3 ;  /* 0x000000ffff037224 */ /* 0x000fe400078e0a03 */
[----:B------:R-:W-:Y:S01]  /*9220*/  IMAD.MOV.U32 R13, RZ, RZ, R8 ;  /* 0x000000ffff0d7224 */ /* 0x000fe200078e0008 */
[----:B------:R-:W-:Y:S01]  /*9230*/  ISETP.GT.U32.AND P0, PT, R42, R183, PT ;  /* 0x000000b72a00720c */ /* 0x000fe20003f04070 */
        /* <DEDUP_REMOVED lines=8> */
[----:B------:R-:W-:Y:S01]  /*92c0*/  @!P3 IMAD.MOV R180, RZ, RZ, -R180 ;  /* 0x000000ffffb4b224 */ /* 0x000fe200078e0ab4 */
[----:B------:R-:W-:Y:S01]  /*92d0*/  ISETP.GT.U32.AND P3, PT, R42, R191, PT ;  /* 0x000000bf2a00720c */ /* 0x000fe20003f64070 */
[----:B------:R-:W-:Y:S02]  /*92e0*/  @!P4 IMAD.IADD R198, R198, 0x1, -R42 ;  /* 0x00000001c6c6c824 */ /* 0x000fe400078e0a2a */
[----:B------:R-:W-:Y:S02]  /*92f0*/  IMAD.MOV R3, RZ, RZ, -R3 ;  /* 0x000000ffff037224 */ /* 0x000fe400078e0a03 */
[----:B------:R-:W-:Y:S01]  /*9300*/  IMAD.HI.U32 R4, R2, R15, RZ ;  /* 0x0000000f02047227 */ /* 0x000fe200078e00ff */
[----:B------:R-:W-:-:S03]  /*9310*/  ISETP.GT.U32.AND P4, PT, R42, R198, PT ;  /* 0x000000c62a00720c */ /* 0x000fc60003f84070 */
[----:B------:R-:W-:Y:S02]  /*9320*/  IMAD R202, R42, R3, R13 ;  /* 0x000000032aca7224 */ /* 0x000fe400078e020d */
[----:B------:R-:W-:-:S04]  /*9330*/  IMAD.HI.U32 R3, R2, R17, RZ ;  /* 0x0000001102037227 */ /* 0x000fc800078e00ff */
[----:B------:R-:W-:Y:S01]  /*9340*/  @!P0 IMAD.IADD R183, R183, 0x1, -R42 ;  /* 0x00000001b7b78824 */ /* 0x000fe200078e0a2a */
[C---:B------:R-:W-:Y:S01]  /*9350*/  ISETP.GT.U32.AND P0, PT, R42.reuse, R195, PT ;  /* 0x000000c32a00720c */ /* 0x040fe20003f04070 */
[----:B------:R-:W-:Y:S02]  /*9360*/  IMAD.MOV R4, RZ, RZ, -R4 ;  /* 0x000000ffff047224 */ /* 0x000fe400078e0a04 */
[----:B------:R-:W-:Y:S02]  /*9370*/  IMAD.MOV R3, RZ, RZ, -R3 ;  /* 0x000000ffff037224 */ /* 0x000fe400078e0a03 */
[C---:B------:R-:W-:Y:S02]  /*9380*/  IMAD R206, R42.reuse, R4, R15 ;  /* 0x000000042ace7224 */ /* 0x040fe400078e020f */
[----:B------:R-:W-:Y:S01]  /*9390*/  @!P3 IMAD.IADD R191, R191, 0x1, -R42 ;  /* 0x00000001bfbfb824 */ /* 0x000fe200078e0a2a */
[C---:B------:R-:W-:Y:S01]  /*93a0*/  ISETP.GT.U32.AND P3, PT, R42.reuse, R202, PT ;  /* 0x000000ca2a00720c */ /* 0x040fe20003f64070 */
[----:B------:R-:W-:-:S02]  /*93b0*/  IMAD R210, R42, R3, R17 ;  /* 0x000000032ad27224 */ /* 0x000fc400078e0211 */
[----:B------:R-:W-:Y:S01]  /*93c0*/  @!P2 IMAD.MOV R191, RZ, RZ, -R191 ;  /* 0x000000ffffbfa224 */ /* 0x000fe200078e0abf */
[----:B------:R-:W-:Y:S01]  /*93d0*/  ISETP.GT.U32.AND P2, PT, R42, R206, PT ;  /* 0x000000ce2a00720c */ /* 0x000fe20003f44070 */
[--C-:B------:R-:W-:Y:S01]  /*93e0*/  @!P4 IMAD.IADD R198, R198, 0x1, -R42.reuse ;  /* 0x00000001c6c6c824 */ /* 0x100fe200078e0a2a */
        /* <DEDUP_REMOVED lines=13> */
[----:B------:R-:W-:Y:S01]  /*94c0*/  ISETP.GT.U32.AND P2, PT, R42, R202, PT ;  /* 0x000000ca2a00720c */ /* 0x000fe20003f44070 */
[----:B------:R-:W-:-:S03]  /*94d0*/  IMAD.HI.U32 R3, R2, R213, RZ ;  /* 0x000000d502037227 */ /* 0x000fc600078e00ff */
[----:B------:R-:W-:Y:S01]  /*94e0*/  ISETP.GT.U32.AND P4, PT, R42, R210, PT ;  /* 0x000000d22a00720c */ /* 0x000fe20003f84070 */
[----:B------:R-:W-:Y:S02]  /*94f0*/  IMAD.MOV R4, RZ, RZ, -R3 ;  /* 0x000000ffff047224 */ /* 0x000fe400078e0a03 */
[----:B------:R-:W-:-:S04]  /*9500*/  IMAD.HI.U32 R3, R2, R217, RZ ;  /* 0x000000d902037227 */ /* 0x000fc800078e00ff */
[--C-:B------:R-:W-:Y:S01]  /*9510*/  @!P6 IMAD.IADD R195, R195, 0x1, -R42.reuse ;  /* 0x00000001c3c3e824 */ /* 0x100fe200078e0a2a */
[----:B------:R-:W-:Y:S01]  /*9520*/  ISETP.GE.AND P6, PT, R31, RZ, PT ;  /* 0x000000ff1f00720c */ /* 0x000fe20003fc6270 */
[C---:B------:R-:W-:Y:S02]  /*9530*/  IMAD R213, R42.reuse, R4, R213 ;  /* 0x000000042ad57224 */ /* 0x040fe400078e02d5 */
[----:B------:R-:W-:Y:S02]  /*9540*/  IMAD.MOV R3, RZ, RZ, -R3 ;  /* 0x000000ffff037224 */ /* 0x000fe400078e0a03 */
[----:B------:R-:W-:Y:S01]  /*9550*/  @!P5 IMAD.MOV R195, RZ, RZ, -R195 ;  /* 0x000000ffffc3d224 */ /* 0x000fe200078e0ac3 */
[----:B------:R-:W-:Y:S01]  /*9560*/  ISETP.GT.U32.AND P5, PT, R42, R206, PT ;  /* 0x000000ce2a00720c */ /* 0x000fe20003fa4070 */
[----:B------:R-:W-:Y:S02]  /*9570*/  VIADD R8, R0, 0x36 ;  /* 0x0000003600087836 */ /* 0x000fe40000000000 */
[----:B------:R-:W-:Y:S01]  /*9580*/  @!P2 IMAD.IADD R202, R202, 0x1, -R42 ;  /* 0x00000001cacaa824 */ /* 0x000fe200078e0a2a */
[C---:B------:R-:W-:Y:S01]  /*9590*/  ISETP.GT.U32.AND P2, PT, R42.reuse, R213, PT ;  /* 0x000000d52a00720c */ /* 0x040fe20003f44070 */
[----:B------:R-:W-:Y:S01]  /*95a0*/  IMAD R217, R42, R3, R217 ;  /* 0x000000032ad97224 */ /* 0x000fe200078e02d9 */
[----:B------:R-:W-:Y:S01]  /*95b0*/  IABS R13, R8 ;  /* 0x00000008000d7213 */ /* 0x000fe20000000000 */
[----:B------:R-:W-:-:S02]  /*95c0*/  VIADD R23, R0, 0x35 ;  /* 0x0000003500177836 */ /* 0x000fc40000000000 */
[--C-:B------:R-:W-:Y:S01]  /*95d0*/  @!P4 IMAD.IADD R210, R210, 0x1, -R42.reuse ;  /* 0x00000001d2d2c824 */ /* 0x100fe200078e0a2a */
[----:B------:R-:W-:Y:S01]  /*95e0*/  ISETP.GT.U32.AND P4, PT, R42, R217, PT ;  /* 0x000000d92a00720c */ /* 0x000fe20003f84070 */
[----:B------:R-:W-:Y:S01]  /*95f0*/  @!P1 IMAD.MOV R187, RZ, RZ, -R187 ;  /* 0x000000ffffbb9224 */ /* 0x000fe200078e0abb */
[----:B------:R-:W-:Y:S01]  /*9600*/  ISETP.GE.AND P1, PT, R27, RZ, PT ;  /* 0x000000ff1b00720c */ /* 0x000fe20003f26270 */
[----:B------:R-:W-:Y:S01]  /*9610*/  IMAD.HI.U32 R3, R2, R13, RZ ;  /* 0x0000000d02037227 */ /* 0x000fe200078e00ff */
[----:B------:R-:W-:Y:S02]  /*9620*/  IABS R15, R23 ;  /* 0x00000017000f7213 */ /* 0x000fe40000000000 */
[----:B------:R-:W-:Y:S01]  /*9630*/  IABS R27, R58 ;  /* 0x0000003a001b7213 */ /* 0x000fe20000000000 */
[----:B------:R-:W-:Y:S01]  /*9640*/  @!P5 IMAD.IADD R206, R206, 0x1, -R42 ;  /* 0x00000001ceced824 */ /* 0x000fe200078e0a2a */
[----:B------:R-:W-:Y:S01]  /*9650*/  ISETP.GE.AND P5, PT, R10, RZ, PT ;  /* 0x000000ff0a00720c */ /* 0x000fe20003fa6270 */
[----:B------:R-:W-:-:S04]  /*9660*/  IMAD.HI.U32 R4, R2, R15, RZ ;  /* 0x0000000f02047227 */ /* 0x000fc800078e00ff */
[C---:B------:R-:W-:Y:S02]  /*9670*/  VIADD R10, R0.reuse, 0x34 ;  /* 0x00000034000a7836 */ /* 0x040fe40000000000 */
[----:B------:R-:W-:Y:S02]  /*9680*/  IMAD.MOV R3, RZ, RZ, -R3 ;  /* 0x000000ffff037224 */ /* 0x000fe400078e0a03 */
[----:B------:R-:W-:Y:S01]  /*9690*/  @!P2 IMAD.IADD R213, R213, 0x1, -R42 ;  /* 0x00000001d5d5a824 */ /* 0x000fe200078e0a2a */
[----:B------:R-:W-:Y:S01]  /*96a0*/  ISETP.GE.AND P2, PT, R17, RZ, PT ;  /* 0x000000ff1100720c */ /* 0x000fe20003f46270 */
[----:B------:R-:W-:Y:S01]  /*96b0*/  IMAD.MOV R4, RZ, RZ, -R4 ;  /* 0x000000ffff047224 */ /* 0x000fe200078e0a04 */
[----:B------:R-:W-:Y:S01]  /*96c0*/  IABS R227, R10 ;  /* 0x0000000a00e37213 */ /* 0x000fe20000000000 */
[----:B------:R-:W-:Y:S02]  /*96d0*/  VIADD R17, R0, 0x33 ;  /* 0x0000003300117836 */ /* 0x000fe40000000000 */
[----:B------:R-:W-:-:S02]  /*96e0*/  IMAD R220, R42, R3, R13 ;  /* 0x000000032adc7224 */ /* 0x000fc400078e020d */
[----:B------:R-:W-:Y:S01]  /*96f0*/  @!P4 IMAD.IADD R217, R217, 0x1, -R42 ;  /* 0x00000001d9d9c824 */ /* 0x000fe200078e0a2a */
[----:B------:R-:W-:Y:S01]  /*9700*/  IABS R231, R17 ;  /* 0x0000001100e77213 */ /* 0x000fe20000000000 */
[----:B------:R-:W-:Y:S01]  /*9710*/  @!P0 IMAD.MOV R198, RZ, RZ, -R198 ;  /* 0x000000ffffc68224 */ /* 0x000fe200078e0ac6 */
[C---:B------:R-:W-:Y:S01]  /*9720*/  ISETP.GT.U32.AND P0, PT, R42.reuse, R213, PT ;  /* 0x000000d52a00720c */ /* 0x040fe20003f04070 */
[C---:B------:R-:W-:Y:S01]  /*9730*/  IMAD R224, R42.reuse, R4, R15 ;  /* 0x000000042ae07224 */ /* 0x040fe200078e020f */
[C---:B------:R-:W-:Y:S01]  /*9740*/  ISETP.GT.U32.AND P4, PT, R42.reuse, R217, PT ;  /* 0x000000d92a00720c */ /* 0x040fe20003f84070 */
[----:B------:R-:W-:Y:S01]  /*9750*/  @!P1 IMAD.MOV R202, RZ, RZ, -R202 ;  /* 0x000000ffffca9224 */ /* 0x000fe200078e0aca */
[----:B------:R-:W-:Y:S01]  /*9760*/  ISETP.GT.U32.AND P1, PT, R42, R220, PT ;  /* 0x000000dc2a00720c */ /* 0x000fe20003f24070 */
[----:B------:R-:W-:-:S04]  /*9770*/  IMAD.HI.U32 R3, R2, R227, RZ ;  /* 0x000000e302037227 */ /* 0x000fc800078e00ff */
[----:B------:R-:W-:Y:S01]  /*9780*/  @!P6 IMAD.MOV R206, RZ, RZ, -R206 ;  /* 0x000000ffffcee224 */ /* 0x000fe200078e0ace */
[----:B------:R-:W-:Y:S01]  /*9790*/  ISETP.GT.U32.AND P6, PT, R42, R224, PT ;  /* 0x000000e02a00720c */ /* 0x000fe20003fc4070 */
[----:B------:R-:W-:-:S04]  /*97a0*/  IMAD.HI.U32 R4, R2, R231, RZ ;  /* 0x000000e702047227 */ /* 0x000fc800078e00ff */
[----:B------:R-:W-:Y:S02]  /*97b0*/  IMAD.MOV R3, RZ, RZ, -R3 ;  /* 0x000000ffff037224 */ /* 0x000fe400078e0a03 */
[----:B------:R-:W-:Y:S01]  /*97c0*/  @!P0 IMAD.IADD R213, R213, 0x1, -R42 ;  /* 0x00000001d5d58824 */ /* 0x000fe200078e0a2a */
[----:B------:R-:W-:Y:S01]  /*97d0*/  ISETP.GE.AND P0, PT, R23, RZ, PT ;  /* 0x000000ff1700720c */ /* 0x000fe20003f06270 */
[----:B------:R-:W-:Y:S02]  /*97e0*/  IMAD.MOV R4, RZ, RZ, -R4 ;  /* 0x000000ffff047224 */ /* 0x000fe400078e0a04 */
[----:B------:R-:W-:Y:S02]  /*97f0*/  IMAD R227, R42, R3, R227 ;  /* 0x000000032ae37224 */ /* 0x000fe400078e02e3 */
[--C-:B------:R-:W-:Y:S01]  /*9800*/  @!P4 IMAD.IADD R217, R217, 0x1, -R42.reuse ;  /* 0x00000001d9d9c824 */ /* 0x100fe200078e0a2a */
[----:B------:R-:W-:Y:S01]  /*9810*/  ISETP.GE.AND P4, PT, R10, RZ, PT ;  /* 0x000000ff0a00720c */ /* 0x000fe20003f86270 */
[----:B------:R-:W-:-:S02]  /*9820*/  @!P1 IMAD.IADD R220, R220, 0x1, -R42 ;  /* 0x00000001dcdc9824 */ /* 0x000fc400078e0a2a */
[C---:B------:R-:W-:Y:S02]  /*9830*/  IMAD R231, R42.reuse, R4, R231 ;  /* 0x000000042ae77224 */ /* 0x040fe400078e02e7 */
[----:B------:R-:W-:Y:S01]  /*9840*/  @!P5 IMAD.MOV R213, RZ, RZ, -R213 ;  /* 0x000000ffffd5d224 */ /* 0x000fe200078e0ad5 */
[----:B------:R-:W-:Y:S01]  /*9850*/  ISETP.GT.U32.AND P5, PT, R42, R227, PT ;  /* 0x000000e32a00720c */ /* 0x000fe20003fa4070 */
[----:B------:R-:W-:Y:S01]  /*9860*/  @!P6 IMAD.IADD R224, R224, 0x1, -R42 ;  /* 0x00000001e0e0e824 */ /* 0x000fe200078e0a2a */
[C---:B------:R-:W-:Y:S01]  /*9870*/  ISETP.GT.U32.AND P1, PT, R42.reuse, R220, PT ;  /* 0x000000dc2a00720c */ /* 0x040fe20003f24070 */
[----:B------:R-:W-:Y:S01]  /*9880*/  @!P2 IMAD.MOV R217, RZ, RZ, -R217 ;  /* 0x000000ffffd9a224 */ /* 0x000fe200078e0ad9 */
[----:B------:R-:W-:Y:S01]  /*9890*/  ISETP.GT.U32.AND P2, PT, R42, R231, PT ;  /* 0x000000e72a00720c */ /* 0x000fe20003f44070 */
[----:B------:R-:W-:Y:S01]  /*98a0*/  @!P3 IMAD.MOV R210, RZ, RZ, -R210 ;  /* 0x000000ffffd2b224 */ /* 0x000fe200078e0ad2 */
[----:B------:R-:W-:Y:S01]  /*98b0*/  ISETP.GE.AND P3, PT, R8, RZ, PT ;  /* 0x000000ff0800720c */ /* 0x000fe20003f66270 */
[----:B------:R-:W-:Y:S01]  /*98c0*/  VIADD R4, R0, 0x32 ;  /* 0x0000003200047836 */ /* 0x000fe20000000000 */
[----:B------:R-:W-:Y:S01]  /*98d0*/  ISETP.GT.U32.AND P6, PT, R42, R224, PT ;  /* 0x000000e02a00720c */ /* 0x000fe20003fc4070 */
[----:B------:R-:W-:-:S02]  /*98e0*/  VIADD R8, R0, 0x31 ;  /* 0x0000003100087836 */ /* 0x000fc40000000000 */
[----:B------:R-:W-:Y:S01]  /*98f0*/  VIADD R10, R0, 0x30 ;  /* 0x00000030000a7836 */ /* 0x000fe20000000000 */
[----:B------:R-:W-:Y:S01]  /*9900*/  IABS R13, R4 ;  /* 0x00000004000d7213 */ /* 0x000fe20000000000 */
[--C-:B------:R-:W-:Y:S01]  /*9910*/  @!P5 IMAD.IADD R227, R227, 0x1, -R42.reuse ;  /* 0x00000001e3e3d824 */ /* 0x100fe200078e0a2a */
[----:B------:R-:W-:Y:S01]  /*9920*/  IABS R15, R8 ;  /* 0x00000008000f7213 */ /* 0x000fe20000000000 */
[--C-:B------:R-:W-:Y:S01]  /*9930*/  @!P1 IMAD.IADD R220, R220, 0x1, -R42.reuse ;  /* 0x00000001dcdc9824 */ /* 0x100fe200078e0a2a */
[----:B------:R-:W-:Y:S01]  /*9940*/  IABS R241, R10 ;  /* 0x0000000a00f17213 */ /* 0x000fe20000000000 */
[--C-:B------:R-:W-:Y:S01]  /*9950*/  @!P2 IMAD.IADD R231, R231, 0x1, -R42.reuse ;  /* 0x00000001e7e7a824 */ /* 0x100fe200078e0a2a */
[----:B------:R-:W-:Y:S01]  /*9960*/  ISETP.GT.U32.AND P5, PT, R42, R227, PT ;  /* 0x000000e32a00720c */ /* 0x000fe20003fa4070 */
[----:B------:R-:W-:Y:S01]  /*9970*/  IMAD.HI.U32 R3, R2, R13, RZ ;  /* 0x0000000d02037227 */ /* 0x000fe200078e00ff */
[----:B------:R-:W-:Y:S02]  /*9980*/  ISETP.GE.AND P2, PT, R8, RZ, PT ;  /* 0x000000ff0800720c */ /* 0x000fe40003f46270 */
[----:B------:R-:W-:Y:S01]  /*9990*/  ISETP.GE.AND P1, PT, R17, RZ, PT ;  /* 0x000000ff1100720c */ /* 0x000fe20003f26270 */
[----:B------:R-:W-:Y:S01]  /*99a0*/  @!P6 IMAD.IADD R224, R224, 0x1, -R42 ;  /* 0x00000001e0e0e824 */ /* 0x000fe200078e0a2a */
[----:B------:R-:W-:Y:S01]  /*99b0*/  ISETP.GE.AND P6, PT, R4, RZ, PT ;  /* 0x000000ff0400720c */ /* 0x000fe20003fc6270 */
[----:B------:R-:W-:Y:S01]  /*99c0*/  @!P3 IMAD.MOV R220, RZ, RZ, -R220 ;  /* 0x000000ffffdcb224 */ /* 0x000fe200078e0adc */
[----:B------:R-:W-:Y:S01]  /*99d0*/  ISETP.GT.U32.AND P3, PT, R42, R231, PT ;  /* 0x000000e72a00720c */ /* 0x000fe20003f64070 */
[----:B------:R-:W-:-:S04]  /*99e0*/  IMAD.HI.U32 R4, R2, R15, RZ ;  /* 0x0000000f02047227 */ /* 0x000fc800078e00ff */
[----:B------:R-:W-:Y:S02]  /*99f0*/  IMAD.MOV R3, RZ, RZ, -R3 ;  /* 0x000000ffff037224 */ /* 0x000fe400078e0a03 */
[----:B------:R-:W-:Y:S02]  /*9a00*/  IMAD.MOV R4, RZ, RZ, -R4 ;  /* 0x000000ffff047224 */ /* 0x000fe400078e0a04 */
[C---:B------:R-:W-:Y:S02]  /*9a10*/  IMAD R234, R42.reuse, R3, R13 ;  /* 0x000000032aea7224 */ /* 0x040fe400078e020d */
[C---:B------:R-:W-:Y:S02]  /*9a20*/  IMAD R238, R42.reuse, R4, R15 ;  /* 0x000000042aee7224 */ /* 0x040fe400078e020f */
[--C-:B------:R-:W-:Y:S01]  /*9a30*/  @!P5 IMAD.IADD R227, R227, 0x1, -R42.reuse ;  /* 0x00000001e3e3d824 */ /* 0x100fe200078e0a2a */
[C---:B------:R-:W-:Y:S01]  /*9a40*/  ISETP.GT.U32.AND P5, PT, R42.reuse, R234, PT ;  /* 0x000000ea2a00720c */ /* 0x040fe20003fa4070 */
[----:B------:R-:W-:Y:S01]  /*9a50*/  @!P3 IMAD.IADD R231, R231, 0x1, -R42 ;  /* 0x00000001e7e7b824 */ /* 0x000fe200078e0a2a */
[----:B------:R-:W-:Y:S01]  /*9a60*/  ISETP.GT.U32.AND P3, PT, R42, R238, PT ;  /* 0x000000ee2a00720c */ /* 0x000fe20003f64070 */
[----:B------:R-:W-:-:S04]  /*9a70*/  IMAD.HI.U32 R3, R2, R241, RZ ;  /* 0x000000f102037227 */ /* 0x000fc800078e00ff */
[C---:B------:R-:W-:Y:S02]  /*9a80*/  VIADD R8, R0.reuse, 0x2f ;  /* 0x0000002f00087836 */ /* 0x040fe40000000000 */
[----:B------:R-:W-:Y:S02]  /*9a90*/  IMAD.MOV R3, RZ, RZ, -R3 ;  /* 0x000000ffff037224 */ /* 0x000fe400078e0a03 */
[----:B------:R-:W-:Y:S01]  /*9aa0*/  VIADD R15, R0, 0x2e ;  /* 0x0000002e000f7836 */ /* 0x000fe20000000000 */
[----:B------:R-:W-:Y:S01]  /*9ab0*/  IABS R245, R8 ;  /* 0x0000000800f57213 */ /* 0x000fe20000000000 */
[----:B------:R-:W-:Y:S02]  /*9ac0*/  IMAD R241, R42, R3, R241 ;  /* 0x000000032af17224 */ /* 0x000fe400078e02f1 */
[--C-:B------:R-:W-:Y:S01]  /*9ad0*/  @!P5 IMAD.IADD R234, R234, 0x1, -R42.reuse ;  /* 0x00000001eaead824 */ /* 0x100fe200078e0a2a */
[----:B------:R-:W-:Y:S01]  /*9ae0*/  IABS R249, R15 ;  /* 0x0000000f00f97213 */ /* 0x000fe20000000000 */
[----:B------:R-:W-:Y:S01]  /*9af0*/  @!P3 IMAD.IADD R238, R238, 0x1, -R42 ;  /* 0x00000001eeeeb824 */ /* 0x000fe200078e0a2a */
[----:B------:R-:W-:Y:S01]  /*9b00*/  ISETP.GT.U32.AND P5, PT, R42, R241, PT ;  /* 0x000000f12a00720c */ /* 0x000fe20003fa4070 */
        /* <DEDUP_REMOVED lines=17> */
[----:B------:R-:W-:Y:S01]  /*9c20*/  @!P1 IMAD.MOV R231, RZ, RZ, -R231 ;  /* 0x000000ffffe79224 */ /* 0x000fe200078e0ae7 */
[----:B------:R-:W-:Y:S01]  /*9c30*/  ISETP.GT.U32.AND P1, PT, R42, R249, PT ;  /* 0x000000f92a00720c */ /* 0x000fe20003f24070 */
[--C-:B------:R-:W-:Y:S02]  /*9c40*/  @!P5 IMAD.IADD R238, R238, 0x1, -R42.reuse ;  /* 0x00000001eeeed824 */ /* 0x100fe400078e0a2a */
[----:B------:R-:W-:Y:S01]  /*9c50*/  @!P3 IMAD.IADD R245, R245, 0x1, -R42 ;  /* 0x00000001f5f5b824 */ /* 0x000fe200078e0a2a */
[----:B------:R-:W-:Y:S01]  /*9c60*/  ISETP.GE.AND P3, PT, R17, RZ, PT ;  /* 0x000000ff1100720c */ /* 0x000fe20003f66270 */
[C---:B------:R-:W-:Y:S02]  /*9c70*/  IMAD R247, R42.reuse, R3, R247 ;  /* 0x000000032af77224 */ /* 0x040fe400078e02f7 */
[----:B------:R-:W-:Y:S01]  /*9c80*/  @!P2 IMAD.MOV R238, RZ, RZ, -R238 ;  /* 0x000000ffffeea224 */ /* 0x000fe200078e0aee */
[----:B------:R-:W-:Y:S01]  /*9c90*/  ISETP.GT.U32.AND P2, PT, R42, R245, PT ;  /* 0x000000f52a00720c */ /* 0x000fe20003f44070 */
[----:B------:R-:W-:Y:S01]  /*9ca0*/  IMAD.HI.U32 R3, R2, R13, RZ ;  /* 0x0000000d02037227 */ /* 0x000fe200078e00ff */
[----:B------:R-:W-:-:S03]  /*9cb0*/  ISETP.GT.U32.AND P5, PT, R42, R247, PT ;  /* 0x000000f72a00720c */ /* 0x000fc60003fa4070 */
[----:B------:R-:W-:Y:S02]  /*9cc0*/  IMAD.MOV R3, RZ, RZ, -R3 ;  /* 0x000000ffff037224 */ /* 0x000fe400078e0a03 */
[--C-:B------:R-:W-:Y:S02]  /*9cd0*/  @!P1 IMAD.IADD R249, R249, 0x1, -R42.reuse ;  /* 0x00000001f9f99824 */ /* 0x100fe400078e0a2a */
[C---:B------:R-:W-:Y:S02]  /*9ce0*/  IMAD R4, R42.reuse, R3, R13 ;  /* 0x000000032a047224 */ /* 0x040fe400078e020d */
[----:B------:R-:W-:Y:S01]  /*9cf0*/  @!P4 IMAD.MOV R227, RZ, RZ, -R227 ;  /* 0x000000ffffe3c224 */ /* 0x000fe200078e0ae3 */
[C---:B------:R-:W-:Y:S01]  /*9d00*/  ISETP.GT.U32.AND P4, PT, R42.reuse, R241, PT ;  /* 0x000000f12a00720c */ /* 0x040fe20003f84070 */
[--C-:B------:R-:W-:Y:S01]  /*9d10*/  @!P2 IMAD.IADD R245, R245, 0x1, -R42.reuse ;  /* 0x00000001f5f5a824 */ /* 0x100fe200078e0a2a */
[C---:B------:R-:W-:Y:S01]  /*9d20*/  ISETP.GT.U32.AND P1, PT, R42.reuse, R249, PT ;  /* 0x000000f92a00720c */ /* 0x040fe20003f24070 */
[----:B------:R-:W-:Y:S01]  /*9d30*/  @!P5 IMAD.IADD R247, R247, 0x1, -R42 ;  /* 0x00000001f7f7d824 */ /* 0x000fe200078e0a2a */
[----:B------:R-:W-:Y:S01]  /*9d40*/  ISETP.GT.U32.AND P2, PT, R42, R4, PT ;  /* 0x000000042a00720c */ /* 0x000fe20003f44070 */
[----:B------:R-:W-:-:S02]  /*9d50*/  VIADD R3, R0, 0x2b ;  /* 0x0000002b00037836 */ /* 0x000fc40000000000 */
[----:B------:R-:W-:Y:S01]  /*9d60*/  @!P0 IMAD.MOV R224, RZ, RZ, -R224 ;  /* 0x000000ffffe08224 */ /* 0x000fe200078e0ae0 */
[----:B------:R-:W-:Y:S01]  /*9d70*/  ISETP.GE.AND P0, PT, R10, RZ, PT ;  /* 0x000000ff0a00720c */ /* 0x000fe20003f06270 */
[----:B------:R-:W-:Y:S01]  /*9d80*/  VIADD R10, R0, 0x2a ;  /* 0x0000002a000a7836 */ /* 0x000fe20000000000 */
[----:B------:R-:W-:Y:S01]  /*9d90*/  ISETP.GT.U32.AND P5, PT, R42, R247, PT ;  /* 0x000000f72a00720c */ /* 0x000fe20003fa4070 */
[----:B------:R-:W-:Y:S01]  /*9da0*/  @!P6 IMAD.MOV R234, RZ, RZ, -R234 ;  /* 0x000000ffffeae224 */ /* 0x000fe200078e0aea */
        /* <DEDUP_REMOVED lines=8> */
[----:B------:R-:W-:-:S02]  /*9e30*/  ISETP.GE.AND P6, PT, R8, RZ, PT ;  /* 0x000000ff0800720c */ /* 0x000fc40003fc6270 */
[----:B------:R-:W-:Y:S01]  /*9e40*/  ISETP.GT.U32.AND P2, PT, R42, R4, PT ;  /* 0x000000042a00720c */ /* 0x000fe20003f44070 */
[----:B------:R-:W-:-:S04]  /*9e50*/  IMAD.HI.U32 R8, R2, R15, RZ ;  /* 0x0000000f02087227 */ /* 0x000fc800078e00ff */
[----:B------:R-:W-:Y:S02]  /*9e60*/  IMAD.MOV R3, RZ, RZ, -R3 ;  /* 0x000000ffff037224 */ /* 0x000fe400078e0a03 */
[----:B------:R-:W-:Y:S01]  /*9e70*/  @!P5 IMAD.IADD R247, R247, 0x1, -R42 ;  /* 0x00000001f7f7d824 */ /* 0x000fe200078e0a2a */
[----:B------:R-:W-:Y:S01]  /*9e80*/  ISETP.GE.AND P5, PT, R10, RZ, PT ;  /* 0x000000ff0a00720c */ /* 0x000fe20003fa6270 */
[----:B------:R-:W-:Y:S02]  /*9e90*/  IMAD.MOV R8, RZ, RZ, -R8 ;  /* 0x000000ffff087224 */ /* 0x000fe400078e0a08 */
[----:B------:R-:W-:Y:S02]  /*9ea0*/  IMAD R10, R42, R3, R13 ;  /* 0x000000032a0a7224 */ /* 0x000fe400078e020d */
[----:B------:R-:W-:Y:S01]  /*9eb0*/  @!P0 IMAD.MOV R241, RZ, RZ, -R241 ;  /* 0x000000fffff18224 */ /* 0x000fe200078e0af1 */
[----:B------:R-:W-:Y:S01]  /*9ec0*/  ISETP.GE.AND P0, PT, R23, RZ, PT ;  /* 0x000000ff1700720c */ /* 0x000fe20003f06270 */
[----:B------:R-:W-:-:S02]  /*9ed0*/  VIADD R23, R0, 0x29 ;  /* 0x0000002900177836 */ /* 0x000fc40000000000 */
[C---:B------:R-:W-:Y:S02]  /*9ee0*/  IMAD R13, R42.reuse, R8, R15 ;  /* 0x000000082a0d7224 */ /* 0x040fe400078e020f */
[----:B------:R-:W-:Y:S01]  /*9ef0*/  @!P4 IMAD.MOV R249, RZ, RZ, -R249 ;  /* 0x000000fffff9c224 */ /* 0x000fe200078e0af9 */
[----:B------:R-:W-:Y:S01]  /*9f00*/  ISETP.GT.U32.AND P4, PT, R42, R10, PT ;  /* 0x0000000a2a00720c */ /* 0x000fe20003f84070 */
[----:B------:R-:W-:Y:S01]  /*9f10*/  @!P2 IMAD.IADD R4, R4, 0x1, -R42 ;  /* 0x000000010404a824 */ /* 0x000fe200078e0a2a */
[----:B------:R-:W-:Y:S01]  /*9f20*/  IABS R17, R23 ;  /* 0x0000001700117213 */ /* 0x000fe20000000000 */
[----:B------:R-:W-:Y:S01]  /*9f30*/  VIADD R8, R0, 0x28 ;  /* 0x0000002800087836 */ /* 0x000fe20000000000 */
[----:B------:R-:W-:Y:S01]  /*9f40*/  ISETP.GT.U32.AND P2, PT, R42, R13, PT ;  /* 0x0000000d2a00720c */ /* 0x000fe20003f44070 */
[----:B------:R-:W-:Y:S01]  /*9f50*/  @!P6 IMAD.MOV R245, RZ, RZ, -R245 ;  /* 0x000000fffff5e224 */ /* 0x000fe200078e0af5 */
[----:B------:R-:W-:Y:S01]  /*9f60*/  ISETP.GE.AND P6, PT, R23, RZ, PT ;  /* 0x000000ff1700720c */ /* 0x000fe20003fc6270 */
[----:B------:R-:W-:Y:S01]  /*9f70*/  IMAD.HI.U32 R3, R2, R17, RZ ;  /* 0x0000001102037227 */ /* 0x000fe200078e00ff */
[----:B------:R-:W-:-:S03]  /*9f80*/  IABS R23, R8 ;  /* 0x0000000800177213 */ /* 0x000fc60000000000 */
[----:B------:R-:W-:Y:S02]  /*9f90*/  IMAD.MOV R3, RZ, RZ, -R3 ;  /* 0x000000ffff037224 */ /* 0x000fe400078e0a03 */
[----:B------:R-:W-:Y:S02]  /*9fa0*/  VIADD R46, R0, 0x27 ;  /* 0x00000027002e7836 */ /* 0x000fe40000000000 */
[--C-:B------:R-:W-:Y:S02]  /*9fb0*/  @!P4 IMAD.IADD R10, R10, 0x1, -R42.reuse ;  /* 0x000000010a0ac824 */ /* 0x100fe400078e0a2a */
[----:B------:R-:W-:Y:S01]  /*9fc0*/  IMAD R17, R42, R3, R17 ;  /* 0x000000032a117224 */ /* 0x000fe200078e0211 */
[----:B------:R-:W-:Y:S01]  /*9fd0*/  IABS R31, R46 ;  /* 0x0000002e001f7213 */ /* 0x000fe20000000000 */
[----:B------:R-:W-:Y:S02]  /*9fe0*/  VIADD R54, R0, 0x26 ;  /* 0x0000002600367836 */ /* 0x000fe40000000000 */
[----:B------:R-:W-:Y:S01]  /*9ff0*/  @!P2 IMAD.IADD R13, R13, 0x1, -R42 ;  /* 0x000000010d0da824 */ /* 0x000fe200078e0a2a */
[----:B------:R-:W-:Y:S01]  /*a000*/  ISETP.GT.U32.AND P2, PT, R42, R10, PT ;  /* 0x0000000a2a00720c */ /* 0x000fe20003f44070 */
[----:B------:R-:W-:Y:S01]  /*a010*/  IMAD.HI.U32 R3, R2, R23, RZ ;  /* 0x0000001702037227 */ /* 0x000fe200078e00ff */
[----:B------:R-:W-:-:S02]  /*a020*/  ISETP.GT.U32.AND P4, PT, R42, R17, PT ;  /* 0x000000112a00720c */ /* 0x000fc40003f84070 */
[----:B------:R-:W-:Y:S01]  /*a030*/  IABS R15, R54 ;  /* 0x00000036000f7213 */ /* 0x000fe20000000000 */
[----:B------:R-:W-:Y:S01]  /*a040*/  @!P3 IMAD.MOV R247, RZ, RZ, -R247 ;  /* 0x000000fffff7b224 */ /* 0x000fe200078e0af7 */
[----:B------:R-:W-:Y:S01]  /*a050*/  ISETP.GE.AND P3, PT, R8, RZ, PT ;  /* 0x000000ff0800720c */ /* 0x000fe20003f66270 */
[----:B------:R-:W-:Y:S02]  /*a060*/  IMAD.MOV R8, RZ, RZ, -R3 ;  /* 0x000000ffff087224 */ /* 0x000fe400078e0a03 */
[----:B------:R-:W-:-:S04]  /*a070*/  IMAD.HI.U32 R3, R2, R31, RZ ;  /* 0x0000001f02037227 */ /* 0x000fc800078e00ff */
[----:B------:R-:W-:Y:S01]  /*a080*/  @!P0 IMAD.MOV R4, RZ, RZ, -R4 ;  /* 0x000000ffff048224 */ /* 0x000fe200078e0a04 */
[C---:B------:R-:W-:Y:S01]  /*a090*/  ISETP.GT.U32.AND P0, PT, R42.reuse, R13, PT ;  /* 0x0000000d2a00720c */ /* 0x040fe20003f04070 */
[----:B------:R-:W-:Y:S02]  /*a0a0*/  IMAD R23, R42, R8, R23 ;  /* 0x000000082a177224 */ /* 0x000fe400078e0217 */
[----:B------:R-:W-:-:S04]  /*a0b0*/  IMAD.HI.U32 R8, R2, R15, RZ ;  /* 0x0000000f02087227 */ /* 0x000fc800078e00ff */
[----:B------:R-:W-:Y:S02]  /*a0c0*/  IMAD.MOV R3, RZ, RZ, -R3 ;  /* 0x000000ffff037224 */ /* 0x000fe400078e0a03 */
[----:B------:R-:W-:Y:S02]  /*a0d0*/  IMAD.MOV R8, RZ, RZ, -R8 ;  /* 0x000000ffff087224 */ /* 0x000fe400078e0a08 */
[--C-:B------:R-:W-:Y:S01]  /*a0e0*/  @!P2 IMAD.IADD R10, R10, 0x1, -R42.reuse ;  /* 0x000000010a0aa824 */ /* 0x100fe200078e0a2a */
[C---:B------:R-:W-:Y:S01]  /*a0f0*/  ISETP.GT.U32.AND P2, PT, R42.reuse, R23, PT ;  /* 0x000000172a00720c */ /* 0x040fe20003f44070 */
[C---:B------:R-:W-:Y:S02]  /*a100*/  IMAD R31, R42.reuse, R3, R31 ;  /* 0x000000032a1f7224 */ /* 0x040fe400078e021f */
[----:B------:R-:W-:Y:S02]  /*a110*/  @!P4 IMAD.IADD R17, R17, 0x1, -R42 ;  /* 0x000000011111c824 */ /* 0x000fe400078e0a2a */
[----:B------:R-:W-:-:S02]  /*a120*/  IMAD R38, R42, R8, R15 ;  /* 0x000000082a267224 */ /* 0x000fc400078e020f */
[----:B------:R-:W-:Y:S01]  /*a130*/  @!P1 IMAD.MOV R10, RZ, RZ, -R10 ;  /* 0x000000ffff0a9224 */ /* 0x000fe200078e0a0a */
[C---:B------:R-:W-:Y:S01]  /*a140*/  ISETP.GT.U32.AND P1, PT, R42.reuse, R31, PT ;  /* 0x0000001f2a00720c */ /* 0x040fe20003f24070 */
[----:B------:R-:W-:Y:S01]  /*a150*/  @!P0 IMAD.IADD R13, R13, 0x1, -R42 ;  /* 0x000000010d0d8824 */ /* 0x000fe200078e0a2a */
[----:B------:R-:W-:Y:S01]  /*a160*/  ISETP.GT.U32.AND P4, PT, R42, R17, PT ;  /* 0x000000112a00720c */ /* 0x000fe20003f84070 */
[----:B------:R-:W-:Y:S01]  /*a170*/  VIADD R8, R0, 0x24 ;  /* 0x0000002400087836 */ /* 0x000fe20000000000 */
[----:B------:R-:W-:Y:S01]  /*a180*/  ISETP.GT.U32.AND P0, PT, R42, R38, PT ;  /* 0x000000262a00720c */ /* 0x000fe20003f04070 */
[----:B------:R-:W-:-:S03]  /*a190*/  IMAD.HI.U32 R3, R2, R27, RZ ;  /* 0x0000001b02037227 */ /* 0x000fc600078e00ff */
[----:B------:R-:W-:Y:S01]  /*a1a0*/  IABS R15, R8 ;  /* 0x00000008000f7213 */ /* 0x000fe20000000000 */
[----:B------:R-:W-:Y:S02]  /*a1b0*/  IMAD.MOV R3, RZ, RZ, -R3 ;  /* 0x000000ffff037224 */ /* 0x000fe400078e0a03 */
[--C-:B------:R-:W-:Y:S01]  /*a1c0*/  @!P2 IMAD.IADD R23, R23, 0x1, -R42.reuse ;  /* 0x000000011717a824 */ /* 0x100fe200078e0a2a */
[----:B------:R-:W-:Y:S01]  /*a1d0*/  ISETP.GE.AND P2, PT, R54, RZ, PT ;  /* 0x000000ff3600720c */ /* 0x000fe20003f46270 */
[--C-:B------:R-:W-:Y:S02]  /*a1e0*/  @!P1 IMAD.IADD R31, R31, 0x1, -R42.reuse ;  /* 0x000000011f1f9824 */ /* 0x100fe400078e0a2a */
[--C-:B------:R-:W-:Y:S01]  /*a1f0*/  @!P4 IMAD.IADD R17, R17, 0x1, -R42.reuse ;  /* 0x000000011111c824 */ /* 0x100fe200078e0a2a */
[----:B------:R-:W-:Y:S01]  /*a200*/  ISETP.GE.AND P4, PT, R46, RZ, PT ;  /* 0x000000ff2e00720c */ /* 0x000fe20003f86270 */
[----:B------:R-:W-:Y:S01]  /*a210*/  @!P0 IMAD.IADD R38, R38, 0x1, -R42 ;  /* 0x0000000126268824 */ /* 0x000fe200078e0a2a */
[C---:B------:R-:W-:Y:S01]  /*a220*/  ISETP.GT.U32.AND P0, PT, R42.reuse, R31, PT ;  /* 0x0000001f2a00720c */ /* 0x040fe20003f04070 */
[----:B------:R-:W-:Y:S01]  /*a230*/  IMAD R46, R42, R3, R27 ;  /* 0x000000032a2e7224 */ /* 0x000fe200078e021b */
[----:B------:R-:W-:Y:S01]  /*a240*/  IABS R27, R73 ;  /* 0x00000049001b7213 */ /* 0x000fe20000000000 */
[----:B------:R-:W-:Y:S01]  /*a250*/  IMAD.HI.U32 R3, R2, R15, RZ ;  /* 0x0000000f02037227 */ /* 0x000fe200078e00ff */
[----:B------:R-:W-:-:S03]  /*a260*/  ISETP.GT.U32.AND P1, PT, R42, R23, PT ;  /* 0x000000172a00720c */ /* 0x000fc60003f24070 */
[----:B------:R-:W-:Y:S02]  /*a270*/  IMAD.MOV R3, RZ, RZ, -R3 ;  /* 0x000000ffff037224 */ /* 0x000fe400078e0a03 */
[----:B------:R-:W-:Y:S01]  /*a280*/  @!P6 IMAD.MOV R17, RZ, RZ, -R17 ;  /* 0x000000ffff11e224 */ /* 0x000fe200078e0a11 */
[C---:B------:R-:W-:Y:S01]  /*a290*/  ISETP.GT.U32.AND P6, PT, R42.reuse, R46, PT ;  /* 0x0000002e2a00720c */ /* 0x040fe20003fc4070 */
[----:B------:R-:W-:Y:S02]  /*a2a0*/  IMAD R54, R42, R3, R15 ;  /* 0x000000032a367224 */ /* 0x000fe400078e020f */
[----:B------:R-:W-:Y:S02]  /*a2b0*/  @!P0 IMAD.IADD R31, R31, 0x1, -R42 ;  /* 0x000000011f1f8824 */ /* 0x000fe400078e0a2a */
[----:B------:R-:W-:Y:S01]  /*a2c0*/  IMAD.HI.U32 R3, R2, R27, RZ ;  /* 0x0000001b02037227 */ /* 0x000fe200078e00ff */
[----:B------:R-:W-:-:S03]  /*a2d0*/  ISETP.GT.U32.AND P0, PT, R42, R54, PT ;  /* 0x000000362a00720c */ /* 0x000fc60003f04070 */
[----:B------:R-:W-:Y:S02]  /*a2e0*/  IMAD.MOV R62, RZ, RZ, -R3 ;  /* 0x000000ffff3e7224 */ /* 0x000fe400078e0a03 */
[----:B------:R-:W-:Y:S01]  /*a2f0*/  @!P5 IMAD.MOV R13, RZ, RZ, -R13 ;  /* 0x000000ffff0dd224 */ /* 0x000fe200078e0a0d */
[C---:B------:R-:W-:Y:S01]  /*a300*/  ISETP.GT.U32.AND P5, PT, R42.reuse, R38, PT ;  /* 0x000000262a00720c */ /* 0x040fe20003fa4070 */
[----:B------:R-:W-:Y:S02]  /*a310*/  IMAD R62, R42, R62, R27 ;  /* 0x0000003e2a3e7224 */ /* 0x000fe400078e021b */
[----:B------:R-:W-:Y:S02]  /*a320*/  @!P4 IMAD.MOV R31, RZ, RZ, -R31 ;  /* 0x000000ffff1fc224 */ /* 0x000fe400078e0a1f */
[----:B------:R-:W-:Y:S01]  /*a330*/  IMAD.HI.U32 R3, R2, R69, RZ ;  /* 0x0000004502037227 */ /* 0x000fe200078e00ff */
[----:B------:R-:W-:-:S03]  /*a340*/  ISETP.GT.U32.AND P4, PT, R42, R62, PT ;  /* 0x0000003e2a00720c */ /* 0x000fc60003f84070 */
[--C-:B------:R-:W-:Y:S02]  /*a350*/  @!P0 IMAD.IADD R54, R54, 0x1, -R42.reuse ;  /* 0x0000000136368824 */ /* 0x100fe400078e0a2a */
[--C-:B------:R-:W-:Y:S02]  /*a360*/  @!P6 IMAD.IADD R46, R46, 0x1, -R42.reuse ;  /* 0x000000012e2ee824 */ /* 0x100fe400078e0a2a */
[----:B------:R-:W-:Y:S01]  /*a370*/  IMAD.MOV R3, RZ, RZ, -R3 ;  /* 0x000000ffff037224 */ /* 0x000fe200078e0a03 */
[----:B------:R-:W-:Y:S01]  /*a380*/  ISETP.GT.U32.AND P0, PT, R42, R54, PT ;  /* 0x000000362a00720c */ /* 0x000fe20003f04070 */
[----:B------:R-:W-:Y:S01]  /*a390*/  @!P5 IMAD.IADD R38, R38, 0x1, -R42 ;  /* 0x000000012626d824 */ /* 0x000fe200078e0a2a */
[C---:B------:R-:W-:Y:S01]  /*a3a0*/  ISETP.GT.U32.AND P6, PT, R42.reuse, R46, PT ;  /* 0x0000002e2a00720c */ /* 0x040fe20003fc4070 */
[----:B------:R-:W-:Y:S01]  /*a3b0*/  IMAD R69, R42, R3, R69 ;  /* 0x000000032a457224 */ /* 0x000fe200078e0245 */
[----:B------:R-:W-:Y:S01]  /*a3c0*/  ISETP.GE.AND P5, PT, R8, RZ, PT ;  /* 0x000000ff0800720c */ /* 0x000fe20003fa6270 */
[----:B------:R-:W-:-:S02]  /*a3d0*/  VIADD R8, R0, 0x21 ;  /* 0x0000002100087836 */ /* 0x000fc40000000000 */
[--C-:B------:R-:W-:Y:S02]  /*a3e0*/  @!P4 IMAD.IADD R62, R62, 0x1, -R42.reuse ;  /* 0x000000013e3ec824 */ /* 0x100fe400078e0a2a */
[--C-:B------:R-:W-:Y:S01]  /*a3f0*/  @!P1 IMAD.IADD R23, R23, 0x1, -R42.reuse ;  /* 0x0000000117179824 */ /* 0x100fe200078e0a2a */
[----:B------:R-:W-:Y:S01]  /*a400*/  IABS R77, R8 ;  /* 0x00000008004d7213 */ /* 0x000fe20000000000 */
[----:B------:R-:W-:Y:S01]  /*a410*/  VIADD R15, R0, 0x1f ;  /* 0x0000001f000f7836 */ /* 0x000fe20000000000 */
[----:B------:R-:W-:Y:S01]  /*a420*/  ISETP.GT.U32.AND P4, PT, R42, R62, PT ;  /* 0x0000003e2a00720c */ /* 0x000fe20003f84070 */
[--C-:B------:R-:W-:Y:S01]  /*a430*/  @!P0 IMAD.IADD R54, R54, 0x1, -R42.reuse ;  /* 0x0000000136368824 */ /* 0x100fe200078e0a2a */
[----:B------:R-:W-:Y:S01]  /*a440*/  ISETP.GT.U32.AND P0, PT, R42, R69, PT ;  /* 0x000000452a00720c */ /* 0x000fe20003f04070 */
[----:B------:R-:W-:Y:S01]  /*a450*/  @!P3 IMAD.MOV R23, RZ, RZ, -R23 ;  /* 0x000000ffff17b224 */ /* 0x000fe200078e0a17 */
[----:B------:R-:W-:Y:S01]  /*a460*/  ISETP.GE.AND P3, PT, R73, RZ, PT ;  /* 0x000000ff4900720c */ /* 0x000fe20003f66270 */
[----:B------:R-:W-:Y:S01]  /*a470*/  @!P6 IMAD.IADD R46, R46, 0x1, -R42 ;  /* 0x000000012e2ee824 */ /* 0x000fe200078e0a2a */
[----:B------:R-:W-:Y:S01]  /*a480*/  ISETP.GE.AND P6, PT, R8, RZ, PT ;  /* 0x000000ff0800720c */ /* 0x000fe20003fc6270 */
[----:B------:R-:W-:Y:S01]  /*a490*/  IMAD.HI.U32 R3, R2, R77, RZ ;  /* 0x0000004d02037227 */ /* 0x000fe200078e00ff */
[----:B------:R-:W-:-:S02]  /*a4a0*/  ISETP.GE.AND P1, PT, R58, RZ, PT ;  /* 0x000000ff3a00720c */ /* 0x000fc40003f26270 */
[----:B------:R-:W-:Y:S01]  /*a4b0*/  IABS R27, R15 ;  /* 0x0000000f001b7213 */ /* 0x000fe20000000000 */
[----:B------:R-:W-:Y:S02]  /*a4c0*/  VIADD R8, R0, 0x20 ;  /* 0x0000002000087836 */ /* 0x000fe40000000000 */
[----:B------:R-:W-:Y:S02]  /*a4d0*/  IMAD.MOV R3, RZ, RZ, -R3 ;  /* 0x000000ffff037224 */ /* 0x000fe400078e0a03 */
[--C-:B------:R-:W-:Y:S01]  /*a4e0*/  @!P0 IMAD.IADD R69, R69, 0x1, -R42.reuse ;  /* 0x0000000145458824 */ /* 0x100fe200078e0a2a */
[----:B------:R-:W-:Y:S01]  /*a4f0*/  IABS R85, R8 ;  /* 0x0000000800557213 */ /* 0x000fe20000000000 */
[----:B------:R-:W-:Y:S02]  /*a500*/  IMAD R77, R42, R3, R77 ;  /* 0x000000032a4d7224 */ /* 0x000fe400078e024d */
[----:B------:R-:W-:Y:S01]  /*a510*/  @!P4 IMAD.IADD R62, R62, 0x1, -R42 ;  /* 0x000000013e3ec824 */ /* 0x000fe200078e0a2a */
[----:B------:R-:W-:Y:S01]  /*a520*/  ISETP.GT.U32.AND P0, PT, R42, R69, PT ;  /* 0x000000452a00720c */ /* 0x000fe20003f04070 */
[----:B------:R-:W-:-:S04]  /*a530*/  IMAD.HI.U32 R3, R2, R85, RZ ;  /* 0x0000005502037227 */ /* 0x000fc800078e00ff */
[----:B------:R-:W-:Y:S01]  /*a540*/  @!P3 IMAD.MOV R62, RZ, RZ, -R62 ;  /* 0x000000ffff3eb224 */ /* 0x000fe200078e0a3e */
[C---:B------:R-:W-:Y:S01]  /*a550*/  ISETP.GT.U32.AND P3, PT, R42.reuse, R77, PT ;  /* 0x0000004d2a00720c */ /* 0x040fe20003f64070 */
[----:B------:R-:W-:Y:S02]  /*a560*/  IMAD.MOV R3, RZ, RZ, -R3 ;  /* 0x000000ffff037224 */ /* 0x000fe400078e0a03 */
[----:B------:R-:W-:Y:S01]  /*a570*/  @!P5 IMAD.MOV R54, RZ, RZ, -R54 ;  /* 0x000000ffff36d224 */ /* 0x000fe200078e0a36 */
[----:B------:R-:W-:Y:S01]  /*a580*/  ISETP.GE.AND P5, PT, R15, RZ, PT ;  /* 0x000000ff0f00720c */ /* 0x000fe20003fa6270 */
[----:B------:R-:W-:Y:S02]  /*a590*/  IMAD R85, R42, R3, R85 ;  /* 0x000000032a557224 */ /* 0x000fe400078e0255 */
[----:B------:R-:W-:Y:S02]  /*a5a0*/  VIADD R15, R0, 0x1e ;  /* 0x0000001e000f7836 */ /* 0x000fe40000000000 */
[----:B------:R-:W-:Y:S01]  /*a5b0*/  @!P2 IMAD.MOV R38, RZ, RZ, -R38 ;  /* 0x000000ffff26a224 */ /* 0x000fe200078e0a26 */
[----:B------:R-:W-:Y:S01]  /*a5c0*/  ISETP.GE.AND P2, PT, R81, RZ, PT ;  /* 0x000000ff5100720c */ /* 0x000fe20003f46270 */
[----:B------:R-:W-:Y:S01]  /*a5d0*/  @!P1 IMAD.MOV R46, RZ, RZ, -R46 ;  /* 0x000000ffff2e9224 */ /* 0x000fe200078e0a2e */
[----:B------:R-:W-:Y:S01]  /*a5e0*/  ISETP.GE.AND P1, PT, R8, RZ, PT ;  /* 0x000000ff0800720c */ /* 0x000fe20003f26270 */
[----:B------:R-:W-:Y:S01]  /*a5f0*/  @!P0 IMAD.IADD R69, R69, 0x1, -R42 ;  /* 0x0000000145458824 */ /* 0x000fe200078e0a2a */
[----:B------:R-:W-:Y:S01]  /*a600*/  ISETP.GT.U32.AND P0, PT, R42, R85, PT ;  /* 0x000000552a00720c */ /* 0x000fe20003f04070 */
[----:B------:R-:W-:Y:S01]  /*a610*/  IMAD.HI.U32 R8, R2, R27, RZ ;  /* 0x0000001b02087227 */ /* 0x000fe200078e00ff */
[----:B------:R-:W-:-:S02]  /*a620*/  IABS R99, R15 ;  /* 0x0000000f00637213 */ /* 0x000fc40000000000 */
[----:B------:R-:W-:Y:S01]  /*a630*/  ISETP.GE.AND P4, PT, R15, RZ, PT ;  /* 0x000000ff0f00720c */ /* 0x000fe20003f86270 */
[----:B------:R-:W-:Y:S02]  /*a640*/  @!P3 IMAD.IADD R77, R77, 0x1, -R42 ;  /* 0x000000014d4db824 */ /* 0x000fe400078e0a2a */
[----:B------:R-:W-:Y:S02]  /*a650*/  IMAD.MOV R8, RZ, RZ, -R8 ;  /* 0x000000ffff087224 */ /* 0x000fe400078e0a08 */
[----:B------:R-:W-:Y:S01]  /*a660*/  IMAD.HI.U32 R3, R2, R99, RZ ;  /* 0x0000006302037227 */ /* 0x000fe200078e00ff */
[----:B------:R-:W-:-:S03]  /*a670*/  ISETP.GT.U32.AND P3, PT, R42, R77, PT ;  /* 0x0000004d2a00720c */ /* 0x000fc60003f64070 */
[----:B------:R-:W-:Y:S02]  /*a680*/  IMAD R92, R42, R8, R27 ;  /* 0x000000082a5c7224 */ /* 0x000fe400078e021b */
[----:B------:R-:W-:Y:S02]  /*a690*/  VIADD R81, R0, 0x1d ;  /* 0x0000001d00517836 */ /* 0x000fe40000000000 */
[----:B------:R-:W-:Y:S02]  /*a6a0*/  IMAD.MOV R3, RZ, RZ, -R3 ;  /* 0x000000ffff037224 */ /* 0x000fe400078e0a03 */
[----:B------:R-:W-:Y:S01]  /*a6b0*/  @!P2 IMAD.MOV R69, RZ, RZ, -R69 ;  /* 0x000000ffff45a224 */ /* 0x000fe200078e0a45 */
[----:B------:R-:W-:Y:S01]  /*a6c0*/  IABS R15, R81 ;  /* 0x00000051000f7213 */ /* 0x000fe20000000000 */
        /* <DEDUP_REMOVED lines=8> */
[----:B------:R-:W-:Y:S02]  /*a750*/  VIADD R27, R0, 0x1b ;  /* 0x0000001b001b7836 */ /* 0x000fe40000000000 */
[----:B------:R-:W-:Y:S02]  /*a760*/  @!P2 IMAD.IADD R92, R92, 0x1, -R42 ;  /* 0x000000015c5ca824 */ /* 0x000fe400078e0a2a */
[----:B------:R-:W-:Y:S01]  /*a770*/  IMAD R106, R42, R106, R15 ;  /* 0x0000006a2a6a7224 */ /* 0x000fe200078e020f */
[----:B------:R-:W-:Y:S01]  /*a780*/  IABS R73, R27 ;  /* 0x0000001b00497213 */ /* 0x000fe20000000000 */
[----:B------:R-:W-:Y:S01]  /*a790*/  IMAD.HI.U32 R3, R2, R113, RZ ;  /* 0x0000007102037227 */ /* 0x000fe200078e00ff */
[----:B------:R-:W-:-:S03]  /*a7a0*/  ISETP.GT.U32.AND P2, PT, R42, R92, PT ;  /* 0x0000005c2a00720c */ /* 0x000fc60003f44070 */
[--C-:B------:R-:W-:Y:S01]  /*a7b0*/  @!P0 IMAD.IADD R85, R85, 0x1, -R42.reuse ;  /* 0x0000000155558824 */ /* 0x100fe200078e0a2a */
[----:B------:R-:W-:Y:S01]  /*a7c0*/  ISETP.GT.U32.AND P0, PT, R42, R106, PT ;  /* 0x0000006a2a00720c */ /* 0x000fe20003f04070 */
[----:B------:R-:W-:Y:S01]  /*a7d0*/  @!P3 IMAD.IADD R99, R99, 0x1, -R42 ;  /* 0x000000016363b824 */ /* 0x000fe200078e0a2a */
[----:B------:R-:W-:Y:S01]  /*a7e0*/  ISETP.GE.AND P3, PT, R81, RZ, PT ;  /* 0x000000ff5100720c */ /* 0x000fe20003f66270 */
[----:B------:R-:W-:Y:S02]  /*a7f0*/  IMAD.MOV R8, RZ, RZ, -R3 ;  /* 0x000000ffff087224 */ /* 0x000fe400078e0a03 */
[----:B------:R-:W-:Y:S02]  /*a800*/  VIADD R58, R0, 0x1a ;  /* 0x0000001a003a7836 */ /* 0x000fe40000000000 */
[----:B------:R-:W-:Y:S02]  /*a810*/  IMAD.MOV.U32 R15, RZ, RZ, R73 ;  /* 0x000000ffff0f7224 */ /* 0x000fe400078e0049 */
[----:B------:R-:W-:Y:S01]  /*a820*/  @!P6 IMAD.MOV R77, RZ, RZ, -R77 ;  /* 0x000000ffff4de224 */ /* 0x000fe200078e0a4d */
[C---:B------:R-:W-:Y:S01]  /*a830*/  ISETP.GT.U32.AND P6, PT, R42.reuse, R99, PT ;  /* 0x000000632a00720c */ /* 0x040fe20003fc4070 */
[----:B------:R-:W-:Y:S01]  /*a840*/  IMAD R113, R42, R8, R113 ;  /* 0x000000082a717224 */ /* 0x000fe200078e0271 */
[----:B------:R-:W-:Y:S01]  /*a850*/  IABS R128, R58 ;  /* 0x0000003a00807213 */ /* 0x000fe20000000000 */
[----:B------:R-:W-:-:S04]  /*a860*/  IMAD.HI.U32 R8, R2, R15, RZ ;  /* 0x0000000f02087227 */ /* 0x000fc800078e00ff */
[----:B------:R-:W-:Y:S02]  /*a870*/  IMAD.MOV R8, RZ, RZ, -R8 ;  /* 0x000000ffff087224 */ /* 0x000fe400078e0a08 */
[----:B------:R-:W-:Y:S02]  /*a880*/  IMAD.MOV.U32 R3, RZ, RZ, R128 ;  /* 0x000000ffff037224 */ /* 0x000fe400078e0080 */
[--C-:B------:R-:W-:Y:S01]  /*a890*/  @!P2 IMAD.IADD R92, R92, 0x1, -R42.reuse ;  /* 0x000000015c5ca824 */ /* 0x100fe200078e0a2a */
[----:B------:R-:W-:Y:S01]  /*a8a0*/  ISETP.GT.U32.AND P2, PT, R42, R113, PT ;  /* 0x000000712a00720c */ /* 0x000fe20003f44070 */
[----:B------:R-:W-:Y:S01]  /*a8b0*/  @!P0 IMAD.IADD R106, R106, 0x1, -R42 ;  /* 0x000000016a6a8824 */ /* 0x000fe200078e0a2a */
[----:B------:R-:W-:Y:S01]  /*a8c0*/  ISETP.GE.AND P0, PT, R120, RZ, PT ;  /* 0x000000ff7800720c */ /* 0x000fe20003f06270 */
[----:B------:R-:W-:Y:S02]  /*a8d0*/  IMAD R120, R42, R8, R15 ;  /* 0x000000082a787224 */ /* 0x000fe400078e020f */
[----:B------:R-:W-:-:S04]  /*a8e0*/  IMAD.HI.U32 R73, R2, R3, RZ ;  /* 0x0000000302497227 */ /* 0x000fc800078e00ff */
[--C-:B------:R-:W-:Y:S01]  /*a8f0*/  @!P6 IMAD.IADD R99, R99, 0x1, -R42.reuse ;  /* 0x000000016363e824 */ /* 0x100fe200078e0a2a */
[----:B------:R-:W-:Y:S01]  /*a900*/  ISETP.GT.U32.AND P6, PT, R42, R120, PT ;  /* 0x000000782a00720c */ /* 0x000fe20003fc4070 */
[----:B------:R-:W-:Y:S02]  /*a910*/  IMAD.MOV R73, RZ, RZ, -R73 ;  /* 0x000000ffff497224 */ /* 0x000fe400078e0a49 */
[----:B------:R-:W-:Y:S02]  /*a920*/  VIADD R15, R0, 0x19 ;  /* 0x00000019000f7836 */ /* 0x000fe40000000000 */
[C---:B------:R-:W-:Y:S02]  /*a930*/  IMAD R128, R42.reuse, R73, R3 ;  /* 0x000000492a807224 */ /* 0x040fe400078e0203 */
[--C-:B------:R-:W-:Y:S01]  /*a940*/  @!P2 IMAD.IADD R113, R113, 0x1, -R42.reuse ;  /* 0x000000017171a824 */ /* 0x100fe200078e0a2a */
[----:B------:R-:W-:Y:S01]  /*a950*/  IABS R135, R15 ;  /* 0x0000000f00877213 */ /* 0x000fe20000000000 */
[----:B------:R-:W-:Y:S01]  /*a960*/  @!P1 IMAD.MOV R85, RZ, RZ, -R85 ;  /* 0x000000ffff559224 */ /* 0x000fe200078e0a55 */
[C---:B------:R-:W-:Y:S01]  /*a970*/  ISETP.GT.U32.AND P1, PT, R42.reuse, R106, PT ;  /* 0x0000006a2a00720c */ /* 0x040fe20003f24070 */
[----:B------:R-:W-:Y:S01]  /*a980*/  @!P4 IMAD.MOV R99, RZ, RZ, -R99 ;  /* 0x000000ffff63c224 */ /* 0x000fe200078e0a63 */
[----:B------:R-:W-:Y:S01]  /*a990*/  ISETP.GT.U32.AND P4, PT, R42, R128, PT ;  /* 0x000000802a00720c */ /* 0x000fe20003f84070 */
[----:B------:R-:W-:Y:S01]  /*a9a0*/  @!P6 IMAD.IADD R120, R120, 0x1, -R42 ;  /* 0x000000017878e824 */ /* 0x000fe200078e0a2a */
[----:B------:R-:W-:Y:S01]  /*a9b0*/  ISETP.GT.U32.AND P2, PT, R42, R113, PT ;  /* 0x000000712a00720c */ /* 0x000fe20003f44070 */
[----:B------:R-:W-:-:S03]  /*a9c0*/  IMAD.HI.U32 R3, R2, R135, RZ ;  /* 0x0000008702037227 */ /* 0x000fc600078e00ff */
[----:B------:R-:W-:Y:S01]  /*a9d0*/  ISETP.GT.U32.AND P6, PT, R42, R120, PT ;  /* 0x000000782a00720c */ /* 0x000fe20003fc4070 */
[----:B------:R-:W-:Y:S02]  /*a9e0*/  IMAD.MOV R8, RZ, RZ, -R3 ;  /* 0x000000ffff087224 */ /* 0x000fe400078e0a03 */
[----:B------:R-:W-:Y:S02]  /*a9f0*/  VIADD R3, R0, 0x18 ;  /* 0x0000001800037836 */ /* 0x000fe40000000000 */
[--C-:B------:R-:W-:Y:S01]  /*aa00*/  @!P1 IMAD.IADD R106, R106, 0x1, -R42.reuse ;  /* 0x000000016a6a9824 */ /* 0x100fe200078e0a2a */
[----:B------:R-:W-:Y:S01]  /*aa10*/  ISETP.GE.AND P1, PT, R58, RZ, PT ;  /* 0x000000ff3a00720c */ /* 0x000fe20003f26270 */
[--C-:B------:R-:W-:Y:S01]  /*aa20*/  @!P4 IMAD.IADD R128, R128, 0x1, -R42.reuse ;  /* 0x000000018080c824 */ /* 0x100fe200078e0a2a */
[----:B------:R-:W-:Y:S01]  /*aa30*/  IABS R143, R3 ;  /* 0x00000003008f7213 */ /* 0x000fe20000000000 */
[----:B------:R-:W-:Y:S01]  /*aa40*/  @!P2 IMAD.IADD R113, R113, 0x1, -R42 ;  /* 0x000000017171a824 */ /* 0x000fe200078e0a2a */
[----:B------:R-:W-:Y:S01]  /*aa50*/  ISETP.GE.AND P2, PT, R15, RZ, PT ;  /* 0x000000ff0f00720c */ /* 0x000fe20003f46270 */
[C---:B------:R-:W-:Y:S01]  /*aa60*/  IMAD R135, R42.reuse, R8, R135 ;  /* 0x000000082a877224 */ /* 0x040fe200078e0287 */
[----:B------:R-:W-:Y:S01]  /*aa70*/  ISETP.GT.U32.AND P4, PT, R42, R128, PT ;  /* 0x000000802a00720c */ /* 0x000fe20003f84070 */
[----:B------:R-:W-:Y:S01]  /*aa80*/  @!P5 IMAD.MOV R92, RZ, RZ, -R92 ;  /* 0x000000ffff5cd224 */ /* 0x000fe200078e0a5c */
[----:B------:R-:W-:Y:S01]  /*aa90*/  ISETP.GE.AND P5, PT, R27, RZ, PT ;  /* 0x000000ff1b00720c */ /* 0x000fe20003fa6270 */
[----:B------:R-:W-:Y:S01]  /*aaa0*/  @!P3 IMAD.MOV R106, RZ, RZ, -R106 ;  /* 0x000000ffff6ab224 */ /* 0x000fe200078e0a6a */
[----:B------:R-:W-:Y:S01]  /*aab0*/  ISETP.GE.AND P3, PT, R3, RZ, PT ;  /* 0x000000ff0300720c */ /* 0x000fe20003f66270 */
[----:B------:R-:W-:-:S02]  /*aac0*/  VIADD R8, R0, 0x17 ;  /* 0x0000001700087836 */ /* 0x000fc40000000000 */
[----:B------:R-:W-:-:S03]  /*aad0*/  IMAD.HI.U32 R3, R2, R143, RZ ;  /* 0x0000008f02037227 */ /* 0x000fc600078e00ff */
[----:B------:R-:W-:Y:S01]  /*aae0*/  IABS R15, R8 ;  /* 0x00000008000f7213 */ /* 0x000fe20000000000 */
[----:B------:R-:W-:Y:S01]  /*aaf0*/  @!P0 IMAD.MOV R113, RZ, RZ, -R113 ;  /* 0x000000ffff718224 */ /* 0x000fe200078e0a71 */
[----:B------:R-:W-:Y:S01]  /*ab00*/  ISETP.GT.U32.AND P0, PT, R42, R135, PT ;  /* 0x000000872a00720c */ /* 0x000fe20003f04070 */
[--C-:B------:R-:W-:Y:S01]  /*ab10*/  @!P6 IMAD.IADD R120, R120, 0x1, -R42.reuse ;  /* 0x000000017878e824 */ /* 0x100fe200078e0a2a */
[----:B------:R-:W-:Y:S01]  /*ab20*/  ISETP.GE.AND P6, PT, R8, RZ, PT ;  /* 0x000000ff0800720c */ /* 0x000fe20003fc6270 */
[----:B------:R-:W-:Y:S02]  /*ab30*/  VIADD R27, R0, 0x16 ;  /* 0x00000016001b7836 */ /* 0x000fe40000000000 */
[----:B------:R-:W-:Y:S02]  /*ab40*/  IMAD.MOV R8, RZ, RZ, -R3 ;  /* 0x000000ffff087224 */ /* 0x000fe400078e0a03 */
[----:B------:R-:W-:Y:S01]  /*ab50*/  @!P4 IMAD.IADD R128, R128, 0x1, -R42 ;  /* 0x000000018080c824 */ /* 0x000fe200078e0a2a */
[----:B------:R-:W-:Y:S01]  /*ab60*/  IABS R157, R27 ;  /* 0x0000001b009d7213 */ /* 0x000fe20000000000 */
[----:B------:R-:W-:Y:S01]  /*ab70*/  IMAD R143, R42, R8, R143 ;  /* 0x000000082a8f7224 */ /* 0x000fe200078e028f */
[----:B------:R-:W-:Y:S01]  /*ab80*/  ISETP.GE.AND P4, PT, R27, RZ, PT ;  /* 0x000000ff1b00720c */ /* 0x000fe20003f86270 */
[----:B------:R-:W-:-:S02]  /*ab90*/  @!P5 IMAD.MOV R120, RZ, RZ, -R120 ;  /* 0x000000ffff78d224 */ /* 0x000fc400078e0a78 */
[----:B------:R-:W-:Y:S01]  /*aba0*/  @!P0 IMAD.IADD R135, R135, 0x1, -R42 ;  /* 0x0000000187878824 */ /* 0x000fe200078e0a2a */
[----:B------:R-:W-:Y:S01]  /*abb0*/  ISETP.GT.U32.AND P5, PT, R42, R143, PT ;  /* 0x0000008f2a00720c */ /* 0x000fe20003fa4070 */
[----:B------:R-:W-:-:S03]  /*abc0*/  IMAD.HI.U32 R27, R2, R157, RZ ;  /* 0x0000009d021b7227 */ /* 0x000fc600078e00ff */
[----:B------:R-:W-:Y:S01]  /*abd0*/  ISETP.GT.U32.AND P0, PT, R42, R135, PT ;  /* 0x000000872a00720c */ /* 0x000fe20003f04070 */
[----:B------:R-:W-:Y:S02]  /*abe0*/  IMAD.MOV R27, RZ, RZ, -R27 ;  /* 0x000000ffff1b7224 */ /* 0x000fe400078e0a1b */
[----:B------:R-:W-:Y:S02]  /*abf0*/  VIADD R58, R0, 0x15 ;  /* 0x00000015003a7836 */ /* 0x000fe40000000000 */
[----:B------:R-:W-:Y:S02]  /*ac00*/  IMAD R157, R42, R27, R157 ;  /* 0x0000001b2a9d7224 */ /* 0x000fe400078e029d */
[----:B------:R-:W-:Y:S01]  /*ac10*/  IMAD.HI.U32 R81, R2, R171, RZ ;  /* 0x000000ab02517227 */ /* 0x000fe200078e00ff */
[----:B------:R-:W-:-:S03]  /*ac20*/  IABS R73, R58 ;  /* 0x0000003a00497213 */ /* 0x000fc60000000000 */
[--C-:B------:R-:W-:Y:S01]  /*ac30*/  @!P5 IMAD.IADD R143, R143, 0x1, -R42.reuse ;  /* 0x000000018f8fd824 */ /* 0x100fe200078e0a2a */
[C---:B------:R-:W-:Y:S01]  /*ac40*/  ISETP.GT.U32.AND P5, PT, R42.reuse, R157, PT ;  /* 0x0000009d2a00720c */ /* 0x040fe20003fa4070 */
[----:B------:R-:W-:Y:S02]  /*ac50*/  @!P0 IMAD.IADD R135, R135, 0x1, -R42 ;  /* 0x0000000187878824 */ /* 0x000fe400078e0a2a */
[----:B------:R-:W-:Y:S02]  /*ac60*/  IMAD.MOV.U32 R3, RZ, RZ, R73 ;  /* 0x000000ffff037224 */ /* 0x000fe400078e0049 */
[----:B------:R-:W-:Y:S01]  /*ac70*/  @!P2 IMAD.MOV R135, RZ, RZ, -R135 ;  /* 0x000000ffff87a224 */ /* 0x000fe200078e0a87 */
[----:B------:R-:W-:Y:S01]  /*ac80*/  ISETP.GT.U32.AND P2, PT, R42, R143, PT ;  /* 0x0000008f2a00720c */ /* 0x000fe20003f44070 */
[----:B------:R-:W-:-:S04]  /*ac90*/  IMAD.HI.U32 R8, R2, R3, RZ ;  /* 0x0000000302087227 */ /* 0x000fc800078e00ff */
[----:B------:R-:W-:Y:S02]  /*aca0*/  IMAD.MOV R8, RZ, RZ, -R8 ;  /* 0x000000ffff087224 */ /* 0x000fe400078e0a08 */
[----:B------:R-:W-:Y:S02]  /*acb0*/  @!P5 IMAD.IADD R157, R157, 0x1, -R42 ;  /* 0x000000019d9dd824 */ /* 0x000fe400078e0a2a */
[----:B------:R-:W-:Y:S02]  /*acc0*/  VIADD R73, R0, 0x14 ;  /* 0x0000001400497836 */ /* 0x000fe40000000000 */
[C---:B------:R-:W-:Y:S01]  /*acd0*/  IMAD R164, R42.reuse, R8, R3 ;  /* 0x000000082aa47224 */ /* 0x040fe200078e0203 */
[----:B------:R-:W-:Y:S01]  /*ace0*/  ISETP.GT.U32.AND P5, PT, R42, R157, PT ;  /* 0x0000009d2a00720c */ /* 0x000fe20003fa4070 */
[----:B------:R-:W-:Y:S01]  /*acf0*/  IMAD.HI.U32 R150, R2, R15, RZ ;  /* 0x0000000f02967227 */ /* 0x000fe200078e00ff */
[----:B------:R-:W-:-:S03]  /*ad00*/  IABS R185, R73 ;  /* 0x0000004900b97213 */ /* 0x000fc60000000000 */
[----:B------:R-:W-:Y:S01]  /*ad10*/  @!P1 IMAD.MOV R128, RZ, RZ, -R128 ;  /* 0x000000ffff809224 */ /* 0x000fe200078e0a80 */
[----:B------:R-:W-:Y:S01]  /*ad20*/  ISETP.GE.AND P1, PT, R58, RZ, PT ;  /* 0x000000ff3a00720c */ /* 0x000fe20003f26270 */
[----:B------:R-:W-:Y:S02]  /*ad30*/  VIADD R27, R0, 0x13 ;  /* 0x00000013001b7836 */ /* 0x000fe40000000000 */
[----:B------:R-:W-:Y:S02]  /*ad40*/  IMAD.MOV R81, RZ, RZ, -R81 ;  /* 0x000000ffff517224 */ /* 0x000fe400078e0a51 */
[----:B------:R-:W-:Y:S01]  /*ad50*/  @!P2 IMAD.IADD R143, R143, 0x1, -R42 ;  /* 0x000000018f8fa824 */ /* 0x000fe200078e0a2a */
[----:B------:R-:W-:Y:S01]  /*ad60*/  ISETP.GT.U32.AND P2, PT, R42, R164, PT ;  /* 0x000000a42a00720c */ /* 0x000fe20003f44070 */
[----:B------:R-:W-:Y:S01]  /*ad70*/  IMAD.MOV R150, RZ, RZ, -R150 ;  /* 0x000000ffff967224 */ /* 0x000fe200078e0a96 */
[----:B------:R-:W-:Y:S01]  /*ad80*/  IABS R178, R27 ;  /* 0x0000001b00b27213 */ /* 0x000fe20000000000 */
[----:B------:R-:W-:-:S04]  /*ad90*/  IMAD.HI.U32 R58, R2, R185, RZ ;  /* 0x000000b9023a7227 */ /* 0x000fc800078e00ff */
[C---:B------:R-:W-:Y:S02]  /*ada0*/  IMAD R171, R42.reuse, R81, R171 ;  /* 0x000000512aab7224 */ /* 0x040fe400078e02ab */
[----:B------:R-:W-:Y:S02]  /*adb0*/  IMAD R150, R42, R150, R15 ;  /* 0x000000962a967224 */ /* 0x000fe400078e020f */
[----:B------:R-:W-:Y:S02]  /*adc0*/  VIADD R15, R0, 0x12 ;  /* 0x00000012000f7836 */ /* 0x000fe40000000000 */
[----:B------:R-:W-:Y:S01]  /*add0*/  IMAD.MOV R58, RZ, RZ, -R58 ;  /* 0x000000ffff3a7224 */ /* 0x000fe200078e0a3a */
[C---:B------:R-:W-:Y:S01]  /*ade0*/  ISETP.GT.U32.AND P0, PT, R42.reuse, R150, PT ;  /* 0x000000962a00720c */ /* 0x040fe20003f04070 */
[----:B------:R-:W-:Y:S01]  /*adf0*/  @!P5 IMAD.IADD R157, R157, 0x1, -R42 ;  /* 0x000000019d9dd824 */ /* 0x000fe200078e0a2a */
[----:B------:R-:W-:Y:S01]  /*ae00*/  ISETP.GT.U32.AND P5, PT, R42, R171, PT ;  /* 0x000000ab2a00720c */ /* 0x000fe20003fa4070 */
[----:B------:R-:W-:Y:S01]  /*ae10*/  IMAD.HI.U32 R8, R2, R178, RZ ;  /* 0x000000b202087227 */ /* 0x000fe200078e00ff */
[----:B------:R-:W-:-:S03]  /*ae20*/  IABS R193, R15 ;  /* 0x0000000f00c17213 */ /* 0x000fc60000000000 */
[----:B------:R-:W-:Y:S02]  /*ae30*/  IMAD R185, R42, R58, R185 ;  /* 0x0000003a2ab97224 */ /* 0x000fe400078e02b9 */
[----:B------:R-:W-:Y:S02]  /*ae40*/  IMAD.MOV R8, RZ, RZ, -R8 ;  /* 0x000000ffff087224 */ /* 0x000fe400078e0a08 */
[----:B------:R-:W-:Y:S01]  /*ae50*/  @!P2 IMAD.IADD R164, R164, 0x1, -R42 ;  /* 0x00000001a4a4a824 */ /* 0x000fe200078e0a2a */
[----:B------:R-:W-:Y:S01]  /*ae60*/  ISETP.GT.U32.AND P2, PT, R42, R185, PT ;  /* 0x000000b92a00720c */ /* 0x000fe20003f44070 */
        /* <DEDUP_REMOVED lines=11> */
[----:B------:R-:W-:-:S02]  /*af20*/  @!P0 IMAD.IADD R150, R150, 0x1, -R42 ;  /* 0x0000000196968824 */ /* 0x000fc400078e0a2a */
[----:B------:R-:W-:Y:S01]  /*af30*/  VIADD R3, R0, 0x10 ;  /* 0x0000001000037836 */ /* 0x000fe20000000000 */
[----:B------:R-:W-:Y:S01]  /*af40*/  IABS R215, R81 ;  /* 0x0000005100d77213 */ /* 0x000fe20000000000 */
[--C-:B------:R-:W-:Y:S01]  /*af50*/  @!P5 IMAD.IADD R178, R178, 0x1, -R42.reuse ;  /* 0x00000001b2b2d824 */ /* 0x100fe200078e0a2a */
[----:B------:R-:W-:Y:S01]  /*af60*/  ISETP.GT.U32.AND P5, PT, R42, R164, PT ;  /* 0x000000a42a00720c */ /* 0x000fe20003fa4070 */
[----:B------:R-:W-:Y:S01]  /*af70*/  IMAD.HI.U32 R139, R2, R200, RZ ;  /* 0x000000c8028b7227 */ /* 0x000fe200078e00ff */
[C---:B------:R-:W-:Y:S02]  /*af80*/  ISETP.GT.U32.AND P0, PT, R42.reuse, R150, PT ;  /* 0x000000962a00720c */ /* 0x040fe40003f04070 */
[----:B------:R-:W-:Y:S01]  /*af90*/  IABS R208, R3 ;  /* 0x0000000300d07213 */ /* 0x000fe20000000000 */
[----:B------:R-:W-:Y:S02]  /*afa0*/  IMAD.MOV R139, RZ, RZ, -R139 ;  /* 0x000000ffff8b7224 */ /* 0x000fe400078e0a8b */
[----:B------:R-:W-:Y:S01]  /*afb0*/  @!P2 IMAD.IADD R193, R193, 0x1, -R42 ;  /* 0x00000001c1c1a824 */ /* 0x000fe200078e0a2a */
[----:B------:R-:W-:Y:S01]  /*afc0*/  ISETP.GT.U32.AND P2, PT, R42, R185, PT ;  /* 0x000000b92a00720c */ /* 0x000fe20003f44070 */
[----:B------:R-:W-:-:S04]  /*afd0*/  IMAD.HI.U32 R229, R2, R215, RZ ;  /* 0x000000d702e57227 */ /* 0x000fc800078e00ff */
[----:B------:R-:W-:Y:S01]  /*afe0*/  @!P3 IMAD.MOV R143, RZ, RZ, -R143 ;  /* 0x000000ffff8fb224 */ /* 0x000fe200078e0a8f */
[C---:B------:R-:W-:Y:S01]  /*aff0*/  ISETP.GT.U32.AND P3, PT, R42.reuse, R171, PT ;  /* 0x000000ab2a00720c */ /* 0x040fe20003f64070 */
[----:B------:R-:W-:Y:S02]  /*b000*/  IMAD R200, R42, R139, R200 ;  /* 0x0000008b2ac87224 */ /* 0x000fe400078e02c8 */
[----:B------:R-:W-:-:S04]  /*b010*/  IMAD.HI.U32 R58, R2, R208, RZ ;  /* 0x000000d0023a7227 */ /* 0x000fc800078e00ff */
[----:B------:R-:W-:Y:S02]  /*b020*/  IMAD.MOV R229, RZ, RZ, -R229 ;  /* 0x000000ffffe57224 */ /* 0x000fe400078e0ae5 */
[----:B------:R-:W-:Y:S01]  /*b030*/  @!P4 IMAD.MOV R157, RZ, RZ, -R157 ;  /* 0x000000ffff9dc224 */ /* 0x000fe200078e0a9d */
[----:B------:R-:W-:Y:S01]  /*b040*/  ISETP.GT.U32.AND P4, PT, R42, R178, PT ;  /* 0x000000b22a00720c */ /* 0x000fe20003f84070 */
[----:B------:R-:W-:Y:S01]  /*b050*/  @!P5 IMAD.IADD R164, R164, 0x1, -R42 ;  /* 0x00000001a4a4d824 */ /* 0x000fe200078e0a2a */
[C---:B------:R-:W-:Y:S01]  /*b060*/  ISETP.GT.U32.AND P5, PT, R42.reuse, R200, PT ;  /* 0x000000c82a00720c */ /* 0x040fe20003fa4070 */
[----:B------:R-:W-:Y:S02]  /*b070*/  IMAD.MOV R58, RZ, RZ, -R58 ;  /* 0x000000ffff3a7224 */ /* 0x000fe400078e0a3a */
[----:B------:R-:W-:Y:S02]  /*b080*/  IMAD R215, R42, R229, R215 ;  /* 0x000000e52ad77224 */ /* 0x000fe400078e02d7 */
[----:B------:R-:W-:Y:S01]  /*b090*/  @!P0 IMAD.IADD R150, R150, 0x1, -R42 ;  /* 0x0000000196968824 */ /* 0x000fe200078e0a2a */
[----:B------:R-:W-:Y:S01]  /*b0a0*/  ISETP.GE.AND P0, PT, R73, RZ, PT ;  /* 0x000000ff4900720c */ /* 0x000fe20003f06270 */
[----:B------:R-:W-:-:S02]  /*b0b0*/  IMAD R208, R42, R58, R208 ;  /* 0x0000003a2ad07224 */ /* 0x000fc400078e02d0 */
[----:B------:R-:W-:Y:S01]  /*b0c0*/  @!P2 IMAD.IADD R185, R185, 0x1, -R42 ;  /* 0x00000001b9b9a824 */ /* 0x000fe200078e0a2a */
[----:B------:R-:W-:Y:S01]  /*b0d0*/  ISETP.GT.U32.AND P2, PT, R42, R215, PT ;  /* 0x000000d72a00720c */ /* 0x000fe20003f44070 */
[----:B------:R-:W-:Y:S02]  /*b0e0*/  VIADD R73, R0, 0xe ;  /* 0x0000000e00497836 */ /* 0x000fe40000000000 */
[----:B------:R-:W-:Y:S01]  /*b0f0*/  @!P6 IMAD.MOV R150, RZ, RZ, -R150 ;  /* 0x000000ffff96e224 */ /* 0x000fe200078e0a96 */
[C---:B------:R-:W-:Y:S01]  /*b100*/  ISETP.GT.U32.AND P6, PT, R42.reuse, R193, PT ;  /* 0x000000c12a00720c */ /* 0x040fe20003fc4070 */
[--C-:B------:R-:W-:Y:S01]  /*b110*/  @!P3 IMAD.IADD R171, R171, 0x1, -R42.reuse ;  /* 0x00000001ababb824 */ /* 0x100fe200078e0a2a */
[----:B------:R-:W-:Y:S01]  /*b120*/  ISETP.GT.U32.AND P3, PT, R42, R208, PT ;  /* 0x000000d02a00720c */ /* 0x000fe20003f64070 */
[--C-:B------:R-:W-:Y:S01]  /*b130*/  @!P4 IMAD.IADD R178, R178, 0x1, -R42.reuse ;  /* 0x00000001b2b2c824 */ /* 0x100fe200078e0a2a */
[----:B------:R-:W-:Y:S01]  /*b140*/  IABS R222, R73 ;  /* 0x0000004900de7213 */ /* 0x000fe20000000000 */
[----:B------:R-:W-:Y:S01]  /*b150*/  @!P5 IMAD.IADD R200, R200, 0x1, -R42 ;  /* 0x00000001c8c8d824 */ /* 0x000fe200078e0a2a */
[----:B------:R-:W-:Y:S01]  /*b160*/  ISETP.GE.AND P4, PT, R27, RZ, PT ;  /* 0x000000ff1b00720c */ /* 0x000fe20003f86270 */
[----:B------:R-:W-:Y:S01]  /*b170*/  VIADD R27, R0, 0xc ;  /* 0x0000000c001b7836 */ /* 0x000fe20000000000 */
[----:B------:R-:W-:Y:S01]  /*b180*/  ISETP.GE.AND P5, PT, R15, RZ, PT ;  /* 0x000000ff0f00720c */ /* 0x000fe20003fa6270 */
[----:B------:R-:W-:-:S03]  /*b190*/  IMAD.HI.U32 R189, R2, R222, RZ ;  /* 0x000000de02bd7227 */ /* 0x000fc600078e00ff */
[----:B------:R-:W-:Y:S01]  /*b1a0*/  IABS R236, R27 ;  /* 0x0000001b00ec7213 */ /* 0x000fe20000000000 */
[--C-:B------:R-:W-:Y:S01]  /*b1b0*/  @!P2 IMAD.IADD R215, R215, 0x1, -R42.reuse ;  /* 0x00000001d7d7a824 */ /* 0x100fe200078e0a2a */
[----:B------:R-:W-:Y:S01]  /*b1c0*/  ISETP.GE.AND P2, PT, R8, RZ, PT ;  /* 0x000000ff0800720c */ /* 0x000fe20003f46270 */
[----:B------:R-:W-:Y:S02]  /*b1d0*/  IMAD.MOV R189, RZ, RZ, -R189 ;  /* 0x000000ffffbd7224 */ /* 0x000fe400078e0abd */
[----:B------:R-:W-:Y:S02]  /*b1e0*/  VIADD R58, R0, 0xd ;  /* 0x0000000d003a7836 */ /* 0x000fe40000000000 */
[--C-:B------:R-:W-:Y:S02]  /*b1f0*/  @!P6 IMAD.IADD R193, R193, 0x1, -R42.reuse ;  /* 0x00000001c1c1e824 */ /* 0x100fe400078e0a2a */
[----:B------:R-:W-:Y:S01]  /*b200*/  @!P3 IMAD.IADD R208, R208, 0x1, -R42 ;  /* 0x00000001d0d0b824 */ /* 0x000fe200078e0a2a */
[----:B------:R-:W-:Y:S01]  /*b210*/  ISETP.GE.AND P3, PT, R0, RZ, PT ;  /* 0x000000ff0000720c */ /* 0x000fe20003f66270 */
[----:B------:R-:W-:Y:S01]  /*b220*/  @!P0 IMAD.MOV R185, RZ, RZ, -R185 ;  /* 0x000000ffffb98224 */ /* 0x000fe200078e0ab9 */
[C---:B------:R-:W-:Y:S01]  /*b230*/  ISETP.GT.U32.AND P0, PT, R42.reuse, R215, PT ;  /* 0x000000d72a00720c */ /* 0x040fe20003f04070 */
[C---:B------:R-:W-:Y:S01]  /*b240*/  IMAD R222, R42.reuse, R189, R222 ;  /* 0x000000bd2ade7224 */ /* 0x040fe200078e02de */
[----:B------:R-:W-:Y:S01]  /*b250*/  IABS R229, R58 ;  /* 0x0000003a00e57213 */ /* 0x000fe20000000000 */
[----:B------:R-:W-:Y:S01]  /*b260*/  @!P4 IMAD.MOV R178, RZ, RZ, -R178 ;  /* 0x000000ffffb2c224 */ /* 0x000fe200078e0ab2 */
[----:B------:R-:W-:Y:S01]  /*b270*/  ISETP.GE.AND P4, PT, R3, RZ, PT ;  /* 0x000000ff0300720c */ /* 0x000fe20003f86270 */
[----:B------:R-:W-:Y:S01]  /*b280*/  @!P5 IMAD.MOV R193, RZ, RZ, -R193 ;  /* 0x000000ffffc1d224 */ /* 0x000fe200078e0ac1 */
[----:B------:R-:W-:Y:S01]  /*b290*/  ISETP.GE.AND P5, PT, R81, RZ, PT ;  /* 0x000000ff5100720c */ /* 0x000fe20003fa6270 */
[----:B------:R-:W-:Y:S01]  /*b2a0*/  @!P1 IMAD.MOV R164, RZ, RZ, -R164 ;  /* 0x000000ffffa49224 */ /* 0x000fe200078e0aa4 */
[----:B------:R-:W-:Y:S01]  /*b2b0*/  ISETP.GT.U32.AND P6, PT, R42, R222, PT ;  /* 0x000000de2a00720c */ /* 0x000fe20003fc4070 */
[----:B------:R-:W-:Y:S01]  /*b2c0*/  IMAD.HI.U32 R3, R2, R236, RZ ;  /* 0x000000ec02037227 */ /* 0x000fe200078e00ff */
[----:B------:R-:W-:-:S03]  /*b2d0*/  ISETP.GT.U32.AND P1, PT, R42, R200, PT ;  /* 0x000000c82a00720c */ /* 0x000fc60003f24070 */
[----:B------:R-:W-:-:S04]  /*b2e0*/  IMAD.HI.U32 R15, R2, R229, RZ ;  /* 0x000000e5020f7227 */ /* 0x000fc800078e00ff */
[----:B------:R-:W-:Y:S02]  /*b2f0*/  IMAD.MOV R3, RZ, RZ, -R3 ;  /* 0x000000ffff037224 */ /* 0x000fe400078e0a03 */
[----:B------:R-:W-:Y:S02]  /*b300*/  IMAD.MOV R15, RZ, RZ, -R15 ;  /* 0x000000ffff0f7224 */ /* 0x000fe400078e0a0f */
[----:B------:R-:W-:Y:S01]  /*b310*/  @!P3 IMAD.MOV R171, RZ, RZ, -R171 ;  /* 0x000000ffffabb224 */ /* 0x000fe200078e0aab */
[----:B------:R-:W-:Y:S01]  /*b320*/  ISETP.GT.U32.AND P3, PT, R42, R208, PT ;  /* 0x000000d02a00720c */ /* 0x000fe20003f64070 */
[----:B------:R-:W-:Y:S01]  /*b330*/  @!P0 IMAD.IADD R215, R215, 0x1, -R42 ;  /* 0x00000001d7d78824 */ /* 0x000fe200078e0a2a */
[----:B------:R-:W-:Y:S01]  /*b340*/  ISETP.GE.AND P0, PT, R58, RZ, PT ;  /* 0x000000ff3a00720c */ /* 0x000fe20003f06270 */
[C---:B------:R-:W-:Y:S02]  /*b350*/  IMAD R236, R42.reuse, R3, R236 ;  /* 0x000000032aec7224 */ /* 0x040fe400078e02ec */
[----:B------:R-:W-:-:S02]  /*b360*/  IMAD R229, R42, R15, R229 ;  /* 0x0000000f2ae57224 */ /* 0x000fc400078e02e5 */
[----:B------:R-:W-:Y:S01]  /*b370*/  @!P5 IMAD.MOV R215, RZ, RZ, -R215 ;  /* 0x000000ffffd7d224 */ /* 0x000fe200078e0ad7 */
[----:B------:R-:W-:Y:S01]  /*b380*/  ISETP.GT.U32.AND P5, PT, R42, R236, PT ;  /* 0x000000ec2a00720c */ /* 0x000fe20003fa4070 */
[--C-:B------:R-:W-:Y:S02]  /*b390*/  @!P6 IMAD.IADD R222, R222, 0x1, -R42.reuse ;  /* 0x00000001dedee824 */ /* 0x100fe400078e0a2a */
[--C-:B------:R-:W-:Y:S01]  /*b3a0*/  @!P1 IMAD.IADD R200, R200, 0x1, -R42.reuse ;  /* 0x00000001c8c89824 */ /* 0x100fe200078e0a2a */
[----:B------:R-:W-:Y:S01]  /*b3b0*/  ISETP.GT.U32.AND P1, PT, R42, R229, PT ;  /* 0x000000e52a00720c */ /* 0x000fe20003f24070 */
[----:B------:R-:W-:Y:S01]  /*b3c0*/  @!P3 IMAD.IADD R208, R208, 0x1, -R42 ;  /* 0x00000001d0d0b824 */ /* 0x000fe200078e0a2a */
[----:B------:R-:W-:Y:S01]  /*b3d0*/  ISETP.GT.U32.AND P6, PT, R42, R222, PT ;  /* 0x000000de2a00720c */ /* 0x000fe20003fc4070 */
[C---:B------:R-:W-:Y:S01]  /*b3e0*/  VIADD R8, R0.reuse, 0xb ;  /* 0x0000000b00087836 */ /* 0x040fe20000000000 */
[----:B------:R-:W-:Y:S01]  /*b3f0*/  ISETP.GE.AND P3, PT, R73, RZ, PT ;  /* 0x000000ff4900720c */ /* 0x000fe20003f66270 */
[----:B------:R-:W-:-:S02]  /*b400*/  VIADD R3, R0, 0x9 ;  /* 0x0000000900037836 */ /* 0x000fc40000000000 */
[----:B------:R-:W-:Y:S01]  /*b410*/  @!P4 IMAD.MOV R208, RZ, RZ, -R208 ;  /* 0x000000ffffd0c224 */ /* 0x000fe200078e0ad0 */
[----:B------:R-:W-:Y:S01]  /*b420*/  IABS R243, R8 ;  /* 0x0000000800f37213 */ /* 0x000fe20000000000 */
[--C-:B------:R-:W-:Y:S02]  /*b430*/  @!P5 IMAD.IADD R236, R236, 0x1, -R42.reuse ;  /* 0x00000001ececd824 */ /* 0x100fe400078e0a2a */
[----:B------:R-:W-:Y:S02]  /*b440*/  VIADD R15, R0, 0xa ;  /* 0x0000000a000f7836 */ /* 0x000fe40000000000 */
[--C-:B------:R-:W-:Y:S01]  /*b450*/  @!P1 IMAD.IADD R229, R229, 0x1, -R42.reuse ;  /* 0x00000001e5e59824 */ /* 0x100fe200078e0a2a */
[----:B------:R-:W-:Y:S01]  /*b460*/  ISETP.GE.AND P1, PT, R8, RZ, PT ;  /* 0x000000ff0800720c */ /* 0x000fe20003f26270 */
[----:B------:R-:W-:Y:S01]  /*b470*/  @!P6 IMAD.IADD R222, R222, 0x1, -R42 ;  /* 0x00000001dedee824 */ /* 0x000fe200078e0a2a */
[----:B------:R-:W-:Y:S01]  /*b480*/  IABS R8, R3 ;  /* 0x0000000300087213 */ /* 0x000fe20000000000 */
[----:B------:R-:W-:Y:S01]  /*b490*/  @!P2 IMAD.MOV R200, RZ, RZ, -R200 ;  /* 0x000000ffffc8a224 */ /* 0x000fe200078e0ac8 */
[C---:B------:R-:W-:Y:S01]  /*b4a0*/  ISETP.GT.U32.AND P5, PT, R42.reuse, R236, PT ;  /* 0x000000ec2a00720c */ /* 0x040fe20003fa4070 */
[----:B------:R-:W-:Y:S01]  /*b4b0*/  @!P3 IMAD.MOV R222, RZ, RZ, -R222 ;  /* 0x000000ffffdeb224 */ /* 0x000fe200078e0ade */
[----:B------:R-:W-:Y:S01]  /*b4c0*/  ISETP.GT.U32.AND P4, PT, R42, R229, PT ;  /* 0x000000e52a00720c */ /* 0x000fe20003f84070 */
[----:B------:R-:W-:Y:S01]  /*b4d0*/  IMAD.HI.U32 R73, R2, R8, RZ ;  /* 0x0000000802497227 */ /* 0x000fe200078e00ff */
[----:B------:R-:W-:-:S02]  /*b4e0*/  ISETP.GE.AND P6, PT, R27, RZ, PT ;  /* 0x000000ff1b00720c */ /* 0x000fc40003fc6270 */
[----:B------:R-:W-:Y:S01]  /*b4f0*/  ISETP.GE.AND P3, PT, R3, RZ, PT ;  /* 0x000000ff0300720c */ /* 0x000fe20003f66270 */
[----:B------:R-:W-:Y:S01]  /*b500*/  IMAD.HI.U32 R3, R2, R243, RZ ;  /* 0x000000f302037227 */ /* 0x000fe200078e00ff */
[----:B------:R-:W-:Y:S02]  /*b510*/  IABS R251, R15 ;  /* 0x0000000f00fb7213 */ /* 0x000fe40000000000 */
[----:B------:R-:W-:Y:S01]  /*b520*/  ISETP.GE.AND P2, PT, R15, RZ, PT ;  /* 0x000000ff0f00720c */ /* 0x000fe20003f46270 */
[----:B------:R-:W-:Y:S02]  /*b530*/  IMAD.MOV R73, RZ, RZ, -R73 ;  /* 0x000000ffff497224 */ /* 0x000fe400078e0a49 */
[----:B------:R-:W-:Y:S02]  /*b540*/  IMAD.MOV R3, RZ, RZ, -R3 ;  /* 0x000000ffff037224 */ /* 0x000fe400078e0a03 */
[----:B------:R-:W-:Y:S02]  /*b550*/  IMAD R8, R42, R73, R8 ;  /* 0x000000492a087224 */ /* 0x000fe400078e0208 */
[----:B------:R-:W-:-:S02]  /*b560*/  @!P5 IMAD.IADD R236, R236, 0x1, -R42 ;  /* 0x00000001ececd824 */ /* 0x000fc400078e0a2a */
[----:B------:R-:W-:Y:S02]  /*b570*/  @!P4 IMAD.IADD R229, R229, 0x1, -R42 ;  /* 0x00000001e5e5c824 */ /* 0x000fe400078e0a2a */
[C---:B------:R-:W-:Y:S02]  /*b580*/  IMAD R243, R42.reuse, R3, R243 ;  /* 0x000000032af37224 */ /* 0x040fe400078e02f3 */
[----:B------:R-:W-:Y:S01]  /*b590*/  @!P6 IMAD.MOV R236, RZ, RZ, -R236 ;  /* 0x000000ffffece224 */ /* 0x000fe200078e0aec */
[----:B------:R-:W-:Y:S01]  /*b5a0*/  ISETP.GT.U32.AND P6, PT, R42, R8, PT ;  /* 0x000000082a00720c */ /* 0x000fe20003fc4070 */
[----:B------:R-:W-:Y:S02]  /*b5b0*/  VIADD R27, R0, 0x8 ;  /* 0x00000008001b7836 */ /* 0x000fe40000000000 */
[----:B------:R-:W-:Y:S01]  /*b5c0*/  @!P0 IMAD.MOV R229, RZ, RZ, -R229 ;  /* 0x000000ffffe58224 */ /* 0x000fe200078e0ae5 */
[----:B------:R-:W-:Y:S01]  /*b5d0*/  ISETP.GT.U32.AND P0, PT, R42, R243, PT ;  /* 0x000000f32a00720c */ /* 0x000fe20003f04070 */
[C---:B------:R-:W-:Y:S01]  /*b5e0*/  VIADD R3, R0.reuse, 0x7 ;  /* 0x0000000700037836 */ /* 0x040fe20000000000 */
[----:B------:R-:W-:Y:S01]  /*b5f0*/  IABS R15, R27 ;  /* 0x0000001b000f7213 */ /* 0x000fe20000000000 */
[----:B------:R-:W-:Y:S01]  /*b600*/  VIADD R20, R0, 0x4 ;  /* 0x0000000400147836 */ /* 0x000fe20000000000 */
[----:B------:R-:W-:Y:S01]  /*b610*/  ISETP.GE.AND P4, PT, R27, RZ, PT ;  /* 0x000000ff1b00720c */ /* 0x000fe20003f86270 */
[----:B------:R-:W-:-:S04]  /*b620*/  IMAD.HI.U32 R27, R2, R251, RZ ;  /* 0x000000fb021b7227 */ /* 0x000fc800078e00ff */
[----:B------:R-:W-:-:S04]  /*b630*/  IMAD.HI.U32 R58, R2, R15, RZ ;  /* 0x0000000f023a7227 */ /* 0x000fc800078e00ff */
[----:B------:R-:W-:Y:S02]  /*b640*/  IMAD.MOV R27, RZ, RZ, -R27 ;  /* 0x000000ffff1b7224 */ /* 0x000fe400078e0a1b */
[----:B------:R-:W-:Y:S02]  /*b650*/  @!P6 IMAD.IADD R8, R8, 0x1, -R42 ;  /* 0x000000010808e824 */ /* 0x000fe400078e0a2a */
[----:B------:R-:W-:Y:S02]  /*b660*/  IMAD.MOV R58, RZ, RZ, -R58 ;  /* 0x000000ffff3a7224 */ /* 0x000fe400078e0a3a */
[C---:B------:R-:W-:Y:S01]  /*b670*/  IMAD R251, R42.reuse, R27, R251 ;  /* 0x0000001b2afb7224 */ /* 0x040fe200078e02fb */
[----:B------:R-:W-:Y:S01]  /*b680*/  IABS R27, R3 ;  /* 0x00000003001b7213 */ /* 0x000fe20000000000 */
[----:B------:R-:W-:Y:S01]  /*b690*/  @!P0 IMAD.IADD R243, R243, 0x1, -R42 ;  /* 0x00000001f3f38824 */ /* 0x000fe200078e0a2a */
[C---:B------:R-:W-:Y:S01]  /*b6a0*/  ISETP.GT.U32.AND P6, PT, R42.reuse, R8, PT ;  /* 0x000000082a00720c */ /* 0x040fe20003fc4070 */
[----:B------:R-:W-:Y:S01]  /*b6b0*/  IMAD R15, R42, R58, R15 ;  /* 0x0000003a2a0f7224 */ /* 0x000fe200078e020f */
[----:B------:R-:W-:Y:S01]  /*b6c0*/  IABS R58, R20 ;  /* 0x00000014003a7213 */ /* 0x000fe20000000000 */
[----:B------:R-:W-:Y:S01]  /*b6d0*/  IMAD.HI.U32 R139, R2, R252, RZ ;  /* 0x000000fc028b7227 */ /* 0x000fe200078e00ff */
[----:B------:R-:W-:-:S02]  /*b6e0*/  ISETP.GT.U32.AND P0, PT, R42, R243, PT ;  /* 0x000000f32a00720c */ /* 0x000fc40003f04070 */
[----:B------:R-:W-:Y:S01]  /*b6f0*/  ISETP.GT.U32.AND P5, PT, R42, R251, PT ;  /* 0x000000fb2a00720c */ /* 0x000fe20003fa4070 */
[----:B------:R-:W-:-:S04]  /*b700*/  IMAD.HI.U32 R73, R2, R27, RZ ;  /* 0x0000001b02497227 */ /* 0x000fc800078e00ff */
[----:B------:R-:W-:Y:S02]  /*b710*/  IMAD.MOV R139, RZ, RZ, -R139 ;  /* 0x000000ffff8b7224 */ /* 0x000fe400078e0a8b */
[----:B------:R-:W-:-:S04]  /*b720*/  IMAD.HI.U32 R5, R2, R58, RZ ;  /* 0x0000003a02057227 */ /* 0x000fc800078e00ff */
[----:B------:R-:W-:Y:S02]  /*b730*/  IMAD.MOV R73, RZ, RZ, -R73 ;  /* 0x000000ffff497224 */ /* 0x000fe400078e0a49 */
[C---:B------:R-:W-:Y:S02]  /*b740*/  IMAD R252, R42.reuse, R139, R252 ;  /* 0x0000008b2afc7224 */ /* 0x040fe400078e02fc */
[----:B------:R-:W-:Y:S02]  /*b750*/  IMAD R27, R42, R73, R27 ;  /* 0x000000492a1b7224 */ /* 0x000fe400078e021b */
[----:B------:R-:W-:Y:S02]  /*b760*/  IMAD.MOV R73, RZ, RZ, -R5 ;  /* 0x000000ffff497224 */ /* 0x000fe400078e0a05 */
[----:B------:R-:W0:Y:S01]  /*b770*/  S2R R5, SR_TID.X ;  /* 0x0000000000057919 */ /* 0x000e220000002100 */
[--C-:B------:R-:W-:Y:S01]  /*b780*/  @!P6 IMAD.IADD R8, R8, 0x1, -R42.reuse ;  /* 0x000000010808e824 */ /* 0x100fe200078e0a2a */
[C---:B------:R-:W-:Y:S01]  /*b790*/  ISETP.GT.U32.AND P6, PT, R42.reuse, R252, PT ;  /* 0x000000fc2a00720c */ /* 0x040fe20003fc4070 */
[--C-:B------:R-:W-:Y:S01]  /*b7a0*/  @!P0 IMAD.IADD R243, R243, 0x1, -R42.reuse ;  /* 0x00000001f3f38824 */ /* 0x100fe200078e0a2a */
[----:B------:R-:W-:Y:S01]  /*b7b0*/  ISETP.GT.U32.AND P0, PT, R42, R15, PT ;  /* 0x0000000f2a00720c */ /* 0x000fe20003f04070 */
[----:B------:R-:W-:-:S02]  /*b7c0*/  @!P5 IMAD.IADD R251, R251, 0x1, -R42 ;  /* 0x00000001fbfbd824 */ /* 0x000fc400078e0a2a */
[C---:B------:R-:W-:Y:S02]  /*b7d0*/  VIADD R6, R0.reuse, 0x3 ;  /* 0x0000000300067836 */ /* 0x040fe40000000000 */
[----:B------:R-:W-:Y:S01]  /*b7e0*/  VIADD R22, R0, 0x5 ;  /* 0x0000000500167836 */ /* 0x000fe20000000000 */
[----:B------:R-:W-:Y:S01]  /*b7f0*/  ISETP.GT.U32.AND P5, PT, R42, R251, PT ;  /* 0x000000fb2a00720c */ /* 0x000fe20003fa4070 */
[C---:B------:R-:W-:Y:S01]  /*b800*/  VIADD R19, R0.reuse, 0x2 ;  /* 0x0000000200137836 */ /* 0x040fe20000000000 */
[----:B------:R-:W-:Y:S01]  /*b810*/  IABS R139, R6 ;  /* 0x00000006008b7213 */ /* 0x000fe20000000000 */
[----:B------:R-:W-:Y:S01]  /*b820*/  VIADD R154, R0, 0x1 ;  /* 0x00000001009a7836 */ /* 0x000fe20000000000 */
[----:B------:R-:W-:Y:S01]  /*b830*/  IABS R189, R22 ;  /* 0x0000001600bd7213 */ /* 0x000fe20000000000 */
[--C-:B------:R-:W-:Y:S02]  /*b840*/  @!P6 IMAD.IADD R252, R252, 0x1, -R42.reuse ;  /* 0x00000001fcfce824 */ /* 0x100fe400078e0a2a */
[----:B------:R-:W-:-:S02]  /*b850*/  @!P0 IMAD.IADD R15, R15, 0x1, -R42 ;  /* 0x000000010f0f8824 */ /* 0x000fc400078e0a2a */
[----:B------:R-:W-:Y:S01]  /*b860*/  IMAD.HI.U32 R153, R2, R139, RZ ;  /* 0x0000008b02997227 */ /* 0x000fe200078e00ff */
[C---:B------:R-:W-:Y:S02]  /*b870*/  ISETP.GT.U32.AND P6, PT, R42.reuse, R252, PT ;  /* 0x000000fc2a00720c */ /* 0x040fe40003fc4070 */
[----:B------:R-:W-:Y:S01]  /*b880*/  ISETP.GT.U32.AND P0, PT, R42, R15, PT ;  /* 0x0000000f2a00720c */ /* 0x000fe20003f04070 */
[----:B------:R-:W-:-:S04]  /*b890*/  IMAD.HI.U32 R81, R2, R189, RZ ;  /* 0x000000bd02517227 */ /* 0x000fc800078e00ff */
[--C-:B------:R-:W-:Y:S01]  /*b8a0*/  @!P5 IMAD.IADD R251, R251, 0x1, -R42.reuse ;  /* 0x00000001fbfbd824 */ /* 0x100fe200078e0a2a */
[C---:B------:R-:W-:Y:S01]  /*b8b0*/  ISETP.GT.U32.AND P5, PT, R42.reuse, R27, PT ;  /* 0x0000001b2a00720c */ /* 0x040fe20003fa4070 */
[----:B------:R-:W-:Y:S02]  /*b8c0*/  IMAD.MOV R153, RZ, RZ, -R153 ;  /* 0x000000ffff997224 */ /* 0x000fe400078e0a99 */
[----:B------:R-:W-:Y:S01]  /*b8d0*/  IMAD.MOV R81, RZ, RZ, -R81 ;  /* 0x000000ffff517224 */ /* 0x000fe200078e0a51 */
[----:B0-----:R-:W-:Y:S01]  /*b8e0*/  SHF.R.U32.HI R5, RZ, 0x6, R5 ;  /* 0x00000006ff057819 */ /* 0x001fe20000011605 */
[C---:B------:R-:W-:Y:S02]  /*b8f0*/  IMAD R139, R42.reuse, R153, R139 ;  /* 0x000000992a8b7224 */ /* 0x040fe400078e028b */
[----:B------:R-:W-:Y:S01]  /*b900*/  IMAD R189, R42, R81, R189 ;  /* 0x000000512abd7224 */ /* 0x000fe200078e02bd */
[----:B------:R-:W-:Y:S01]  /*b910*/  SGXT.U32 R5, R5, 0x1 ;  /* 0x000000010505781a */ /* 0x000fe20000000000 */
[--C-:B------:R-:W-:Y:S01]  /*b920*/  @!P6 IMAD.IADD R252, R252, 0x1, -R42.reuse ;  /* 0x00000001fcfce824 */ /* 0x100fe200078e0a2a */
[C---:B------:R-:W-:Y:S01]  /*b930*/  ISETP.GT.U32.AND P6, PT, R42.reuse, R139, PT ;  /* 0x0000008b2a00720c */ /* 0x040fe20003fc4070 */
[--C-:B------:R-:W-:Y:S01]  /*b940*/  @!P0 IMAD.IADD R15, R15, 0x1, -R42.reuse ;  /* 0x000000010f0f8824 */ /* 0x100fe200078e0a2a */
[C---:B------:R-:W-:Y:S01]  /*b950*/  ISETP.GT.U32.AND P0, PT, R42.reuse, R189, PT ;  /* 0x000000bd2a00720c */ /* 0x040fe20003f04070 */
[----:B------:R-:W-:Y:S01]  /*b960*/  @!P5 IMAD.IADD R27, R27, 0x1, -R42 ;  /* 0x000000011b1bd824 */ /* 0x000fe200078e0a2a */
[----:B------:R-:W-:Y:S01]  /*b970*/  LOP3.LUT R5, R5, 0x7e, RZ, 0xfc, !PT ;  /* 0x0000007e05057812 */ /* 0x000fe200078efcff */
[----:B-1----:R-:W-:Y:S01]  /*b980*/  IMAD R0, RZ, RZ, -UR9 ;  /* 0x80000009ff007e24 */ /* 0x002fe2000f8e02ff */
[----:B------:R-:W-:Y:S01]  /*b990*/  IABS R81, R154 ;  /* 0x0000009a00517213 */ /* 0x000fe20000000000 */
[C---:B------:R-:W-:Y:S01]  /*b9a0*/  IMAD R58, R42.reuse, R73, R58 ;  /* 0x000000492a3a7224 */ /* 0x040fe200078e023a */
[----:B------:R-:W-:Y:S01]  /*b9b0*/  ISETP.GT.U32.AND P5, PT, R42, R27, PT ;  /* 0x0000001b2a00720c */ /* 0x000fe20003fa4070 */
[----:B------:R-:W-:Y:S01]  /*b9c0*/  IMAD R5, R5, UR9, RZ ;  /* 0x0000000905057c24 */ /* 0x000fe2000f8e02ff */
[----:B------:R-:W-:-:S03]  /*b9d0*/  IABS R73, R19 ;  /* 0x0000001300497213 */ /* 0x000fc60000000000 */
[--C-:B------:R-:W-:Y:S02]  /*b9e0*/  @!P6 IMAD.IADD R139, R139, 0x1, -R42.reuse ;  /* 0x000000018b8be824 */ /* 0x100fe400078e0a2a */
[----:B------:R-:W-:Y:S02]  /*b9f0*/  IMAD R5, R0, 0x2, R5 ;  /* 0x0000000200057824 */ /* 0x000fe400078e0205 */
[----:B------:R-:W-:Y:S01]  /*ba00*/  @!P0 IMAD.IADD R189, R189, 0x1, -R42 ;  /* 0x00000001bdbd8824 */ /* 0x000fe200078e0a2a */
[----:B------:R-:W-:Y:S01]  /*ba10*/  ISETP.GE.AND P0, PT, R3, RZ, PT ;  /* 0x000000ff0300720c */ /* 0x000fe20003f06270 */
[----:B------:R-:W-:Y:S01]  /*ba20*/  @!P3 IMAD.MOV R8, RZ, RZ, -R8 ;  /* 0x000000ffff08b224 */ /* 0x000fe200078e0a08 */
[C---:B------:R-:W-:Y:S01]  /*ba30*/  ISETP.GT.U32.AND P3, PT, R42.reuse, R139, PT ;  /* 0x0000008b2a00720c */ /* 0x040fe20003f64070 */
[----:B------:R0:W-:Y:S01]  /*ba40*/  STL [R1+0x424], R5 ;  /* 0x0004240501007387 */ /* 0x0001e20000100800 */
[----:B------:R-:W-:Y:S01]  /*ba50*/  @!P5 IMAD.IADD R27, R27, 0x1, -R42 ;  /* 0x000000011b1bd824 */ /* 0x000fe200078e0a2a */
[----:B------:R-:W-:Y:S01]  /*ba60*/  ISETP.GT.U32.AND P5, PT, R42, R58, PT ;  /* 0x0000003a2a00720c */ /* 0x000fe20003fa4070 */
[----:B------:R-:W-:-:S04]  /*ba70*/  IMAD.HI.U32 R158, R2, R73, RZ ;  /* 0x00000049029e7227 */ /* 0x000fc800078e00ff */
[----:B0-----:R-:W-:-:S04]  /*ba80*/  IMAD R5, R0, 0x2, R5 ;  /* 0x0000000200057824 */ /* 0x001fc800078e0205 */
[----:B------:R-:W-:Y:S01]  /*ba90*/  IMAD R153, R0, 0x2, R5 ;  /* 0x0000000200997824 */ /* 0x000fe200078e0205 */
[----:B------:R0:W-:Y:S01]  /*baa0*/  STL [R1+0x42c], R5 ;  /* 0x00042c0501007387 */ /* 0x0001e20000100800 */
[----:B------:R-:W-:Y:S01]  /*bab0*/  @!P0 IMAD.MOV R27, RZ, RZ, -R27 ;  /* 0x000000ffff1b8224 */ /* 0x000fe200078e0a1b */
[----:B------:R-:W-:Y:S01]  /*bac0*/  ISETP.GE.AND P0, PT, R19, RZ, PT ;  /* 0x000000ff1300720c */ /* 0x000fe20003f06270 */
[----:B------:R-:W-:Y:S01]  /*bad0*/  @!P3 IMAD.IADD R139, R139, 0x1, -R42 ;  /* 0x000000018b8bb824 */ /* 0x000fe200078e0a2a */
[----:B------:R-:W1:Y:S01]  /*bae0*/  S2R R19, SR_TID.X ;  /* 0x0000000000137919 */ /* 0x000e620000002100 */
[----:B------:R-:W-:Y:S01]  /*baf0*/  ISETP.GE.AND P3, PT, R6, RZ, PT ;  /* 0x000000ff0600720c */ /* 0x000fe20003f66270 */
[----:B0-----:R-:W-:-:S04]  /*bb00*/  IMAD.HI.U32 R5, R2, R81, RZ ;  /* 0x0000005102057227 */ /* 0x001fc800078e00ff */
[----:B------:R-:W-:Y:S01]  /*bb10*/  IMAD.MOV R2, RZ, RZ, -R158 ;  /* 0x000000ffff027224 */ /* 0x000fe200078e0a9e */
[----:B------:R-:W0:Y:S03]  /*bb20*/  S2R R6, SR_TID.X ;  /* 0x0000000000067919 */ /* 0x000e260000002100 */
[----:B------:R-:W-:Y:S01]  /*bb30*/  IMAD R73, R42, R2, R73 ;  /* 0x000000022a497224 */ /* 0x000fe200078e0249 */
[----:B------:R-:W2:Y:S01]  /*bb40*/  LDL.LU R158, [R1+0xbc0] ;  /* 0x000bc000019e7983 */ /* 0x000ea20000300800 */
[----:B------:R-:W-:Y:S02]  /*bb50*/  @!P5 IMAD.IADD R58, R58, 0x1, -R42 ;  /* 0x000000013a3ad824 */ /* 0x000fe400078e0a2a */
[----:B------:R-:W-:Y:S01]  /*bb60*/  IMAD.MOV R2, RZ, RZ, -R5 ;  /* 0x000000ffff027224 */ /* 0x000fe200078e0a05 */
[C---:B------:R-:W-:Y:S01]  /*bb70*/  ISETP.GT.U32.AND P5, PT, R42.reuse, R73, PT ;  /* 0x000000492a00720c */ /* 0x040fe20003fa4070 */
[----:B------:R3:W-:Y:S02]  /*bb80*/  STL [R1+0x434], R153 ;  /* 0x0004349901007387 */ /* 0x0007e40000100800 */
[----:B------:R-:W-:-:S02]  /*bb90*/  IMAD R81, R42, R2, R81 ;  /* 0x000000022a517224 */ /* 0x000fc400078e0251 */
[----:B------:R-:W4:Y:S01]  /*bba0*/  LDL.LU R5, [R1+0xbbc] ;  /* 0x000bbc0001057983 */ /* 0x000f220000300800 */
[----:B---3--:R-:W-:-:S04]  /*bbb0*/  IMAD R153, R0, 0x2, R153 ;  /* 0x0000000200997824 */ /* 0x008fc800078e0299 */
[C---:B------:R-:W-:Y:S01]  /*bbc0*/  IMAD R3, R0.reuse, 0x2, R153 ;  /* 0x0000000200037824 */ /* 0x040fe200078e0299 */
[----:B------:R3:W-:Y:S02]  /*bbd0*/  STL [R1+0x43c], R153 ;  /* 0x00043c9901007387 */ /* 0x0007e40000100800 */
[----:B------:R-:W-:Y:S02]  /*bbe0*/  @!P5 IMAD.IADD R73, R73, 0x1, -R42 ;  /* 0x000000014949d824 */ /* 0x000fe400078e0a2a */
[----:B------:R-:W-:Y:S01]  /*bbf0*/  IMAD R2, R0, 0x2, R3 ;  /* 0x0000000200027824 */ /* 0x000fe200078e0203 */
[----:B------:R-:W-:Y:S01]  /*bc00*/  STL [R1+0x408], R3 ;  /* 0x0004080301007387 */ /* 0x000fe20000100800 */
[----:B------:R-:W-:Y:S01]  /*bc10*/  @!P2 IMAD.MOV R251, RZ, RZ, -R251 ;  /* 0x000000fffffba224 */ /* 0x000fe200078e0afb */
[C---:B------:R-:W-:Y:S02]  /*bc20*/  ISETP.GT.U32.AND P2, PT, R42.reuse, R58, PT ;  /* 0x0000003a2a00720c */ /* 0x040fe40003f44070 */
[----:B------:R1:W-:Y:S01]  /*bc30*/  STL [R1+0x40c], R2 ;  /* 0x00040c0201007387 */ /* 0x0003e20000100800 */
[----:B---3--:R-:W3:Y:S01]  /*bc40*/  LDC R153, c[0x0][0x230] ;  /* 0x00008c00ff997b82 */ /* 0x008ee20000000800 */
[----:B------:R-:W-:Y:S01]  /*bc50*/  ISETP.GT.U32.AND P5, PT, R42, R73, PT ;  /* 0x000000492a00720c */ /* 0x000fe20003fa4070 */
[----:B-1----:R-:W-:-:S04]  /*bc60*/  IMAD R2, R0, 0x2, R2 ;  /* 0x0000000200027824 */ /* 0x002fc800078e0202 */
[----:B------:R-:W-:Y:S01]  /*bc70*/  IMAD R3, R0, 0x2, R2 ;  /* 0x0000000200037824 */ /* 0x000fe200078e0202 */
[----:B------:R0:W-:Y:S01]  /*bc80*/  STL [R1+0x410], R2 ;  /* 0x0004100201007387 */ /* 0x0001e20000100800 */
[----:B------:R-:W-:Y:S02]  /*bc90*/  LOP3.LUT R19, R19, 0x3f, RZ, 0xc0, !PT ;  /* 0x0000003f13137812 */ /* 0x000fe400078ec0ff */
[--C-:B------:R-:W-:Y:S01]  /*bca0*/  @!P2 IMAD.IADD R58, R58, 0x1, -R42.reuse ;  /* 0x000000013a3aa824 */ /* 0x100fe200078e0a2a */
[----:B------:R1:W-:Y:S01]  /*bcb0*/  STL [R1+0x414], R3 ;  /* 0x0004140301007387 */ /* 0x0003e20000100800 */
[----:B------:R-:W-:Y:S02]  /*bcc0*/  ISETP.GE.AND P2, PT, R20, RZ, PT ;  /* 0x000000ff1400720c */ /* 0x000fe40003f46270 */
[----:B------:R-:W-:Y:S01]  /*bcd0*/  @!P5 IMAD.IADD R73, R73, 0x1, -R42 ;  /* 0x000000014949d824 */ /* 0x000fe200078e0a2a */
[----:B0-----:R-:W-:Y:S01]  /*bce0*/  LOP3.LUT R2, R6, 0x40, RZ, 0xc0, !PT ;  /* 0x0000004006027812 */ /* 0x001fe200078ec0ff */
[----:B------:R-:W-:-:S02]  /*bcf0*/  IMAD.SHL.U32 R20, R19, 0x2, RZ ;  /* 0x0000000213147824 */ /* 0x000fc400078e00ff */
[----:B-1----:R-:W-:Y:S01]  /*bd00*/  IMAD R3, R0, 0x2, R3 ;  /* 0x0000000200037824 */ /* 0x002fe200078e0203 */
[----:B------:R-:W-:-:S03]  /*bd10*/  ISETP.NE.U32.AND P5, PT, R2, RZ, PT ;  /* 0x000000ff0200720c */ /* 0x000fc60003fa5070 */
[----:B------:R-:W-:Y:S01]  /*bd20*/  IMAD R19, R0, 0x2, R3 ;  /* 0x0000000200137824 */ /* 0x000fe200078e0203 */
[----:B------:R0:W-:Y:S01]  /*bd30*/  STL [R1+0x464], R3 ;  /* 0x0004640301007387 */ /* 0x0001e20000100800 */
[----:B------:R-:W-:-:S03]  /*bd40*/  IMAD R2, R2, 0x200, R20 ;  /* 0x0000020002027824 */ /* 0x000fc600078e0214 */
[----:B------:R1:W-:Y:S01]  /*bd50*/  STL [R1+0x46c], R19 ;  /* 0x00046c1301007387 */ /* 0x0003e20000100800 */
[----:B---3--:R-:W-:Y:S01]  /*bd60*/  VIADD R153, R153, 0x7f ;  /* 0x0000007f99997836 */ /* 0x008fe20000000000 */
[----:B0-----:R-:W-:Y:S02]  /*bd70*/  SEL R3, RZ, 0x90, !P5 ;  /* 0x00000090ff037807 */ /* 0x001fe40006800000 */
[----:B------:R0:W-:Y:S01]  /*bd80*/  STL [R1+0xb58], R2 ;  /* 0x000b580201007387 */ /* 0x0001e20000100800 */
[----:B-1----:R-:W-:Y:S01]  /*bd90*/  IMAD R19, R0, 0x2, R19 ;  /* 0x0000000200137824 */ /* 0x002fe200078e0213 */
[----:B------:R-:W-:Y:S01]  /*bda0*/  LOP3.LUT R3, R3, R20, RZ, 0x3c, !PT ;  /* 0x0000001403037212 */ /* 0x000fe200078e3cff */
[----:B------:R-:W-:Y:S01]  /*bdb0*/  @!P4 IMAD.MOV R15, RZ, RZ, -R15 ;  /* 0x000000ffff0fc224 */ /* 0x000fe200078e0a0f */
[----:B------:R-:W-:Y:S02]  /*bdc0*/  ISETP.GE.AND P4, PT, R22, RZ, PT ;  /* 0x000000ff1600720c */ /* 0x000fe40003f86270 */
[----:B------:R-:W-:Y:S01]  /*bdd0*/  SHF.R.S32.HI R22, RZ, 0x1f, R153 ;  /* 0x0000001fff167819 */ /* 0x000fe20000011499 */
[----:B0-----:R-:W-:Y:S01]  /*bde0*/  IMAD R2, R0, 0x2, R19 ;  /* 0x0000000200027824 */ /* 0x001fe200078e0213 */
[----:B------:R-:W-:Y:S01]  /*bdf0*/  STL [R1+0x474], R19 ;  /* 0x0004741301007387 */ /* 0x000fe20000100800 */
[----:B------:R-:W-:-:S03]  /*be00*/  ISETP.GE.AND P6, PT, R156, RZ, PT ;  /* 0x000000ff9c00720c */ /* 0x000fc60003fc6270 */
[----:B------:R0:W-:Y:S01]  /*be10*/  STL [R1+0xb5c], R3 ;  /* 0x000b5c0301007387 */ /* 0x0001e20000100800 */
[----:B------:R-:W-:-:S03]  /*be20*/  LEA.HI R22, R22, R153, RZ, 0x7 ;  /* 0x0000009916167211 */ /* 0x000fc600078f38ff */
[----:B------:R1:W-:Y:S01]  /*be30*/  STL [R1+0x47c], R2 ;  /* 0x00047c0201007387 */ /* 0x0003e20000100800 */
[----:B------:R-:W-:-:S03]  /*be40*/  ISETP.GE.AND P5, PT, R154, RZ, PT ;  /* 0x000000ff9a00720c */ /* 0x000fc60003fa6270 */
[----:B------:R-:W3:Y:S01]  /*be50*/  LDL.LU R156, [R1+0x24] ;  /* 0x00002400019c7983 */ /* 0x000ee20000300800 */
[----:B0-----:R-:W-:-:S03]  /*be60*/  IMAD R3, R0, 0x2, R2 ;  /* 0x0000000200037824 */ /* 0x001fc600078e0202 */
[----:B------:R-:W2:Y:S01]  /*be70*/  LDL.LU R154, [R1+0x20] ;  /* 0x00002000019a7983 */ /* 0x000ea20000300800 */
[----:B------:R-:W-:-:S03]  /*be80*/  LOP3.LUT R6, R6, 0x7f, RZ, 0xc0, !PT ;  /* 0x0000007f06067812 */ /* 0x000fc600078ec0ff */
[----:B------:R0:W-:Y:S04]  /*be90*/  STL [R1+0x484], R3 ;  /* 0x0004840301007387 */ /* 0x0001e80000100800 */
[----:B------:R-:W2:Y:S04]  /*bea0*/  LDL.LU R153, [R1+0x1c] ;  /* 0x00001c0001997983 */ /* 0x000ea80000300800 */
[----:B------:R-:W2:Y:S01]  /*beb0*/  LDL.LU R22, [R1+0x18] ;  /* 0x0000180001167983 */ /* 0x000ea20000300800 */
[----:B-1----:R-:W-:-:S03]  /*bec0*/  IMAD R2, R6, UR10, RZ ;  /* 0x0000000a06027c24 */ /* 0x002fc6000f8e02ff */
[----:B------:R-:W2:Y:S04]  /*bed0*/  LDL.LU R20, [R1+0x14] ;  /* 0x0000140001147983 */ /* 0x000ea80000300800 */
[----:B------:R-:W2:Y:S04]  /*bee0*/  LDL.LU R19, [R1+0x10] ;  /* 0x0000100001137983 */ /* 0x000ea80000300800 */
[----:B------:R-:W2:Y:S01]  /*bef0*/  LDL.LU R6, [R1+0xc] ;  /* 0x00000c0001067983 */ /* 0x000ea20000300800 */
[----:B------:R-:W-:Y:S01]  /*bf00*/  @!P1 IMAD.MOV R243, RZ, RZ, -R243 ;  /* 0x000000fffff39224 */ /* 0x000fe200078e0af3 */
[----:B------:R-:W-:-:S13]  /*bf10*/  ISETP.GT.U32.AND P1, PT, R42, R189, PT ;  /* 0x000000bd2a00720c */ /* 0x000fda0003f24070 */
[----:B------:R-:W-:Y:S01]  /*bf20*/  @!P1 IMAD.IADD R189, R189, 0x1, -R42 ;  /* 0x00000001bdbd9824 */ /* 0x000fe200078e0a2a */
[----:B------:R-:W-:-:S13]  /*bf30*/  ISETP.GT.U32.AND P1, PT, R42, R81, PT ;  /* 0x000000512a00720c */ /* 0x000fda0003f24070 */
[----:B------:R-:W-:-:S05]  /*bf40*/  @!P1 IMAD.IADD R81, R81, 0x1, -R42 ;  /* 0x0000000151519824 */ /* 0x000fca00078e0a2a */
[----:B------:R-:W-:Y:S01]  /*bf50*/  ISETP.GT.U32.AND P1, PT, R42, R81, PT ;  /* 0x000000512a00720c */ /* 0x000fe20003f24070 */
[----:B0-----:R-:W-:-:S12]  /*bf60*/  IMAD R3, R0, 0x2, R3 ;  /* 0x0000000200037824 */ /* 0x001fd800078e0203 */
[----:B------:R-:W-:Y:S02]  /*bf70*/  @!P1 IMAD.IADD R81, R81, 0x1, -R42 ;  /* 0x0000000151519824 */ /* 0x000fe400078e0a2a */
[----:B------:R-:W-:-:S04]  /*bf80*/  IMAD.MOV.U32 R42, RZ, RZ, R252 ;  /* 0x000000ffff2a7224 */ /* 0x000fc800078e00fc */
[----:B------:R-:W-:Y:S01]  /*bf90*/  @!P6 IMAD.MOV R42, RZ, RZ, -R42 ;  /* 0x000000ffff2ae224 */ /* 0x000fe200078e0a2a */
[----:B----4-:R-:W-:Y:S02]  /*bfa0*/  ISETP.NE.AND P1, PT, R5, RZ, PT ;  /* 0x000000ff0500720c */ /* 0x010fe40003f25270 */
[----:B------:R-:W-:Y:S02]  /*bfb0*/  LOP3.LUT R252, RZ, R5, RZ, 0x33, !PT ;  /* 0x00000005fffc7212 */ /* 0x000fe400078e33ff */
[----:B------:R-:W-:Y:S01]  /*bfc0*/  LEA R5, P6, R2, UR4, 0x1 ;  /* 0x0000000402057c11 */ /* 0x000fe2000f8c08ff */
[----:B------:R-:W-:Y:S01]  /*bfd0*/  IMAD R2, R0, 0x2, R3 ;  /* 0x0000000200027824 */ /* 0x000fe200078e0203 */
[----:B------:R-:W-:Y:S01]  /*bfe0*/  SEL R160, R252, R160, !P1 ;  /* 0x000000a0fca07207 */ /* 0x000fe20004800000 */
[----:B------:R-:W-:Y:S02]  /*bff0*/  ULDC UR4, c[0x0][0x234] ;  /* 0x00008d0000047ab9 */ /* 0x000fe40000000800 */
[----:B------:R0:W-:Y:S04]  /*c000*/  STL [R1+0xb78], R5 ;  /* 0x000b780501007387 */ /* 0x0001e80000100800 */
[----:B0-----:R-:W4:Y:S04]  /*c010*/  LDL.LU R5, [R1+0x4] ;  /* 0x0000040001057983 */ /* 0x001f280000300800 */
[----:B------:R0:W-:Y:S04]  /*c020*/  STL [R1+0xb60], R3 ;  /* 0x000b600301007387 */ /* 0x0001e80000100800 */
[----:B------:R1:W-:Y:S01]  /*c030*/  STL [R1+0xb64], R2 ;  /* 0x000b640201007387 */ /* 0x0003e20000100800 */
[----:B0-----:R-:W-:-:S04]  /*c040*/  IMAD R3, RZ, RZ, -UR9 ;  /* 0x80000009ff037e24 */ /* 0x001fc8000f8e02ff */
[----:B------:R-:W-:Y:S02]  /*c050*/  IMAD R0, R3, 0x2, R2 ;  /* 0x0000000203007824 */ /* 0x000fe400078e0202 */
[----:B-1----:R-:W4:Y:S01]  /*c060*/  LDL.LU R2, [R1+0x8] ;  /* 0x0000080001027983 */ /* 0x002f220000300800 */
[C---:B---3--:R-:W-:Y:S02]  /*c070*/  SEL R156, R252.reuse, R156, !P1 ;  /* 0x0000009cfc9c7207 */ /* 0x048fe40004800000 */
[----:B--2---:R-:W-:-:S03]  /*c080*/  SEL R154, R252, R154, !P1 ;  /* 0x0000009afc9a7207 */ /* 0x004fc60004800000 */
[----:B------:R0:W-:Y:S01]  /*c090*/  STL [R1+0x120], R156 ;  /* 0x0001209c01007387 */ /* 0x0001e20000100800 */
[----:B------:R-:W-:-:S03]  /*c0a0*/  SEL R153, R252, R153, !P1 ;  /* 0x00000099fc997207 */ /* 0x000fc60004800000 */
[----:B0-----:R-:W2:Y:S01]  /*c0b0*/  LDL.LU R156, [R1+0xbb8] ;  /* 0x000bb800019c7983 */ /* 0x001ea20000300800 */
[----:B------:R-:W-:-:S03]  /*c0c0*/  SEL R22, R252, R22, !P1 ;  /* 0x00000016fc167207 */ /* 0x000fc60004800000 */
[----:B------:R0:W-:Y:S01]  /*c0d0*/  STL [R1+0x11c], R154 ;  /* 0x00011c9a01007387 */ /* 0x0001e20000100800 */
[C---:B------:R-:W-:Y:S02]  /*c0e0*/  SEL R20, R252.reuse, R20, !P1 ;  /* 0x00000014fc147207 */ /* 0x040fe40004800000 */
[C---:B------:R-:W-:Y:S01]  /*c0f0*/  SEL R19, R252.reuse, R19, !P1 ;  /* 0x00000013fc137207 */ /* 0x040fe20004800000 */
[----:B0-----:R-:W3:Y:S01]  /*c100*/  LDL.LU R154, [R1+0xbb4] ;  /* 0x000bb400019a7983 */ /* 0x001ee20000300800 */
[----:B------:R-:W-:-:S03]  /*c110*/  SEL R6, R252, R6, !P1 ;  /* 0x00000006fc067207 */ /* 0x000fc60004800000 */
[----:B------:R0:W-:Y:S04]  /*c120*/  STL [R1+0x118], R153 ;  /* 0x0001189901007387 */ /* 0x0001e80000100800 */
[----:B0-----:R-:W2:Y:S04]  /*c130*/  LDL.LU R153, [R1+0xbb0] ;  /* 0x000bb00001997983 */ /* 0x001ea80000300800 */
[----:B------:R0:W-:Y:S04]  /*c140*/  STL [R1+0x114], R22 ;  /* 0x0001141601007387 */ /* 0x0001e80000100800 */
[----:B0-----:R-:W3:Y:S04]  /*c150*/  LDL.LU R22, [R1+0xbac] ;  /* 0x000bac0001167983 */ /* 0x001ee80000300800 */
[----:B------:R0:W-:Y:S04]  /*c160*/  STL [R1+0x110], R20 ;  /* 0x0001101401007387 */ /* 0x0001e80000100800 */
[----:B0-----:R-:W2:Y:S04]  /*c170*/  LDL.LU R20, [R1+0xba8] ;  /* 0x000ba80001147983 */ /* 0x001ea80000300800 */
[----:B------:R0:W-:Y:S04]  /*c180*/  STL [R1+0x10c], R19 ;  /* 0x00010c1301007387 */ /* 0x0001e80000100800 */
[----:B0-----:R-:W3:Y:S04]  /*c190*/  LDL.LU R19, [R1+0xba4] ;  /* 0x000ba40001137983 */ /* 0x001ee80000300800 */
[----:B------:R0:W-:Y:S04]  /*c1a0*/  STL [R1+0x108], R6 ;  /* 0x0001080601007387 */ /* 0x0001e80000100800 */
[----:B0-----:R-:W2:Y:S01]  /*c1b0*/  LDL.LU R6, [R1+0xba0] ;  /* 0x000ba00001067983 */ /* 0x001ea20000300800 */
[----:B----4-:R-:W-:-:S02]  /*c1c0*/  SEL R5, R252, R5, !P1 ;  /* 0x00000005fc057207 */ /* 0x010fc40004800000 */
[----:B------:R-:W-:-:S05]  /*c1d0*/  SEL R2, R252, R2, !P1 ;  /* 0x00000002fc027207 */ /* 0x000fca0004800000 */
[----:B------:R2:W-:Y:S02]  /*c1e0*/  STL [R1+0x104], R2 ;  /* 0x0001040201007387 */ /* 0x0005e40000100800 */
[C---:B--2---:R-:W-:Y:S02]  /*c1f0*/  SEL R2, R252.reuse, R6, !P1 ;  /* 0x00000006fc027207 */ /* 0x044fe40004800000 */
[----:B------:R-:W2:Y:S04]  /*c200*/  LDL.LU R6, [R1+0xb9c] ;  /* 0x000b9c0001067983 */ /* 0x000ea80000300800 */
[----:B------:R3:W-:Y:S04]  /*c210*/  STL [R1+0x100], R5 ;  /* 0x0001000501007387 */ /* 0x0007e80000100800 */
[----:B------:R0:W-:Y:S01]  /*c220*/  STL [R1+0xfc], R2 ;  /* 0x0000fc0201007387 */ /* 0x0001e20000100800 */
[----:B---3--:R-:W-:-:S02]  /*c230*/  SEL R5, R252, R19, !P1 ;  /* 0x00000013fc057207 */ /* 0x008fc40004800000 */
[----:B0-----:R-:W-:-:S03]  /*c240*/  SEL R2, R252, R20, !P1 ;  /* 0x00000014fc027207 */ /* 0x001fc60004800000 */
[----:B------:R0:W-:Y:S01]  /*c250*/  STL [R1+0xf8], R5 ;  /* 0x0000f80501007387 */ /* 0x0001e20000100800 */
[----:B------:R-:W-:-:S03]  /*c260*/  SEL R19, R252, R22, !P1 ;  /* 0x00000016fc137207 */ /* 0x000fc60004800000 */
[----:B------:R1:W-:Y:S01]  /*c270*/  STL [R1+0xf4], R2 ;  /* 0x0000f40201007387 */ /* 0x0003e20000100800 */
[----:B0-----:R-:W-:-:S03]  /*c280*/  SEL R5, R252, R24, !P1 ;  /* 0x00000018fc057207 */ /* 0x001fc60004800000 */
[----:B------:R0:W-:Y:S01]  /*c290*/  STL [R1+0xf0], R19 ;  /* 0x0000f01301007387 */ /* 0x0001e20000100800 */
[----:B-1----:R-:W-:-:S03]  /*c2a0*/  SEL R2, R252, R26, !P1 ;  /* 0x0000001afc027207 */ /* 0x002fc60004800000 */
[----:B------:R1:W-:Y:S04]  /*c2b0*/  STL [R1+0xec], R5 ;  /* 0x0000ec0501007387 */ /* 0x0003e80000100800 */
[----:B------:R3:W-:Y:S01]  /*c2c0*/  STL [R1+0xe8], R2 ;  /* 0x0000e80201007387 */ /* 0x0007e20000100800 */
[C---:B0-----:R-:W-:Y:S02]  /*c2d0*/  SEL R19, R252.reuse, R28, !P1 ;  /* 0x0000001cfc137207 */ /* 0x041fe40004800000 */
[----:B-1----:R-:W-:-:S03]  /*c2e0*/  SEL R5, R252, R30, !P1 ;  /* 0x0000001efc057207 */ /* 0x002fc60004800000 */
[----:B------:R0:W-:Y:S01]  /*c2f0*/  STL [R1+0xe4], R19 ;  /* 0x0000e41301007387 */ /* 0x0001e20000100800 */
[----:B---3--:R-:W-:-:S03]  /*c300*/  SEL R2, R252, R32, !P1 ;  /* 0x00000020fc027207 */ /* 0x008fc60004800000 */
        /* <DEDUP_REMOVED lines=34> */
[----:B------:R-:W-:Y:S01]  /*c530*/  STL [R1+0x9c], R19 ;  /* 0x00009c1301007387 */ /* 0x000fe20000100800 */
[----:B---3--:R-:W-:-:S03]  /*c540*/  SEL R2, R252, R66, !P1 ;  /* 0x00000042fc027207 */ /* 0x008fc60004800000 */
[----:B------:R-:W-:Y:S04]  /*c550*/  STL [R1+0x98], R5 ;  /* 0x0000980501007387 */ /* 0x000fe80000100800 */
[----:B------:R0:W-:Y:S02]  /*c560*/  STL [R1+0x94], R2 ;  /* 0x0000940201007387 */ /* 0x0001e40000100800 */
[----:B0-----:R-:W-:-:S05]  /*c570*/  SEL R2, R252, R74, !P1 ;  /* 0x0000004afc027207 */ /* 0x001fca0004800000 */
[----:B------:R0:W-:Y:S01]  /*c580*/  STL [R1+0x90], R2 ;  /* 0x0000900201007387 */ /* 0x0001e20000100800 */
[C---:B------:R-:W-:Y:S02]  /*c590*/  SEL R19, R252.reuse, R89, !P1 ;  /* 0x00000059fc137207 */ /* 0x040fe40004800000 */
[----:B0-----:R-:W-:-:S05]  /*c5a0*/  SEL R2, R252, R80, !P1 ;  /* 0x00000050fc027207 */ /* 0x001fca0004800000 */
[----:B------:R0:W-:Y:S01]  /*c5b0*/  STL [R1+0x8c], R2 ;  /* 0x00008c0201007387 */ /* 0x0001e20000100800 */
[C---:B------:R-:W-:Y:S02]  /*c5c0*/  SEL R5, R252.reuse, R91, !P1 ;  /* 0x0000005bfc057207 */ /* 0x040fe40004800000 */
[----:B0-----:R-:W-:-:S05]  /*c5d0*/  SEL R2, R252, R86, !P1 ;  /* 0x00000056fc027207 */ /* 0x001fca0004800000 */
[----:B------:R0:W-:Y:S04]  /*c5e0*/  STL [R1+0x88], R2 ;  /* 0x0000880201007387 */ /* 0x0001e80000100800 */
[----:B------:R1:W-:Y:S01]  /*c5f0*/  STL [R1+0x84], R19 ;  /* 0x0000841301007387 */ /* 0x0003e20000100800 */
[----:B0-----:R-:W-:-:S03]  /*c600*/  SEL R2, R252, R93, !P1 ;  /* 0x0000005dfc027207 */ /* 0x001fc60004800000 */
[----:B------:R0:W-:Y:S01]  /*c610*/  STL [R1+0x80], R5 ;  /* 0x0000800501007387 */ /* 0x0001e20000100800 */
[----:B-1----:R-:W-:-:S03]  /*c620*/  SEL R19, R252, R95, !P1 ;  /* 0x0000005ffc137207 */ /* 0x002fc60004800000 */
        /* <DEDUP_REMOVED lines=8> */
[----:B------:R-:W-:Y:S01]  /*c6b0*/  STL [R1+0x6c], R19 ;  /* 0x00006c1301007387 */ /* 0x000fe20000100800 */
[----:B---3--:R-:W-:-:S03]  /*c6c0*/  SEL R2, R252, R103, !P1 ;  /* 0x00000067fc027207 */ /* 0x008fc60004800000 */
[----:B------:R0:W-:Y:S01]  /*c6d0*/  STL [R1+0x68], R5 ;  /* 0x0000680501007387 */ /* 0x0001e20000100800 */
[----:B------:R-:W-:-:S03]  /*c6e0*/  SEL R22, R252, R112, !P1 ;  /* 0x00000070fc167207 */ /* 0x000fc60004800000 */
[----:B------:R1:W-:Y:S01]  /*c6f0*/  STL [R1+0x64], R2 ;  /* 0x0000640201007387 */ /* 0x0003e20000100800 */
[C---:B0-----:R-:W-:Y:S02]  /*c700*/  SEL R5, R252.reuse, R107, !P1 ;  /* 0x0000006bfc057207 */ /* 0x041fe40004800000 */
[----:B-1----:R-:W-:-:S03]  /*c710*/  SEL R2, R252, R110, !P1 ;  /* 0x0000006efc027207 */ /* 0x002fc60004800000 */
[----:B------:R0:W-:Y:S01]  /*c720*/  STL [R1+0x60], R5 ;  /* 0x0000600501007387 */ /* 0x0001e20000100800 */
[----:B------:R-:W-:-:S03]  /*c730*/  SEL R20, R252, R116, !P1 ;  /* 0x00000074fc147207 */ /* 0x000fc60004800000 */
[----:B------:R-:W-:Y:S01]  /*c740*/  STL [R1+0xb90], R22 ;  /* 0x000b901601007387 */ /* 0x000fe20000100800 */
[----:B------:R-:W-:-:S03]  /*c750*/  SEL R19, R252, R117, !P1 ;  /* 0x00000075fc137207 */ /* 0x000fc60004800000 */
[----:B------:R1:W-:Y:S01]  /*c760*/  STL [R1+0x5c], R2 ;  /* 0x00005c0201007387 */ /* 0x0003e20000100800 */
[----:B0-----:R-:W-:-:S03]  /*c770*/  SEL R5, R252, R119, !P1 ;  /* 0x00000077fc057207 */ /* 0x001fc60004800000 */
[----:B------:R-:W-:Y:S01]  /*c780*/  STL [R1+0xb94], R20 ;  /* 0x000b941401007387 */ /* 0x000fe20000100800 */
[----:B-1----:R-:W-:-:S05]  /*c790*/  SEL R2, R252, R114, !P1 ;  /* 0x00000072fc027207 */ /* 0x002fca0004800000 */
        /* <DEDUP_REMOVED lines=16> */
[C---:B-1----:R-:W-:Y:S01]  /*c8a0*/  SEL R19, R252.reuse, R134, !P1 ;  /* 0x00000086fc137207 */ /* 0x042fe20004800000 */
[----:B------:R-:W1:Y:S02]  /*c8b0*/  S2R R22, SR_TID.X ;  /* 0x0000000000167919 */ /* 0x000e640000002100 */
[----:B------:R3:W-:Y:S01]  /*c8c0*/  STL [R1+0x38], R2 ;  /* 0x0000380201007387 */ /* 0x0007e20000100800 */
[----:B0-----:R-:W-:-:S03]  /*c8d0*/  SEL R5, R252, R136, !P1 ;  /* 0x00000088fc057207 */ /* 0x001fc60004800000 */
[----:B------:R0:W-:Y:S01]  /*c8e0*/  STL [R1+0x34], R19 ;  /* 0x0000341301007387 */ /* 0x0001e20000100800 */
[----:B---3--:R-:W-:-:S03]  /*c8f0*/  SEL R2, R252, R138, !P1 ;  /* 0x0000008afc027207 */ /* 0x008fc60004800000 */
        /* <DEDUP_REMOVED lines=18> */
[----:B---3--:R-:W3:Y:S04]  /*ca20*/  LDL.LU R19, [R1+0x10c] ;  /* 0x00010c0001137983 */ /* 0x008ee80000300800 */
[----:B------:R0:W-:Y:S04]  /*ca30*/  STL [R1+0x14], R5 ;  /* 0x0000140501007387 */ /* 0x0001e80000100800 */
[----:B------:R-:W4:Y:S01]  /*ca40*/  LDL.LU R20, [R1+0x108] ;  /* 0x0001080001147983 */ /* 0x000f220000300800 */
[----:B------:R-:W-:-:S03]  /*ca50*/  SEL R161, R252, R161, !P1 ;  /* 0x000000a1fca17207 */ /* 0x000fc60004800000 */
[----:B------:R2:W-:Y:S01]  /*ca60*/  STL [R1+0xc], R2 ;  /* 0x00000c0201007387 */ /* 0x0005e20000100800 */
[C---:B0-----:R-:W-:Y:S02]  /*ca70*/  SEL R5, R252.reuse, R156, !P1 ;  /* 0x0000009cfc057207 */ /* 0x041fe40004800000 */
[C---:B------:R-:W-:Y:S02]  /*ca80*/  SEL R163, R252.reuse, R163, !P1 ;  /* 0x000000a3fca37207 */ /* 0x040fe40004800000 */
[----:B--2---:R-:W-:Y:S01]  /*ca90*/  SEL R2, R252, R158, !P1 ;  /* 0x0000009efc027207 */ /* 0x004fe20004800000 */
[----:B------:R-:W-:Y:S01]  /*caa0*/  STL [R1+0xb7c], R5 ;  /* 0x000b7c0501007387 */ /* 0x000fe20000100800 */
[----:B-1----:R-:W-:-:S03]  /*cab0*/  LOP3.LUT R22, R22, 0x7f, RZ, 0xc0, !PT ;  /* 0x0000007f16167812 */ /* 0x002fc600078ec0ff */
[----:B------:R-:W-:Y:S01]  /*cac0*/  STL [R1+0xb80], R2 ;  /* 0x000b800201007387 */ /* 0x000fe20000100800 */
[----:B------:R-:W-:-:S03]  /*cad0*/  SEL R32, R252, R11, !P1 ;  /* 0x0000000bfc207207 */ /* 0x000fc60004800000 */
[----:B------:R-:W-:Y:S04]  /*cae0*/  STL [R1+0xb84], R160 ;  /* 0x000b84a001007387 */ /* 0x000fe80000100800 */
[----:B------:R-:W-:Y:S01]  /*caf0*/  STL [R1+0xb88], R161 ;  /* 0x000b88a101007387 */ /* 0x000fe20000100800 */
[----:B------:R-:W-:-:S03]  /*cb00*/  IMAD R22, R22, UR10, RZ ;  /* 0x0000000a16167c24 */ /* 0x000fc6000f8e02ff */
[----:B------:R0:W-:Y:S01]  /*cb10*/  STL [R1+0xb8c], R163 ;  /* 0x000b8ca301007387 */ /* 0x0001e20000100800 */
[C---:B------:R-:W-:Y:S02]  /*cb20*/  SEL R34, R252.reuse, R12, !P1 ;  /* 0x0000000cfc227207 */ /* 0x040fe40004800000 */
[C---:B------:R-:W-:Y:S01]  /*cb30*/  SEL R35, R252.reuse, R14, !P1 ;  /* 0x0000000efc237207 */ /* 0x040fe20004800000 */
[----:B0-----:R-:W2:Y:S04]  /*cb40*/  LDL.LU R163, [R1+0x110] ;  /* 0x0001100001a37983 */ /* 0x001ea80000300800 */
[----:B------:R-:W2:Y:S01]  /*cb50*/  LDL.LU R11, [R1+0x114] ;  /* 0x00011400010b7983 */ /* 0x000ea20000300800 */
[C---:B------:R-:W-:Y:S02]  /*cb60*/  SEL R37, R252.reuse, R16, !P1 ;  /* 0x00000010fc257207 */ /* 0x040fe40004800000 */
[----:B------:R-:W-:Y:S01]  /*cb70*/  SEL R89, R252, R4, !P1 ;  /* 0x00000004fc597207 */ /* 0x000fe20004800000 */
[----:B------:R-:W2:Y:S01]  /*cb80*/  LDL.LU R12, [R1+0x118] ;  /* 0x00011800010c7983 */ /* 0x000ea20000300800 */
[----:B------:R-:W-:Y:S01]  /*cb90*/  LEA.HI.X.SX32 R4, R22, UR5, 0x1, P6 ;  /* 0x0000000516047c11 */ /* 0x000fe2000b0f0eff */
[----:B------:R-:W-:-:S02]  /*cba0*/  ULDC UR5, c[0x0][0x240] ;  /* 0x0000900000057ab9 */ /* 0x000fc40000000800 */
[----:B------:R-:W2:Y:S04]  /*cbb0*/  LDL.LU R14, [R1+0x11c] ;  /* 0x00011c00010e7983 */ /* 0x000ea80000300800 */
[----:B------:R-:W2:Y:S04]  /*cbc0*/  LDL.LU R16, [R1+0x120] ;  /* 0x0001200001107983 */ /* 0x000ea80000300800 */
[----:B------:R-:W2:Y:S04]  /*cbd0*/  LDL.LU R22, [R1+0x104] ;  /* 0x0001040001167983 */ /* 0x000ea80000300800 */
[----:B------:R-:W2:Y:S04]  /*cbe0*/  LDL.LU R161, [R1+0x100] ;  /* 0x0001000001a17983 */ /* 0x000ea80000300800 */
[----:B------:R-:W2:Y:S04]  /*cbf0*/  LDL.LU R160, [R1+0xfc] ;  /* 0x0000fc0001a07983 */ /* 0x000ea80000300800 */
[----:B------:R-:W2:Y:S04]  /*cc00*/  LDL.LU R158, [R1+0xf8] ;  /* 0x0000f800019e7983 */ /* 0x000ea80000300800 */
[----:B------:R-:W-:Y:S04]  /*cc10*/  STL [R1+0xb68], R0 ;  /* 0x000b680001007387 */ /* 0x000fe80000100800 */
[----:B------:R-:W2:Y:S04]  /*cc20*/  LDL.LU R2, [R1+0xf4] ;  /* 0x0000f40001027983 */ /* 0x000ea80000300800 */
[----:B------:R-:W2:Y:S01]  /*cc30*/  LDL.LU R5, [R1+0xf0] ;  /* 0x0000f00001057983 */ /* 0x000ea20000300800 */
[C---:B------:R-:W-:Y:S01]  /*cc40*/  SEL R28, R252.reuse, R7, !P1 ;  /* 0x00000007fc1c7207 */ /* 0x040fe20004800000 */
[----:B------:R-:W-:Y:S01]  /*cc50*/  IMAD R7, R3, 0x2, R0 ;  /* 0x0000000203077824 */ /* 0x000fe200078e0200 */
[----:B------:R-:W-:-:S03]  /*cc60*/  SEL R30, R252, R9, !P1 ;  /* 0x00000009fc1e7207 */ /* 0x000fc60004800000 */
[----:B------:R-:W-:Y:S02]  /*cc70*/  IMAD R9, R3, 0x2, R7 ;  /* 0x0000000203097824 */ /* 0x000fe400078e0207 */
[----:B------:R-:W-:Y:S01]  /*cc80*/  IMAD R3, R6, UR4, RZ ;  /* 0x0000000406037c24 */ /* 0x000fe2000f8e02ff */
[----:B------:R0:W-:Y:S01]  /*cc90*/  STL [R1+0xb6c], R7 ;  /* 0x000b6c0701007387 */ /* 0x0001e20000100800 */
[----:B------:R-:W-:-:S03]  /*cca0*/  SEL R146, R252, R15, !P1 ;  /* 0x0000000ffc927207 */ /* 0x000fc60004800000 */
[----:B------:R1:W-:Y:S01]  /*ccb0*/  STL [R1+0xb70], R3 ;  /* 0x000b700301007387 */ /* 0x0003e20000100800 */
[----:B------:R-:W-:-:S03]  /*ccc0*/  @!P3 IMAD.MOV R139, RZ, RZ, -R139 ;  /* 0x000000ffff8bb224 */ /* 0x000fc600078e0a8b */
[----:B------:R-:W2:Y:S01]  /*ccd0*/  LDL.LU R6, [R1+0xec] ;  /* 0x0000ec0001067983 */ /* 0x000ea20000300800 */
[----:B------:R-:W-:-:S03]  /*cce0*/  SEL R98, R252, R23, !P1 ;  /* 0x00000017fc627207 */ /* 0x000fc60004800000 */
[----:B0-----:R-:W2:Y:S04]  /*ccf0*/  LDL.LU R7, [R1+0xe8] ;  /* 0x0000e80001077983 */ /* 0x001ea80000300800 */
[----:B------:R-:W2:Y:S01]  /*cd00*/  LDL.LU R0, [R1+0xe4] ;  /* 0x0000e40001007983 */ /* 0x000ea20000300800 */
[----:B------:R-:W-:-:S03]  /*cd10*/  SEL R96, R252, R17, !P1 ;  /* 0x00000011fc607207 */ /* 0x000fc60004800000 */
[----:B------:R-:W2:Y:S01]  /*cd20*/  LDL.LU R15, [R1+0xe0] ;  /* 0x0000e000010f7983 */ /* 0x000ea20000300800 */
[C---:B------:R-:W-:Y:S02]  /*cd30*/  SEL R95, R252.reuse, R13, !P1 ;  /* 0x0000000dfc5f7207 */ /* 0x040fe40004800000 */
[C---:B------:R-:W-:Y:S02]  /*cd40*/  SEL R154, R252.reuse, R139, !P1 ;  /* 0x0000008bfc9a7207 */ /* 0x040fe40004800000 */
[C---:B------:R-:W-:Y:S02]  /*cd50*/  SEL R93, R252.reuse, R10, !P1 ;  /* 0x0000000afc5d7207 */ /* 0x040fe40004800000 */
[C---:B------:R-:W-:Y:S02]  /*cd60*/  SEL R41, R252.reuse, R21, !P1 ;  /* 0x00000015fc297207 */ /* 0x040fe40004800000 */
[C---:B------:R-:W-:Y:S02]  /*cd70*/  SEL R39, R252.reuse, R18, !P1 ;  /* 0x00000012fc277207 */ /* 0x040fe40004800000 */
[----:B------:R-:W-:Y:S01]  /*cd80*/  SEL R127, R252, R120, !P1 ;  /* 0x00000078fc7f7207 */ /* 0x000fe20004800000 */
[----:B---3--:R-:W-:-:S02]  /*cd90*/  IMAD R138, R19, UR5, RZ ;  /* 0x00000005138a7c24 */ /* 0x008fc4000f8e02ff */
[----:B----4-:R-:W-:Y:S02]  /*cda0*/  IMAD R136, R20, UR5, RZ ;  /* 0x0000000514887c24 */ /* 0x010fe4000f8e02ff */
[----:B--2---:R-:W-:Y:S02]  /*cdb0*/  IMAD R140, R11, UR5, RZ ;  /* 0x000000050b8c7c24 */ /* 0x004fe4000f8e02ff */
[----:B------:R-:W2:Y:S04]  /*cdc0*/  LDL.LU R11, [R1+0xdc] ;  /* 0x0000dc00010b7983 */ /* 0x000ea80000300800 */
[----:B------:R-:W3:Y:S01]  /*cdd0*/  LDL.LU R23, [R1+0xd8] ;  /* 0x0000d80001177983 */ /* 0x000ee20000300800 */
[----:B------:R-:W-:-:S03]  /*cde0*/  IMAD R139, R163, UR5, RZ ;  /* 0x00000005a38b7c24 */ /* 0x000fc6000f8e02ff */
[----:B------:R-:W4:Y:S04]  /*cdf0*/  LDL.LU R19, [R1+0xd4] ;  /* 0x0000d40001137983 */ /* 0x000f280000300800 */
[----:B------:R-:W3:Y:S01]  /*ce00*/  LDL.LU R17, [R1+0xd0] ;  /* 0x0000d00001117983 */ /* 0x000ee20000300800 */
[----:B------:R-:W-:-:S03]  /*ce10*/  IMAD R134, R22, UR5, RZ ;  /* 0x0000000516867c24 */ /* 0x000fc6000f8e02ff */
[----:B------:R-:W3:Y:S04]  /*ce20*/  LDL.LU R20, [R1+0xcc] ;  /* 0x0000cc0001147983 */ /* 0x000ee80000300800 */
[----:B------:R-:W3:Y:S04]  /*ce30*/  LDL.LU R13, [R1+0xc8] ;  /* 0x0000c800010d7983 */ /* 0x000ee80000300800 */
[----:B------:R-:W3:Y:S04]  /*ce40*/  LDL.LU R163, [R1+0xc4] ;  /* 0x0000c40001a37983 */ /* 0x000ee80000300800 */
[----:B------:R-:W3:Y:S01]  /*ce50*/  LDL.LU R22, [R1+0xc0] ;  /* 0x0000c00001167983 */ /* 0x000ee20000300800 */
[----:B------:R-:W-:-:S02]  /*ce60*/  IMAD R132, R161, UR5, RZ ;  /* 0x00000005a1847c24 */ /* 0x000fc4000f8e02ff */
[----:B------:R-:W-:Y:S01]  /*ce70*/  IMAD R131, R160, UR5, RZ ;  /* 0x00000005a0837c24 */ /* 0x000fe2000f8e02ff */
[----:B------:R-:W3:Y:S01]  /*ce80*/  LDL.LU R161, [R1+0xbc] ;  /* 0x0000bc0001a17983 */ /* 0x000ee20000300800 */
[----:B------:R-:W-:-:S03]  /*ce90*/  IMAD R129, R158, UR5, RZ ;  /* 0x000000059e817c24 */ /* 0x000fc6000f8e02ff */
[----:B------:R-:W3:Y:S04]  /*cea0*/  LDL.LU R160, [R1+0xb8] ;  /* 0x0000b80001a07983 */ /* 0x000ee80000300800 */
[----:B------:R-:W3:Y:S01]  /*ceb0*/  LDL.LU R158, [R1+0xb4] ;  /* 0x0000b400019e7983 */ /* 0x000ee20000300800 */
[----:B------:R-:W-:-:S03]  /*cec0*/  IMAD R149, R16, UR5, RZ ;  /* 0x0000000510957c24 */ /* 0x000fc6000f8e02ff */
        /* <DEDUP_REMOVED lines=8> */
[----:B------:R-:W3:Y:S04]  /*cf50*/  LDL.LU R14, [R1+0xa0] ;  /* 0x0000a000010e7983 */ /* 0x000ee80000300800 */
[----:B------:R-:W3:Y:S04]  /*cf60*/  LDL.LU R12, [R1+0x9c] ;  /* 0x00009c00010c7983 */ /* 0x000ee80000300800 */
[----:B------:R-:W3:Y:S04]  /*cf70*/  LDL.LU R2, [R1+0x98] ;  /* 0x0000980001027983 */ /* 0x000ee80000300800 */
[----:B------:R-:W3:Y:S01]  /*cf80*/  LDL.LU R5, [R1+0x94] ;  /* 0x0000940001057983 */ /* 0x000ee20000300800 */
[----:B------:R-:W-:-:S02]  /*cf90*/  SEL R119, R252, R99, !P1 ;  /* 0x00000063fc777207 */ /* 0x000fc40004800000 */
[C---:B------:R-:W-:Y:S01]  /*cfa0*/  SEL R57, R252.reuse, R82, !P1 ;  /* 0x00000052fc397207 */ /* 0x040fe20004800000 */
[----:B------:R-:W-:Y:S02]  /*cfb0*/  @!P4 IMAD.MOV R189, RZ, RZ, -R189 ;  /* 0x000000ffffbdc224 */ /* 0x000fe400078e0abd */
[----:B------:R-:W-:Y:S02]  /*cfc0*/  @!P2 IMAD.MOV R58, RZ, RZ, -R58 ;  /* 0x000000ffff3aa224 */ /* 0x000fe400078e0a3a */
[----:B------:R-:W-:Y:S02]  /*cfd0*/  @!P0 IMAD.MOV R73, RZ, RZ, -R73 ;  /* 0x000000ffff498224 */ /* 0x000fe400078e0a49 */
[----:B------:R-:W-:Y:S01]  /*cfe0*/  @!P5 IMAD.MOV R81, RZ, RZ, -R81 ;  /* 0x000000ffff51d224 */ /* 0x000fe200078e0a51 */
[C---:B------:R-:W-:Y:S02]  /*cff0*/  SEL R26, R252.reuse, R105, !P1 ;  /* 0x00000069fc1a7207 */ /* 0x040fe40004800000 */
[----:B------:R-:W-:-:S02]  /*d000*/  SEL R24, R252, R109, !P1 ;  /* 0x0000006dfc187207 */ /* 0x000fc40004800000 */
[C---:B------:R-:W-:Y:S02]  /*d010*/  SEL R66, R252.reuse, R68, !P1 ;  /* 0x00000044fc427207 */ /* 0x040fe40004800000 */
[C---:B------:R-:W-:Y:S02]  /*d020*/  SEL R65, R252.reuse, R70, !P1 ;  /* 0x00000046fc417207 */ /* 0x040fe40004800000 */
[C---:B------:R-:W-:Y:S02]  /*d030*/  SEL R63, R252.reuse, R72, !P1 ;  /* 0x00000048fc3f7207 */ /* 0x040fe40004800000 */
[C---:B------:R-:W-:Y:S02]  /*d040*/  SEL R61, R252.reuse, R76, !P1 ;  /* 0x0000004cfc3d7207 */ /* 0x040fe40004800000 */
        /* <DEDUP_REMOVED lines=96> */
[----:B------:R-:W-:Y:S01]  /*d650*/  SEL R180, R252, R180, !P1 ;  /* 0x000000b4fcb47207 */ /* 0x000fe20004800000 */
[----:B--2---:R-:W-:Y:S02]  /*d660*/  IMAD R99, R11, UR5, RZ ;  /* 0x000000050b637c24 */ /* 0x004fe4000f8e02ff */
[----:B------:R-:W2:Y:S01]  /*d670*/  LDL.LU R11, [R1+0x90] ;  /* 0x00009000010b7983 */ /* 0x000ea20000300800 */
[----:B----4-:R-:W-:-:S03]  /*d680*/  IMAD R91, R19, UR5, RZ ;  /* 0x00000005135b7c24 */ /* 0x010fc6000f8e02ff */
[----:B------:R-:W4:Y:S01]  /*d690*/  LDL.LU R19, [R1+0x8c] ;  /* 0x00008c0001137983 */ /* 0x000f220000300800 */
[----:B---3--:R-:W-:-:S03]  /*d6a0*/  IMAD R86, R20, UR5, RZ ;  /* 0x0000000514567c24 */ /* 0x008fc6000f8e02ff */
[----:B------:R-:W3:Y:S01]  /*d6b0*/  LDL.LU R20, [R1+0x88] ;  /* 0x0000880001147983 */ /* 0x000ee20000300800 */
[----:B------:R-:W-:Y:S01]  /*d6c0*/  SEL R183, R252, R183, !P1 ;  /* 0x000000b7fcb77207 */ /* 0x000fe20004800000 */
[----:B------:R-:W-:Y:S02]  /*d6d0*/  IMAD R82, R22, UR5, RZ ;  /* 0x0000000516527c24 */ /* 0x000fe4000f8e02ff */
[----:B------:R-:W2:Y:S01]  /*d6e0*/  LDL.LU R22, [R1+0x84] ;  /* 0x0000840001167983 */ /* 0x000ea20000300800 */
[C---:B------:R-:W-:Y:S01]  /*d6f0*/  SEL R187, R252.reuse, R187, !P1 ;  /* 0x000000bbfcbb7207 */ /* 0x040fe20004800000 */
[----:B------:R-:W-:Y:S01]  /*d700*/  IMAD R84, R163, UR5, RZ ;  /* 0x00000005a3547c24 */ /* 0x000fe2000f8e02ff */
[C---:B------:R-:W-:Y:S01]  /*d710*/  SEL R191, R252.reuse, R191, !P1 ;  /* 0x000000bffcbf7207 */ /* 0x040fe20004800000 */
[----:B------:R-:W2:Y:S01]  /*d720*/  LDL.LU R163, [R1+0x80] ;  /* 0x0000800001a37983 */ /* 0x000ea20000300800 */
        /* <DEDUP_REMOVED lines=52> */
[----:B------:R-:W-:Y:S01]  /*da70*/  SEL R252, R252, R81, !P1 ;  /* 0x00000051fcfc7207 */ /* 0x000fe20004800000 */
[----:B------:R-:W-:Y:S02]  /*da80*/  IMAD R81, R161, UR5, RZ ;  /* 0x00000005a1517c24 */ /* 0x000fe4000f8e02ff */
[----:B------:R-:W-:Y:S01]  /*da90*/  IMAD R80, R160, UR5, RZ ;  /* 0x00000005a0507c24 */ /* 0x000fe2000f8e02ff */
[----:B------:R-:W2:Y:S01]  /*daa0*/  LDL.LU R161, [R1+0x7c] ;  /* 0x00007c0001a17983 */ /* 0x000ea20000300800 */
[----:B------:R-:W-:-:S03]  /*dab0*/  IMAD R78, R158, UR5, RZ ;  /* 0x000000059e4e7c24 */ /* 0x000fc6000f8e02ff */
[----:B------:R-:W2:Y:S04]  /*dac0*/  LDL.LU R160, [R1+0x78] ;  /* 0x0000780001a07983 */ /* 0x000ea80000300800 */
[----:B------:R-:W2:Y:S01]  /*dad0*/  LDL.LU R158, [R1+0x74] ;  /* 0x00007400019e7983 */ /* 0x000ea20000300800 */
[----:B------:R-:W-:Y:S02]  /*dae0*/  IMAD R69, R2, UR5, RZ ;  /* 0x0000000502457c24 */ /* 0x000fe4000f8e02ff */
[----:B------:R-:W-:Y:S01]  /*daf0*/  IMAD R68, R5, UR5, RZ ;  /* 0x0000000505447c24 */ /* 0x000fe2000f8e02ff */
[----:B------:R-:W2:Y:S04]  /*db00*/  LDL.LU R2, [R1+0x70] ;  /* 0x0000700001027983 */ /* 0x000ea80000300800 */
[----:B------:R-:W2:Y:S01]  /*db10*/  LDL.LU R5, [R1+0x6c] ;  /* 0x00006c0001057983 */ /* 0x000ea20000300800 */
[----:B------:R-:W-:-:S02]  /*db20*/  IMAD R92, R23, UR5, RZ ;  /* 0x00000005175c7c24 */ /* 0x000fc4000f8e02ff */
[----:B------:R-:W-:Y:S02]  /*db30*/  IMAD R76, R21, UR5, RZ ;  /* 0x00000005154c7c24 */ /* 0x000fe4000f8e02ff */
[----:B------:R-:W-:Y:S02]  /*db40*/  IMAD R74, R18, UR5, RZ ;  /* 0x00000005124a7c24 */ /* 0x000fe4000f8e02ff */
[----:B------:R-:W-:Y:S02]  /*db50*/  IMAD R88, R17, UR5, RZ ;  /* 0x0000000511587c24 */ /* 0x000fe4000f8e02ff */
[----:B------:R-:W-:Y:S02]  /*db60*/  IMAD R73, R16, UR5, RZ ;  /* 0x0000000510497c24 */ /* 0x000fe4000f8e02ff */
[----:B------:R-:W-:Y:S02]  /*db70*/  IMAD R103, R15, UR5, RZ ;  /* 0x000000050f677c24 */ /* 0x000fe4000f8e02ff */
[----:B------:R-:W-:-:S02]  /*db80*/  IMAD R72, R14, UR5, RZ ;  /* 0x000000050e487c24 */ /* 0x000fc4000f8e02ff */
[----:B------:R-:W-:Y:S02]  /*db90*/  IMAD R85, R13, UR5, RZ ;  /* 0x000000050d557c24 */ /* 0x000fe4000f8e02ff */
[----:B------:R-:W-:Y:S02]  /*dba0*/  IMAD R70, R12, UR5, RZ ;  /* 0x000000050c467c24 */ /* 0x000fe4000f8e02ff */
[----:B------:R-:W-:Y:S02]  /*dbb0*/  IMAD R77, R10, UR5, RZ ;  /* 0x000000050a4d7c24 */ /* 0x000fe4000f8e02ff */
[----:B------:R-:W-:Y:S02]  /*dbc0*/  IMAD R113, R6, UR5, RZ ;  /* 0x0000000506717c24 */ /* 0x000fe4000f8e02ff */
[----:B----4-:R-:W-:Y:S02]  /*dbd0*/  IMAD R58, R19, UR5, RZ ;  /* 0x00000005133a7c24 */ /* 0x010fe4000f8e02ff */
[----:B------:R-:W4:Y:S01]  /*dbe0*/  LDL.LU R19, [R1+0x68] ;  /* 0x0000680001137983 */ /* 0x000f220000300800 */
[----:B---3--:R-:W-:-:S03]  /*dbf0*/  IMAD R54, R20, UR5, RZ ;  /* 0x0000000514367c24 */ /* 0x008fc6000f8e02ff */
[----:B------:R-:W3:Y:S01]  /*dc00*/  LDL.LU R20, [R1+0x64] ;  /* 0x0000640001147983 */ /* 0x000ee20000300800 */
[----:B--2---:R-:W-:-:S03]  /*dc10*/  IMAD R46, R22, UR5, RZ ;  /* 0x00000005162e7c24 */ /* 0x004fc6000f8e02ff */
[----:B------:R-:W2:Y:S04]  /*dc20*/  LDL.LU R22, [R1+0x60] ;  /* 0x0000600001167983 */ /* 0x000ea80000300800 */
[----:B------:R-:W2:Y:S04]  /*dc30*/  LDL.LU R23, [R1+0x5c] ;  /* 0x00005c0001177983 */ /* 0x000ea80000300800 */
[----:B------:R-:W2:Y:S04]  /*dc40*/  LDL.LU R21, [R1+0x58] ;  /* 0x0000580001157983 */ /* 0x000ea80000300800 */
[----:B------:R-:W2:Y:S04]  /*dc50*/  LDL.LU R18, [R1+0x54] ;  /* 0x0000540001127983 */ /* 0x000ea80000300800 */
[----:B------:R-:W2:Y:S04]  /*dc60*/  LDL.LU R17, [R1+0x50] ;  /* 0x0000500001117983 */ /* 0x000ea80000300800 */
[----:B------:R-:W2:Y:S01]  /*dc70*/  LDL.LU R16, [R1+0x4c] ;  /* 0x00004c0001107983 */ /* 0x000ea20000300800 */
[----:B------:R-:W-:-:S03]  /*dc80*/  IMAD R62, R11, UR5, RZ ;  /* 0x000000050b3e7c24 */ /* 0x000fc6000f8e02ff */
[----:B------:R-:W2:Y:S04]  /*dc90*/  LDL.LU R15, [R1+0x48] ;  /* 0x00004800010f7983 */ /* 0x000ea80000300800 */
[----:B------:R-:W2:Y:S04]  /*dca0*/  LDL.LU R14, [R1+0x44] ;  /* 0x00004400010e7983 */ /* 0x000ea80000300800 */
[----:B------:R-:W2:Y:S04]  /*dcb0*/  LDL.LU R13, [R1+0x40] ;  /* 0x00004000010d7983 */ /* 0x000ea80000300800 */
[----:B------:R-:W2:Y:S04]  /*dcc0*/  LDL.LU R12, [R1+0x3c] ;  /* 0x00003c00010c7983 */ /* 0x000ea80000300800 */
[----:B------:R-:W2:Y:S04]  /*dcd0*/  LDL.LU R11, [R1+0x38] ;  /* 0x00003800010b7983 */ /* 0x000ea80000300800 */
[----:B------:R-:W2:Y:S01]  /*dce0*/  LDL.LU R10, [R1+0x34] ;  /* 0x00003400010a7983 */ /* 0x000ea20000300800 */
[----:B------:R-:W-:-:S03]  /*dcf0*/  IMAD R42, R163, UR5, RZ ;  /* 0x00000005a32a7c24 */ /* 0x000fc6000f8e02ff */
[----:B------:R-:W2:Y:S01]  /*dd00*/  LDL.LU R6, [R1+0x30] ;  /* 0x0000300001067983 */ /* 0x000ea20000300800 */
[----:B------:R-:W-:Y:S02]  /*dd10*/  IMAD R40, R161, UR5, RZ ;  /* 0x00000005a1287c24 */ /* 0x000fe4000f8e02ff */
[----:B------:R-:W-:Y:S02]  /*dd20*/  IMAD R36, R158, UR5, RZ ;  /* 0x000000059e247c24 */ /* 0x000fe4000f8e02ff */
[----:B------:R-:W2:Y:S01]  /*dd30*/  LDL.LU R158, [R1+0x2c] ;  /* 0x00002c00019e7983 */ /* 0x000ea20000300800 */
[----:B------:R-:W-:-:S03]  /*dd40*/  IMAD R38, R160, UR5, RZ ;  /* 0x00000005a0267c24 */ /* 0x000fc6000f8e02ff */
[----:B------:R-:W2:Y:S01]  /*dd50*/  LDL.LU R163, [R1+0x4] ;  /* 0x0000040001a37983 */ /* 0x000ea20000300800 */
[----:B------:R-:W-:-:S03]  /*dd60*/  IMAD R33, R2, UR5, RZ ;  /* 0x0000000502217c24 */ /* 0x000fc6000f8e02ff */
[----:B------:R-:W2:Y:S01]  /*dd70*/  LDL.LU R161, [R1+0x10] ;  /* 0x0000100001a17983 */ /* 0x000ea20000300800 */
[----:B------:R-:W-:-:S03]  /*dd80*/  IMAD R31, R5, UR5, RZ ;  /* 0x00000005051f7c24 */ /* 0x000fc6000f8e02ff */
[----:B------:R-:W2:Y:S04]  /*dd90*/  LDL.LU R160, [R1+0x1c] ;  /* 0x00001c0001a07983 */ /* 0x000ea80000300800 */
[----:B------:R-:W2:Y:S04]  /*dda0*/  LDL.LU R2, [R1+0x28] ;  /* 0x0000280001027983 */ /* 0x000ea80000300800 */
[----:B------:R-:W2:Y:S01]  /*ddb0*/  LDL.LU R5, [R1+0x24] ;  /* 0x0000240001057983 */ /* 0x000ea20000300800 */
[----:B------:R-:W-:Y:S02]  /*ddc0*/  IMAD R112, R7, UR5, RZ ;  /* 0x0000000507707c24 */ /* 0x000fe4000f8e02ff */
[----:B------:R-:W-:Y:S01]  /*ddd0*/  IMAD R106, R0, UR5, RZ ;  /* 0x00000005006a7c24 */ /* 0x000fe2000f8e02ff */
[----:B-1----:R-:W2:Y:S04]  /*dde0*/  LDL.LU R3, [R1+0x18] ;  /* 0x0000180001037983 */ /* 0x002ea80000300800 */
[----:B------:R-:W2:Y:S04]  /*ddf0*/  LDL.LU R7, [R1+0x14] ;  /* 0x0000140001077983 */ /* 0x000ea80000300800 */
[----:B------:R-:W2:Y:S01]  /*de00*/  LDL.LU R0, [R1+0xc] ;  /* 0x00000c0001007983 */ /* 0x000ea20000300800 */
[----:B----4-:R-:W-:-:S03]  /*de10*/  IMAD R29, R19, UR5, RZ ;  /* 0x00000005131d7c24 */ /* 0x010fc6000f8e02ff */
[----:B------:R-:W4:Y:S01]  /*de20*/  LDL.LU R19, [R1+0xb98] ;  /* 0x000b980001137983 */ /* 0x000f220000300800 */
[----:B---3--:R-:W-:-:S03]  /*de30*/  IMAD R27, R20, UR5, RZ ;  /* 0x00000005141b7c24 */ /* 0x008fc6000f8e02ff */
[----:B------:R-:W3:Y:S01]  /*de40*/  LDL.LU R20, [R1+0xb94] ;  /* 0x000b940001147983 */ /* 0x000ee20000300800 */
[----:B--2---:R-:W-:-:S03]  /*de50*/  IMAD R25, R22, UR5, RZ ;  /* 0x0000000516197c24 */ /* 0x004fc6000f8e02ff */
[----:B------:R-:W2:Y:S01]  /*de60*/  LDL.LU R22, [R1+0xb90] ;  /* 0x000b900001167983 */ /* 0x000ea20000300800 */
[----:B------:R-:W-:Y:S02]  /*de70*/  IMAD R158, R158, UR5, RZ ;  /* 0x000000059e9e7c24 */ /* 0x000fe4000f8e02ff */
[----:B------:R-:W-:-:S03]  /*de80*/  IMAD R163, R163, UR5, RZ ;  /* 0x00000005a3a37c24 */ /* 0x000fc6000f8e02ff */
[----:B------:R0:W-:Y:S01]  /*de90*/  STL [R1+0xb74], R158 ;  /* 0x000b749e01007387 */ /* 0x0001e20000100800 */
[----:B------:R-:W-:Y:S02]  /*dea0*/  IMAD R161, R161, UR5, RZ ;  /* 0x00000005a1a17c24 */ /* 0x000fe4000f8e02ff */
[----:B------:R-:W-:Y:S01]  /*deb0*/  IMAD R160, R160, UR5, RZ ;  /* 0x00000005a0a07c24 */ /* 0x000fe2000f8e02ff */
[----:B0-----:R-:W4:Y:S01]  /*dec0*/  LDL.LU R158, [R1+0x20] ;  /* 0x00002000019e7983 */ /* 0x001f220000300800 */
[----:B------:R-:W-:-:S03]  /*ded0*/  IMAD R2, R2, UR5, RZ ;  /* 0x0000000502027c24 */ /* 0x000fc6000f8e02ff */
[----:B------:R0:W-:Y:S01]  /*dee0*/  STL [R1+0x4], R163 ;  /* 0x000004a301007387 */ /* 0x0001e20000100800 */
[----:B------:R-:W-:-:S03]  /*def0*/  IMAD R5, R5, UR5, RZ ;  /* 0x0000000505057c24 */ /* 0x000fc6000f8e02ff */
[----:B0-----:R-:W3:Y:S04]  /*df00*/  LDL.LU R163, [R1+0xb8c] ;  /* 0x000b8c0001a37983 */ /* 0x001ee80000300800 */
[----:B------:R0:W-:Y:S04]  /*df10*/  STL [R1+0x10], R161 ;  /* 0x000010a101007387 */ /* 0x0001e80000100800 */
[----:B0-----:R-:W3:Y:S04]  /*df20*/  LDL.LU R161, [R1+0xb88] ;  /* 0x000b880001a17983 */ /* 0x001ee80000300800 */
[----:B------:R0:W-:Y:S04]  /*df30*/  STL [R1+0x1c], R160 ;  /* 0x00001ca001007387 */ /* 0x0001e80000100800 */
[----:B0-----:R-:W3:Y:S04]  /*df40*/  LDL.LU R160, [R1+0xb84] ;  /* 0x000b840001a07983 */ /* 0x001ee80000300800 */
[----:B------:R0:W-:Y:S04]  /*df50*/  STL [R1+0x298], R2 ;  /* 0x0002980201007387 */ /* 0x0001e80000100800 */
[----:B0-----:R-:W2:Y:S04]  /*df60*/  LDL.LU R2, [R1+0xb80] ;  /* 0x000b800001027983 */ /* 0x001ea80000300800 */
[----:B------:R0:W-:Y:S04]  /*df70*/  STL [R1+0x24], R5 ;  /* 0x0000240501007387 */ /* 0x0001e80000100800 */
[----:B0-----:R-:W3:Y:S01]  /*df80*/  LDL.LU R5, [R1+0xb7c] ;  /* 0x000b7c0001057983 */ /* 0x001ee20000300800 */
[----:B------:R-:W-:-:S02]  /*df90*/  IMAD R3, R3, UR5, RZ ;  /* 0x0000000503037c24 */ /* 0x000fc4000f8e02ff */
[----:B----4-:R-:W-:-:S05]  /*dfa0*/  IMAD R158, R158, UR5, RZ ;  /* 0x000000059e9e7c24 */ /* 0x010fca000f8e02ff */
[----:B------:R0:W-:Y:S04]  /*dfb0*/  STL [R1+0x20], R158 ;  /* 0x0000209e01007387 */ /* 0x0001e80000100800 */
[----:B------:R-:W-:Y:S01]  /*dfc0*/  STL [R1+0x18], R3 ;  /* 0x0000180301007387 */ /* 0x000fe20000100800 */
[----:B0-----:R-:W-:-:S05]  /*dfd0*/  IMAD R158, R7, UR5, RZ ;  /* 0x00000005079e7c24 */ /* 0x001fca000f8e02ff */
[----:B------:R0:W-:Y:S01]  /*dfe0*/  STL [R1+0x14], R158 ;  /* 0x0000149e01007387 */ /* 0x0001e20000100800 */
[----:B---3--:R-:W-:-:S03]  /*dff0*/  IMAD R7, R5, UR5, RZ ;  /* 0x0000000505077c24 */ /* 0x008fc6000f8e02ff */
[----:B------:R-:W3:Y:S01]  /*e000*/  LDL.LU R5, [R1+0xb78] ;  /* 0x000b780001057983 */ /* 0x000ee20000300800 */
[----:B0-----:R-:W-:Y:S02]  /*e010*/  IMAD R158, RZ, RZ, -UR9 ;  /* 0x80000009ff9e7e24 */ /* 0x001fe4000f8e02ff */
[----:B------:R-:W-:Y:S02]  /*e020*/  IMAD R3, R0, UR5, RZ ;  /* 0x0000000500037c24 */ /* 0x000fe4000f8e02ff */
[----:B--2---:R-:W-:Y:S02]  /*e030*/  IMAD R0, R2, UR5, RZ ;  /* 0x0000000502007c24 */ /* 0x004fe4000f8e02ff */
[----:B------:R-:W-:Y:S02]  /*e040*/  IMAD R2, R8, UR5, RZ ;  /* 0x0000000508027c24 */ /* 0x000fe4000f8e02ff */
[----:B------:R-:W-:Y:S01]  /*e050*/  IMAD R8, R158, 0x2, R9 ;  /* 0x000000029e087824 */ /* 0x000fe200078e0209 */
[----:B---3--:R-:W-:-:S05]  /*e060*/  LEA R158, P5, R149, R5, 0x1 ;  /* 0x00000005959e7211 */ /* 0x008fca00078a08ff */
[----:B------:R0:W-:Y:S02]  /*e070*/  STL [R1+0x2c], R158 ;  /* 0x00002c9e01007387 */ /* 0x0001e40000100800 */
[----:B0-----:R-:W-:-:S05]  /*e080*/  LEA R158, P3, R144, R5, 0x1 ;  /* 0x00000005909e7211 */ /* 0x001fca00078608ff */
        /* <DEDUP_REMOVED lines=11> */
[----:B0-----:R-:W-:-:S05]  /*e140*/  LEA.HI.X.SX32 R158, R149, R4, 0x1, P5 ;  /* 0x00000004959e7211 */ /* 0x001fca00028f0eff */
        /* <DEDUP_REMOVED lines=112> */
[----:B------:R0:W-:Y:S01]  /*e850*/  STL [R1+0x108], R158 ;  /* 0x0001089e01007387 */ /* 0x0001e20000100800 */
[----:B------:R-:W-:Y:S01]  /*e860*/  IMAD R66, R66, UR5, RZ ;  /* 0x0000000542427c24 */ /* 0x000fe2000f8e02ff */
        /* <DEDUP_REMOVED lines=138> */
[----:B------:R0:W-:Y:S01]  /*f110*/  STL [R1+0x234], R158 ;  /* 0x0002349e01007387 */ /* 0x0001e20000100800 */
[----:B------:R-:W-:Y:S01]  /*f120*/  IMAD R15, R15, UR5, RZ ;  /* 0x000000050f0f7c24 */ /* 0x000fe2000f8e02ff */
[----:B0-----:R-:W-:Y:S02]  /*f130*/  LEA.HI.X.SX32 R158, R23, R4, 0x1, P1 ;  /* 0x00000004179e7211 */ /* 0x001fe400008f0eff */
[----:B------:R-:W-:-:S03]  /*f140*/  LEA R23, P1, R16, R5, 0x1 ;  /* 0x0000000510177211 */ /* 0x000fc600078208ff */
[----:B------:R0:W-:Y:S02]  /*f150*/  STL [R1+0x200], R158 ;  /* 0x0002009e01007387 */ /* 0x0001e40000100800 */
[----:B0-----:R-:W-:Y:S02]  /*f160*/  LEA.HI.X.SX32 R158, R22, R4, 0x1, P0 ;  /* 0x00000004169e7211 */ /* 0x001fe400000f0eff */
[----:B------:R-:W2:Y:S04]  /*f170*/  LDL.LU R22, [R1+0x18] ;  /* 0x0000180001167983 */ /* 0x000ea80000300800 */
[----:B------:R0:W-:Y:S01]  /*f180*/  STL [R1+0x23c], R23 ;  /* 0x00023c1701007387 */ /* 0x0001e20000100800 */
[----:B------:R-:W-:-:S03]  /*f190*/  IMAD R14, R14, UR5, RZ ;  /* 0x000000050e0e7c24 */ /* 0x000fc6000f8e02ff */
[----:B0-----:R-:W3:Y:S04]  /*f1a0*/  LDL.LU R23, [R1+0x14] ;  /* 0x0000140001177983 */ /* 0x001ee80000300800 */
[----:B------:R0:W-:Y:S02]  /*f1b0*/  STL [R1+0x208], R158 ;  /* 0x0002089e01007387 */ /* 0x0001e40000100800 */
[----:B0-----:R-:W-:-:S05]  /*f1c0*/  LEA R158, P0, R15, R5, 0x1 ;  /* 0x000000050f9e7211 */ /* 0x001fca00078008ff */
[----:B------:R0:W-:Y:S02]  /*f1d0*/  STL [R1+0x244], R158 ;  /* 0x0002449e01007387 */ /* 0x0001e40000100800 */
[----:B0-----:R-:W-:Y:S02]  /*f1e0*/  LEA.HI.X.SX32 R158, R21, R4, 0x1, P4 ;  /* 0x00000004159e7211 */ /* 0x001fe400020f0eff */
[----:B------:R-:W4:Y:S04]  /*f1f0*/  LDL.LU R21, [R1+0x20] ;  /* 0x0000200001157983 */ /* 0x000f280000300800 */
[----:B------:R0:W-:Y:S01]  /*f200*/  STL [R1+0x210], R158 ;  /* 0x0002109e01007387 */ /* 0x0001e20000100800 */
[----:B------:R-:W-:Y:S01]  /*f210*/  IMAD R13, R13, UR5, RZ ;  /* 0x000000050d0d7c24 */ /* 0x000fe2000f8e02ff */
[----:B0-----:R-:W-:-:S05]  /*f220*/  LEA R158, P4, R14, R5, 0x1 ;  /* 0x000000050e9e7211 */ /* 0x001fca00078808ff */
[----:B------:R0:W-:Y:S02]  /*f230*/  STL [R1+0x24c], R158 ;  /* 0x00024c9e01007387 */ /* 0x0001e40000100800 */
[----:B0-----:R-:W-:Y:S02]  /*f240*/  LEA.HI.X.SX32 R158, R20, R4, 0x1, P6 ;  /* 0x00000004149e7211 */ /* 0x001fe400030f0eff */
[----:B------:R-:W2:Y:S04]  /*f250*/  LDL.LU R20, [R1+0x24] ;  /* 0x0000240001147983 */ /* 0x000ea80000300800 */
[----:B------:R0:W-:Y:S01]  /*f260*/  STL [R1+0x218], R158 ;  /* 0x0002189e01007387 */ /* 0x0001e20000100800 */
[----:B------:R-:W-:Y:S01]  /*f270*/  IMAD R12, R12, UR5, RZ ;  /* 0x000000050c0c7c24 */ /* 0x000fe2000f8e02ff */
[----:B0-----:R-:W-:-:S05]  /*f280*/  LEA R158, P6, R13, R5, 0x1 ;  /* 0x000000050d9e7211 */ /* 0x001fca00078c08ff */
[----:B------:R0:W-:Y:S02]  /*f290*/  STL [R1+0x254], R158 ;  /* 0x0002549e01007387 */ /* 0x0001e40000100800 */
[----:B0-----:R-:W-:Y:S02]  /*f2a0*/  LEA.HI.X.SX32 R158, R19, R4, 0x1, P5 ;  /* 0x00000004139e7211 */ /* 0x001fe400028f0eff */
[----:B------:R-:W3:Y:S04]  /*f2b0*/  LDL.LU R19, [R1+0x298] ;  /* 0x0002980001137983 */ /* 0x000ee80000300800 */
[----:B------:R0:W-:Y:S01]  /*f2c0*/  STL [R1+0x220], R158 ;  /* 0x0002209e01007387 */ /* 0x0001e20000100800 */
[----:B------:R-:W-:Y:S01]  /*f2d0*/  IMAD R11, R11, UR5, RZ ;  /* 0x000000050b0b7c24 */ /* 0x000fe2000f8e02ff */
        /* <DEDUP_REMOVED lines=16> */
[----:B------:R0:W-:Y:S02]  /*f3e0*/  STL [R1+0x238], R158 ;  /* 0x0002389e01007387 */ /* 0x0001e40000100800 */
[----:B0-----:R-:W-:-:S05]  /*f3f0*/  LEA R158, P1, R6, R5, 0x1 ;  /* 0x00000005069e7211 */ /* 0x001fca00078208ff */
[----:B------:R0:W-:Y:S04]  /*f400*/  STL [R1+0x274], R158 ;  /* 0x0002749e01007387 */ /* 0x0001e80000100800 */
[----:B0-----:R-:W4:Y:S01]  /*f410*/  LDL.LU R158, [R1+0xb74] ;  /* 0x000b7400019e7983 */ /* 0x001f220000300800 */
[----:B------:R-:W-:-:S05]  /*f420*/  LEA.HI.X.SX32 R15, R15, R4, 0x1, P0 ;  /* 0x000000040f0f7211 */ /* 0x000fca00000f0eff */
[----:B------:R4:W-:Y:S01]  /*f430*/  STL [R1+0x240], R15 ;  /* 0x0002400f01007387 */ /* 0x0009e20000100800 */
[----:B------:R-:W-:Y:S01]  /*f440*/  LEA.HI.X.SX32 R11, R11, R4, 0x1, P3 ;  /* 0x000000040b0b7211 */ /* 0x000fe200018f0eff */
        /* <DEDUP_REMOVED lines=40> */
[----:B------:R-:W-:Y:S01]  /*f6d0*/  IMAD R232, R232, UR5, RZ ;  /* 0x00000005e8e87c24 */ /* 0x000fe2000f8e02ff */
[----:B----4-:R-:W-:-:S05]  /*f6e0*/  LEA R15, P0, R158, R5, 0x1 ;  /* 0x000000059e0f7211 */ /* 0x010fca00078008ff */
[----:B------:R0:W-:Y:S02]  /*f6f0*/  STL [R1+0x27c], R15 ;  /* 0x00027c0f01007387 */ /* 0x0001e40000100800 */
[----:B0-----:R-:W-:Y:S02]  /*f700*/  LEA.HI.X.SX32 R15, R14, R4, 0x1, P4 ;  /* 0x000000040e0f7211 */ /* 0x001fe400020f0eff */
[----:B---3--:R-:W-:-:S03]  /*f710*/  LEA R14, P4, R16, R5, 0x1 ;  /* 0x00000005100e7211 */ /* 0x008fc600078808ff */
[----:B------:R0:W-:Y:S04]  /*f720*/  STL [R1+0x248], R15 ;  /* 0x0002480f01007387 */ /* 0x0001e80000100800 */
[----:B------:R2:W-:Y:S01]  /*f730*/  STL [R1+0x284], R14 ;  /* 0x0002840e01007387 */ /* 0x0005e20000100800 */
[-C--:B0-----:R-:W-:Y:S02]  /*f740*/  LEA.HI.X.SX32 R15, R13, R4.reuse, 0x1, P6 ;  /* 0x000000040d0f7211 */ /* 0x081fe400030f0eff */
[----:B------:R-:W-:Y:S02]  /*f750*/  LEA.HI.X.SX32 R13, R12, R4, 0x1, P5 ;  /* 0x000000040c0d7211 */ /* 0x000fe400028f0eff */
[-C--:B--2---:R-:W-:Y:S02]  /*f760*/  LEA R14, P6, R17, R5.reuse, 0x1 ;  /* 0x00000005110e7211 */ /* 0x084fe400078c08ff */
[-C--:B------:R-:W-:Y:S01]  /*f770*/  LEA R12, P5, R18, R5.reuse, 0x1 ;  /* 0x00000005120c7211 */ /* 0x080fe200078a08ff */
[----:B------:R-:W-:Y:S04]  /*f780*/  STL [R1+0x250], R15 ;  /* 0x0002500f01007387 */ /* 0x000fe80000100800 */
[----:B------:R-:W-:Y:S04]  /*f790*/  STL [R1+0x28c], R14 ;  /* 0x00028c0e01007387 */ /* 0x000fe80000100800 */
[----:B------:R0:W-:Y:S04]  /*f7a0*/  STL [R1+0x258], R13 ;  /* 0x0002580d01007387 */ /* 0x0001e80000100800 */
[----:B------:R1:W-:Y:S04]  /*f7b0*/  STL [R1+0x294], R12 ;  /* 0x0002940c01007387 */ /* 0x0003e80000100800 */
[----:B------:R2:W-:Y:S01]  /*f7c0*/  STL [R1+0x260], R11 ;  /* 0x0002600b01007387 */ /* 0x0005e20000100800 */
[----:B0-----:R-:W-:-:S02]  /*f7d0*/  LEA R13, P3, R19, R5, 0x1 ;  /* 0x00000005130d7211 */ /* 0x001fc400078608ff */
[-C--:B-1----:R-:W-:Y:S02]  /*f7e0*/  LEA.HI.X.SX32 R12, R10, R4.reuse, 0x1, P2 ;  /* 0x000000040a0c7211 */ /* 0x082fe400010f0eff */
[----:B------:R-:W-:Y:S02]  /*f7f0*/  LEA.HI.X.SX32 R10, R6, R4, 0x1, P1 ;  /* 0x00000004060a7211 */ /* 0x000fe400008f0eff */
[-C--:B--2---:R-:W-:Y:S01]  /*f800*/  LEA R11, P2, R20, R5.reuse, 0x1 ;  /* 0x00000005140b7211 */ /* 0x084fe200078408ff */
[----:B------:R-:W-:Y:S01]  /*f810*/  STL [R1+0x29c], R13 ;  /* 0x00029c0d01007387 */ /* 0x000fe20000100800 */
[----:B------:R-:W-:-:S03]  /*f820*/  LEA R6, P1, R21, R5, 0x1 ;  /* 0x0000000515067211 */ /* 0x000fc600078208ff */
[----:B------:R-:W-:Y:S04]  /*f830*/  STL [R1+0x268], R12 ;  /* 0x0002680c01007387 */ /* 0x000fe80000100800 */
[----:B------:R0:W-:Y:S04]  /*f840*/  STL [R1+0x2a4], R11 ;  /* 0x0002a40b01007387 */ /* 0x0001e80000100800 */
[----:B------:R1:W-:Y:S04]  /*f850*/  STL [R1+0x270], R10 ;  /* 0x0002700a01007387 */ /* 0x0003e80000100800 */
[----:B------:R2:W-:Y:S01]  /*f860*/  STL [R1+0x2ac], R6 ;  /* 0x0002ac0601007387 */ /* 0x0005e20000100800 */
[----:B0-----:R-:W-:-:S02]  /*f870*/  LEA.HI.X.SX32 R11, R158, R4, 0x1, P0 ;  /* 0x000000049e0b7211 */ /* 0x001fc400000f0eff */
[----:B-1----:R-:W-:-:S03]  /*f880*/  LEA R10, P0, R22, R5, 0x1 ;  /* 0x00000005160a7211 */ /* 0x002fc600078008ff */
[----:B------:R0:W-:Y:S01]  /*f890*/  STL [R1+0x278], R11 ;  /* 0x0002780b01007387 */ /* 0x0001e20000100800 */
[----:B--2---:R-:W-:-:S03]  /*f8a0*/  LEA.HI.X.SX32 R6, R16, R4, 0x1, P4 ;  /* 0x0000000410067211 */ /* 0x004fc600020f0eff */
[----:B------:R1:W-:Y:S04]  /*f8b0*/  STL [R1+0x2b4], R10 ;  /* 0x0002b40a01007387 */ /* 0x0003e80000100800 */
[----:B------:R2:W-:Y:S01]  /*f8c0*/  STL [R1+0x280], R6 ;  /* 0x0002800601007387 */ /* 0x0005e20000100800 */
[----:B0-----:R-:W-:Y:S02]  /*f8d0*/  LEA R11, P4, R23, R5, 0x1 ;  /* 0x00000005170b7211 */ /* 0x001fe400078808ff */
[----:B-1----:R-:W-:-:S03]  /*f8e0*/  LEA.HI.X.SX32 R10, R17, R4, 0x1, P6 ;  /* 0x00000004110a7211 */ /* 0x002fc600030f0eff */
[----:B------:R0:W-:Y:S01]  /*f8f0*/  STL [R1+0x2bc], R11 ;  /* 0x0002bc0b01007387 */ /* 0x0001e20000100800 */
[----:B--2---:R-:W-:-:S03]  /*f900*/  LEA R6, P6, R3, R5, 0x1 ;  /* 0x0000000503067211 */ /* 0x004fc600078c08ff */
[----:B------:R1:W-:Y:S04]  /*f910*/  STL [R1+0x288], R10 ;  /* 0x0002880a01007387 */ /* 0x0003e80000100800 */
[----:B------:R2:W-:Y:S01]  /*f920*/  STL [R1+0x2c4], R6 ;  /* 0x0002c40601007387 */ /* 0x0005e20000100800 */
[----:B0-----:R-:W-:Y:S02]  /*f930*/  LEA.HI.X.SX32 R11, R18, R4, 0x1, P5 ;  /* 0x00000004120b7211 */ /* 0x001fe400028f0eff */
        /* <DEDUP_REMOVED lines=21> */
[----:B------:R1:W-:Y:S01]  /*fa90*/  STL [R1+0x2b8], R10 ;  /* 0x0002b80a01007387 */ /* 0x0003e20000100800 */
[----:B0-----:R-:W-:-:S03]  /*faa0*/  LEA.HI.X.SX32 R11, R3, R4, 0x1, P6 ;  /* 0x00000004030b7211 */ /* 0x001fc600030f0eff */
[----:B------:R-:W2:Y:S04]  /*fab0*/  LDL.LU R3, [R1+0xb70] ;  /* 0x000b700001037983 */ /* 0x000ea80000300800 */
[----:B------:R0:W-:Y:S01]  /*fac0*/  STL [R1+0x2f4], R6 ;  /* 0x0002f40601007387 */ /* 0x0001e20000100800 */
[----:B-1----:R-:W-:-:S03]  /*fad0*/  LEA.HI.X.SX32 R10, R7, R4, 0x1, P5 ;  /* 0x00000004070a7211 */ /* 0x002fc600028f0eff */
[----:B------:R1:W-:Y:S04]  /*fae0*/  STL [R1+0x2c0], R11 ;  /* 0x0002c00b01007387 */ /* 0x0003e80000100800 */
[----:B------:R-:W3:Y:S01]  /*faf0*/  LDL.LU R7, [R1+0xb6c] ;  /* 0x000b6c0001077983 */ /* 0x000ee20000300800 */
[----:B0-----:R-:W-:-:S05]  /*fb00*/  LEA R6, P6, R167, R5, 0x1 ;  /* 0x00000005a7067211 */ /* 0x001fca00078c08ff */
[----:B------:R0:W-:Y:S01]  /*fb10*/  STL [R1+0x2fc], R6 ;  /* 0x0002fc0601007387 */ /* 0x0001e20000100800 */
[----:B-1----:R-:W-:-:S03]  /*fb20*/  LEA.HI.X.SX32 R11, R0, R4, 0x1, P3 ;  /* 0x00000004000b7211 */ /* 0x002fc600018f0eff */
[----:B------:R1:W-:Y:S04]  /*fb30*/  STL [R1+0x2c8], R10 ;  /* 0x0002c80a01007387 */ /* 0x0003e80000100800 */
[----:B------:R-:W4:Y:S01]  /*fb40*/  LDL.LU R0, [R1+0xb68] ;  /* 0x000b680001007983 */ /* 0x000f220000300800 */
[-C--:B0-----:R-:W-:Y:S02]  /*fb50*/  LEA R6, P5, R168, R5.reuse, 0x1 ;  /* 0x00000005a8067211 */ /* 0x081fe400078a08ff */
[----:B-1----:R-:W-:-:S03]  /*fb60*/  LEA R10, P3, R170, R5, 0x1 ;  /* 0x00000005aa0a7211 */ /* 0x002fc600078608ff */
[----:B------:R0:W-:Y:S04]  /*fb70*/  STL [R1+0x304], R6 ;  /* 0x0003040601007387 */ /* 0x0001e80000100800 */
[----:B------:R1:W-:Y:S04]  /*fb80*/  STL [R1+0x2d0], R11 ;  /* 0x0002d00b01007387 */ /* 0x0003e80000100800 */
[----:B------:R1:W-:Y:S01]  /*fb90*/  STL [R1+0x30c], R10 ;  /* 0x00030c0a01007387 */ /* 0x0003e20000100800 */
[----:B0-----:R-:W-:Y:S02]  /*fba0*/  LEA.HI.X.SX32 R6, R160, R4, 0x1, P2 ;  /* 0x00000004a0067211 */ /* 0x001fe400010f0eff */
[----:B-1----:R-:W-:-:S03]  /*fbb0*/  LEA R11, P2, R172, R5, 0x1 ;  /* 0x00000005ac0b7211 */ /* 0x002fc600078408ff */
[----:B------:R0:W-:Y:S01]  /*fbc0*/  STL [R1+0x2d8], R6 ;  /* 0x0002d80601007387 */ /* 0x0001e20000100800 */
[----:B------:R-:W-:-:S03]  /*fbd0*/  LEA.HI.X.SX32 R10, R161, R4, 0x1, P1 ;  /* 0x00000004a10a7211 */ /* 0x000fc600008f0eff */
[----:B------:R1:W-:Y:S04]  /*fbe0*/  STL [R1+0x314], R11 ;  /* 0x0003140b01007387 */ /* 0x0003e80000100800 */
[----:B------:R1:W-:Y:S01]  /*fbf0*/  STL [R1+0x2e0], R10 ;  /* 0x0002e00a01007387 */ /* 0x0003e20000100800 */
[----:B0-----:R-:W-:Y:S02]  /*fc00*/  LEA R6, P1, R174, R5, 0x1 ;  /* 0x00000005ae067211 */ /* 0x001fe400078208ff */
[----:B-1----:R-:W-:-:S03]  /*fc10*/  LEA.HI.X.SX32 R11, R163, R4, 0x1, P0 ;  /* 0x00000004a30b7211 */ /* 0x002fc600000f0eff */
[----:B------:R0:W-:Y:S01]  /*fc20*/  STL [R1+0x31c], R6 ;  /* 0x00031c0601007387 */ /* 0x0001e20000100800 */
[----:B------:R-:W-:-:S03]  /*fc30*/  LEA R10, P0, R175, R5, 0x1 ;  /* 0x00000005af0a7211 */ /* 0x000fc600078008ff */
        /* <DEDUP_REMOVED lines=121> */
[----:B------:R-:W-:-:S03]  /*103d0*/  IMAD R233, R233, UR5, RZ ;  /* 0x00000005e9e97c24 */ /* 0x000fc6000f8e02ff */
[----:B------:R2:W-:Y:S01]  /*103e0*/  STL [R1+0x634], R10 ;  /* 0x0006340a01007387 */ /* 0x0005e20000100800 */
[----:B0-----:R-:W-:Y:S01]  /*103f0*/  LEA.HI.X.SX32 R6, R219, R4, 0x1, P5 ;  /* 0x00000004db067211 */ /* 0x001fe200028f0eff */
[----:B------:R-:W-:Y:S01]  /*10400*/  IMAD R235, R235, UR5, RZ ;  /* 0x00000005ebeb7c24 */ /* 0x000fe2000f8e02ff */
[----:B-1----:R-:W-:-:S03]  /*10410*/  LEA R11, P5, R232, R5, 0x1 ;  /* 0x00000005e80b7211 */ /* 0x002fc600078a08ff */
[----:B------:R0:W-:Y:S01]  /*10420*/  STL [R1+0x3e0], R6 ;  /* 0x0003e00601007387 */ /* 0x0001e20000100800 */
[----:B--2---:R-:W-:-:S03]  /*10430*/  LEA.HI.X.SX32 R10, R221, R4, 0x1, P3 ;  /* 0x00000004dd0a7211 */ /* 0x004fc600018f0eff */
[----:B------:R1:W-:Y:S01]  /*10440*/  STL [R1+0x63c], R11 ;  /* 0x00063c0b01007387 */ /* 0x0003e20000100800 */
[----:B------:R-:W-:-:S03]  /*10450*/  IMAD R237, R237, UR5, RZ ;  /* 0x00000005eded7c24 */ /* 0x000fc6000f8e02ff */
        /* <DEDUP_REMOVED lines=593> */
[----:B0-----:R-:W-:Y:S02]  /*12970*/  LEA.HI.X.SX32 R6, R200, R4, 0x1, P3 ;  /* 0x00000004c8067211 */ /* 0x001fe400018f0eff */
        /* <DEDUP_REMOVED lines=33> */
[----:B------:R1:W-:Y:S04]  /*12b90*/  STL [R1+0xa14], R11 ;  /* 0x000a140b01007387 */ /* 0x0003e80000100800 */
[----:B------:R2:W-:Y:S01]  /*12ba0*/  STL [R1+0x9f0], R10 ;  /* 0x0009f00a01007387 */ /* 0x0005e20000100800 */
[-C--:B0-----:R-:W-:Y:S02]  /*12bb0*/  LEA R6, P3, R154, R5.reuse, 0x1 ;  /* 0x000000059a067211 */ /* 0x081fe400078608ff */
[----:B-1----:R-:W-:Y:S02]  /*12bc0*/  LEA.HI.X.SX32 R11, R2, R4, 0x1, P2 ;  /* 0x00000004020b7211 */ /* 0x002fe400010f0eff */
[----:B------:R-:W3:Y:S01]  /*12bd0*/  LDL.LU R2, [R1+0xb64] ;  /* 0x000b640001027983 */ /* 0x000ee20000300800 */
[----:B--2---:R-:W-:-:S03]  /*12be0*/  LEA R10, P2, R156, R5, 0x1 ;  /* 0x000000059c0a7211 */ /* 0x004fc600078408ff */
[----:B------:R0:W-:Y:S04]  /*12bf0*/  STL [R1+0xa18], R6 ;  /* 0x000a180601007387 */ /* 0x0001e80000100800 */
[----:B------:R-:W-:Y:S01]  /*12c00*/  STL [R1+0x9f8], R11 ;  /* 0x0009f80b01007387 */ /* 0x000fe20000100800 */
[----:B------:R-:W1:Y:S01]  /*12c10*/  S2R R23, SR_TID.X ;  /* 0x0000000000177919 */ /* 0x000e620000002100 */
[----:B0-----:R-:W-:Y:S02]  /*12c20*/  LEA.HI.X.SX32 R6, R146, R4, 0x1, P1 ;  /* 0x0000000492067211 */ /* 0x001fe400008f0eff */
[----:B------:R-:W2:Y:S04]  /*12c30*/  LDL.LU R14, [R1+0x424] ;  /* 0x00042400010e7983 */ /* 0x000ea80000300800 */
[----:B------:R-:W-:Y:S01]  /*12c40*/  STL [R1+0xa1c], R10 ;  /* 0x000a1c0a01007387 */ /* 0x000fe20000100800 */
[----:B------:R-:W-:-:S03]  /*12c50*/  IMAD R252, R252, UR5, RZ ;  /* 0x00000005fcfc7c24 */ /* 0x000fc6000f8e02ff */
[----:B------:R-:W4:Y:S04]  /*12c60*/  LDL.LU R15, [R1+0x42c] ;  /* 0x00042c00010f7983 */ /* 0x000f280000300800 */
[----:B------:R0:W-:Y:S04]  /*12c70*/  STL [R1+0xa00], R6 ;  /* 0x000a000601007387 */ /* 0x0001e80000100800 */
[----:B------:R-:W3:Y:S04]  /*12c80*/  LDL.LU R165, [R1+0x434] ;  /* 0x0004340001a57983 */ /* 0x000ee80000300800 */
[----:B------:R-:W3:Y:S01]  /*12c90*/  LDL.LU R16, [R1+0x43c] ;  /* 0x00043c0001107983 */ /* 0x000ee20000300800 */
[----:B0-----:R-:W-:-:S03]  /*12ca0*/  LEA R6, P1, R252, R5, 0x1 ;  /* 0x00000005fc067211 */ /* 0x001fc600078208ff */
[----:B------:R-:W3:Y:S01]  /*12cb0*/  LDL.LU R17, [R1+0x408] ;  /* 0x0004080001117983 */ /* 0x000ee20000300800 */
[-C--:B------:R-:W-:Y:S02]  /*12cc0*/  LEA.HI.X.SX32 R5, R147, R4.reuse, 0x1, P0 ;  /* 0x0000000493057211 */ /* 0x080fe400000f0eff */
[-C--:B------:R-:W-:Y:S01]  /*12cd0*/  LEA.HI.X.SX32 R10, R151, R4.reuse, 0x1, P4 ;  /* 0x00000004970a7211 */ /* 0x080fe200020f0eff */
[----:B------:R-:W3:Y:S04]  /*12ce0*/  LDL.LU R163, [R1+0x40c] ;  /* 0x00040c0001a37983 */ /* 0x000ee80000300800 */
[----:B------:R-:W-:Y:S01]  /*12cf0*/  STL [R1+0x620], R6 ;  /* 0x0006200601007387 */ /* 0x000fe20000100800 */
[----:B------:R-:W-:-:S03]  /*12d00*/  LEA.HI.X.SX32 R11, R189, R4, 0x1, P6 ;  /* 0x00000004bd0b7211 */ /* 0x000fc600030f0eff */
[----:B------:R-:W3:Y:S04]  /*12d10*/  LDL.LU R18, [R1+0x410] ;  /* 0x0004100001127983 */ /* 0x000ee80000300800 */
[----:B------:R-:W-:Y:S04]  /*12d20*/  STL [R1+0x608], R5 ;  /* 0x0006080501007387 */ /* 0x000fe80000100800 */
[----:B------:R-:W3:Y:S04]  /*12d30*/  LDL.LU R19, [R1+0x414] ;  /* 0x0004140001137983 */ /* 0x000ee80000300800 */
[----:B------:R0:W-:Y:S04]  /*12d40*/  STL [R1+0x60c], R10 ;  /* 0x00060c0a01007387 */ /* 0x0001e80000100800 */
[----:B------:R-:W3:Y:S01]  /*12d50*/  LDL.LU R161, [R1+0x464] ;  /* 0x0004640001a17983 */ /* 0x000ee20000300800 */
[----:B0-----:R-:W-:-:S03]  /*12d60*/  LEA.HI.X.SX32 R10, R153, R4, 0x1, P5 ;  /* 0x00000004990a7211 */ /* 0x001fc600028f0eff */
[----:B------:R0:W-:Y:S04]  /*12d70*/  STL [R1+0x610], R11 ;  /* 0x0006100b01007387 */ /* 0x0001e80000100800 */
[----:B------:R0:W-:Y:S01]  /*12d80*/  STL [R1+0x614], R10 ;  /* 0x0006140a01007387 */ /* 0x0001e20000100800 */
[----:B-1----:R-:W-:-:S03]  /*12d90*/  SHF.R.U32.HI R158, RZ, 0x6, R23 ;  /* 0x00000006ff9e7819 */ /* 0x002fc60000011617 */
[----:B------:R-:W3:Y:S01]  /*12da0*/  LDL.LU R20, [R1+0x46c] ;  /* 0x00046c0001147983 */ /* 0x000ee20000300800 */
[-C--:B0-----:R-:W-:Y:S02]  /*12db0*/  LEA.HI.X.SX32 R11, R154, R4.reuse, 0x1, P3 ;  /* 0x000000049a0b7211 */ /* 0x081fe400018f0eff */
[----:B------:R-:W-:-:S03]  /*12dc0*/  LEA.HI.X.SX32 R10, R156, R4, 0x1, P2 ;  /* 0x000000049c0a7211 */ /* 0x000fc600010f0eff */
[----:B------:R-:W-:Y:S01]  /*12dd0*/  STL [R1+0x618], R11 ;  /* 0x0006180b01007387 */ /* 0x000fe20000100800 */
[----:B------:R-:W-:-:S03]  /*12de0*/  SHF.R.U32.HI R23, RZ, 0x6, R23 ;  /* 0x00000006ff177819 */ /* 0x000fc60000011617 */
[----:B------:R0:W-:Y:S01]  /*12df0*/  STL [R1+0x61c], R10 ;  /* 0x00061c0a01007387 */ /* 0x0001e20000100800 */
[----:B------:R-:W-:-:S03]  /*12e00*/  LEA R5, P0, R3, UR12, 0x1 ;  /* 0x0000000c03057c11 */ /* 0x000fc6000f8008ff */
[----:B------:R-:W3:Y:S01]  /*12e10*/  LDL.LU R21, [R1+0x474] ;  /* 0x0004740001157983 */ /* 0x000ee20000300800 */
[----:B------:R-:W-:-:S03]  /*12e20*/  SGXT.U32 R23, R23, 0x1 ;  /* 0x000000011717781a */ /* 0x000fc60000000000 */
[----:B------:R-:W3:Y:S01]  /*12e30*/  LDL.LU R22, [R1+0x47c] ;  /* 0x00047c0001167983 */ /* 0x000ee20000300800 */
[----:B0-----:R-:W-:Y:S02]  /*12e40*/  LEA.HI.X.SX32 R10, R252, R4, 0x1, P1 ;  /* 0x00000004fc0a7211 */ /* 0x001fe400008f0eff */
[----:B------:R-:W-:Y:S02]  /*12e50*/  LEA.HI.X.SX32 R4, R3, UR13, 0x1, P0 ;  /* 0x0000000d03047c11 */ /* 0x000fe400080f0eff */
[----:B------:R-:W3:Y:S01]  /*12e60*/  LDL.LU R3, [R1+0xb60] ;  /* 0x000b600001037983 */ /* 0x000ee20000300800 */
[----:B------:R-:W-:-:S03]  /*12e70*/  LOP3.LUT R167, R23, 0x7e, RZ, 0xfc, !PT ;  /* 0x0000007e17a77812 */ /* 0x000fc600078efcff */
[----:B------:R0:W-:Y:S04]  /*12e80*/  STL [R1+0x418], R10 ;  /* 0x0004180a01007387 */ /* 0x0001e80000100800 */
[----:B------:R-:W3:Y:S01]  /*12e90*/  LDL.LU R23, [R1+0x484] ;  /* 0x0004840001177983 */ /* 0x000ee20000300800 */
[----:B------:R-:W-:-:S05]  /*12ea0*/  IMAD R167, R167, UR9, RZ ;  /* 0x00000009a7a77c24 */ /* 0x000fca000f8e02ff */
[----:B------:R-:W-:-:S05]  /*12eb0*/  LEA R12, P3, R167, R5, 0x1 ;  /* 0x00000005a70c7211 */ /* 0x000fca00078608ff */
[----:B------:R1:W-:Y:S01]  /*12ec0*/  STL [R1+0x420], R12 ;  /* 0x0004200c01007387 */ /* 0x0003e20000100800 */
[----:B------:R-:W-:Y:S01]  /*12ed0*/  LEA.HI.X.SX32 R154, R167, R4, 0x1, P3 ;  /* 0x00000004a79a7211 */ /* 0x000fe200018f0eff */
[----:B------:R-:W-:Y:S01]  /*12ee0*/  IMAD R160, RZ, RZ, -UR9 ;  /* 0x80000009ffa07e24 */ /* 0x000fe2000f8e02ff */
[----:B------:R-:W-:-:S03]  /*12ef0*/  SGXT.U32 R158, R158, 0x1 ;  /* 0x000000019e9e781a */ /* 0x000fc60000000000 */
[----:B------:R-:W-:Y:S02]  /*12f00*/  IMAD R6, R160, 0x2, R8 ;  /* 0x00000002a0067824 */ /* 0x000fe400078e0208 */
[----:B------:R-:W-:Y:S02]  /*12f10*/  IMAD R25, R158, UR9, RZ ;  /* 0x000000099e197c24 */ /* 0x000fe4000f8e02ff */
[----:B------:R-:W-:-:S04]  /*12f20*/  IMAD R11, R160, 0x2, R6 ;  /* 0x00000002a00b7824 */ /* 0x000fc800078e0206 */
[----:B0-----:R-:W-:-:S04]  /*12f30*/  IMAD R10, R160, 0x2, R11 ;  /* 0x00000002a00a7824 */ /* 0x001fc800078e020b */
[----:B-1----:R-:W-:Y:S01]  /*12f40*/  IMAD R12, R160, 0x2, R10 ;  /* 0x00000002a00c7824 */ /* 0x002fe200078e020a */
[----:B--2---:R-:W-:-:S05]  /*12f50*/  LEA R13, P5, R14, R5, 0x1 ;  /* 0x000000050e0d7211 */ /* 0x004fca00078a08ff */
[----:B------:R3:W-:Y:S01]  /*12f60*/  STL [R1+0x428], R13 ;  /* 0x0004280d01007387 */ /* 0x0007e20000100800 */
[----:B----4-:R-:W-:-:S05]  /*12f70*/  LEA R152, P4, R15, R5, 0x1 ;  /* 0x000000050f987211 */ /* 0x010fca00078808ff */
[----:B------:R0:W-:Y:S01]  /*12f80*/  STL [R1+0x430], R152 ;  /* 0x0004309801007387 */ /* 0x0001e20000100800 */
[-C--:B---3--:R-:W-:Y:S02]  /*12f90*/  LEA R13, P0, R165, R5.reuse, 0x1 ;  /* 0x00000005a50d7211 */ /* 0x088fe400078008ff */
[----:B------:R-:W-:-:S03]  /*12fa0*/  LEA R153, P1, R16, R5, 0x1 ;  /* 0x0000000510997211 */ /* 0x000fc600078208ff */
[----:B------:R-:W-:Y:S01]  /*12fb0*/  STL [R1+0x438], R13 ;  /* 0x0004380d01007387 */ /* 0x000fe20000100800 */
[----:B0-----:R-:W-:-:S03]  /*12fc0*/  LEA R152, P2, R17, R5, 0x1 ;  /* 0x0000000511987211 */ /* 0x001fc600078408ff */
[----:B------:R0:W-:Y:S04]  /*12fd0*/  STL [R1+0x440], R153 ;  /* 0x0004409901007387 */ /* 0x0001e80000100800 */
[----:B------:R1:W-:Y:S01]  /*12fe0*/  STL [R1+0x448], R152 ;  /* 0x0004489801007387 */ /* 0x0003e20000100800 */
[----:B0-----:R-:W-:-:S03]  /*12ff0*/  LEA R153, P3, R163, R5, 0x1 ;  /* 0x00000005a3997211 */ /* 0x001fc600078608ff */
[----:B------:R0:W-:Y:S01]  /*13000*/  STL [R1+0x41c], R154 ;  /* 0x00041c9a01007387 */ /* 0x0001e20000100800 */
[----:B-1----:R-:W-:-:S03]  /*13010*/  LEA.HI.X.SX32 R152, R14, R4, 0x1, P5 ;  /* 0x000000040e987211 */ /* 0x002fc600028f0eff */
        /* <DEDUP_REMOVED lines=40> */
[----:B------:R-:W-:Y:S01]  /*132a0*/  STL [R1+0x4a0], R154 ;  /* 0x0004a09a01007387 */ /* 0x000fe20000100800 */
[----:B--2---:R-:W-:-:S03]  /*132b0*/  LEA R152, P2, R7, R5, 0x1 ;  /* 0x0000000507987211 */ /* 0x004fc600078408ff */
[----:B------:R0:W-:Y:S01]  /*132c0*/  STL [R1+0x474], R153 ;  /* 0x0004749901007387 */ /* 0x0001e20000100800 */
[----:B------:R-:W-:-:S03]  /*132d0*/  LEA.HI.X.SX32 R22, R22, R4, 0x1, P3 ;  /* 0x0000000416167211 */ /* 0x000fc600018f0eff */
[----:B------:R1:W-:Y:S01]  /*132e0*/  STL [R1+0x4a8], R152 ;  /* 0x0004a89801007387 */ /* 0x0003e20000100800 */
[----:B0-----:R-:W-:-:S03]  /*132f0*/  LEA R153, P3, R9, R5, 0x1 ;  /* 0x0000000509997211 */ /* 0x001fc600078608ff */
[----:B------:R-:W-:Y:S01]  /*13300*/  STL [R1+0x47c], R22 ;  /* 0x00047c1601007387 */ /* 0x000fe20000100800 */
[----:B-1----:R-:W-:-:S03]  /*13310*/  LEA.HI.X.SX32 R152, R23, R4, 0x1, P5 ;  /* 0x0000000417987211 */ /* 0x002fc600028f0eff */
[----:B------:R0:W-:Y:S01]  /*13320*/  STL [R1+0x4b0], R153 ;  /* 0x0004b09901007387 */ /* 0x0001e20000100800 */
[----:B------:R-:W-:-:S03]  /*13330*/  LEA R23, P5, R8, R5, 0x1 ;  /* 0x0000000508177211 */ /* 0x000fc600078a08ff */
[----:B------:R1:W-:Y:S01]  /*13340*/  STL [R1+0x484], R152 ;  /* 0x0004849801007387 */ /* 0x0003e20000100800 */
[-C--:B------:R-:W-:Y:S02]  /*13350*/  LEA.HI.X.SX32 R154, R2, R4.reuse, 0x1, P0 ;  /* 0x00000004029a7211 */ /* 0x080fe400000f0eff */
[----:B0-----:R-:W-:Y:S02]  /*13360*/  LEA.HI.X.SX32 R153, R3, R4, 0x1, P4 ;  /* 0x0000000403997211 */ /* 0x001fe400020f0eff */
[----:B------:R-:W2:Y:S01]  /*13370*/  LDL.LU R3, [R1+0xb5c] ;  /* 0x000b5c0001037983 */ /* 0x000ea20000300800 */
[----:B-1----:R-:W-:-:S03]  /*13380*/  LEA R152, P4, R6, R5, 0x1 ;  /* 0x0000000506987211 */ /* 0x002fc600078808ff */
[----:B------:R-:W-:Y:S01]  /*13390*/  STL [R1+0x4b8], R23 ;  /* 0x0004b81701007387 */ /* 0x000fe20000100800 */
[----:B------:R-:W-:-:S03]  /*133a0*/  LEA.HI.X.SX32 R7, R7, R4, 0x1, P2 ;  /* 0x0000000407077211 */ /* 0x000fc600010f0eff */
[----:B------:R0:W-:Y:S01]  /*133b0*/  STL [R1+0x48c], R153 ;  /* 0x00048c9901007387 */ /* 0x0001e20000100800 */
[----:B------:R-:W-:-:S03]  /*133c0*/  LEA.HI.X.SX32 R9, R9, R4, 0x1, P3 ;  /* 0x0000000409097211 */ /* 0x000fc600018f0eff */
[----:B------:R1:W-:Y:S01]  /*133d0*/  STL [R1+0x4c0], R152 ;  /* 0x0004c09801007387 */ /* 0x0003e20000100800 */
[----:B------:R-:W-:-:S03]  /*133e0*/  LEA.HI.X.SX32 R8, R8, R4, 0x1, P5 ;  /* 0x0000000408087211 */ /* 0x000fc600028f0eff */
[----:B------:R-:W3:Y:S01]  /*133f0*/  LDL.LU R2, [R1+0xb58] ;  /* 0x000b580001027983 */ /* 0x000ee20000300800 */
[----:B0-----:R-:W-:-:S03]  /*13400*/  LEA R153, P0, R25, R5, 0x1 ;  /* 0x0000000519997211 */ /* 0x001fc600078008ff */
[----:B------:R-:W-:Y:S01]  /*13410*/  STL [R1+0x494], R154 ;  /* 0x0004949a01007387 */ /* 0x000fe20000100800 */
[----:B-1----:R-:W-:-:S03]  /*13420*/  LEA.HI.X.SX32 R152, R0, R4, 0x1, P1 ;  /* 0x0000000400987211 */ /* 0x002fc600008f0eff */
[----:B------:R0:W5:Y:S01]  /*13430*/  LDL.LU R0, [R1+0xb54] ;  /* 0x000b540001007983 */ /* 0x0001620000300800 */
[----:B------:R-:W-:-:S03]  /*13440*/  LEA.HI.X.SX32 R6, R6, R4, 0x1, P4 ;  /* 0x0000000406067211 */ /* 0x000fc600020f0eff */
[----:B------:R-:W-:Y:S04]  /*13450*/  STL [R1+0x604], R153 ;  /* 0x0006049901007387 */ /* 0x000fe80000100800 */
[----:B------:R-:W-:Y:S04]  /*13460*/  STL [R1+0x49c], R152 ;  /* 0x00049c9801007387 */ /* 0x000fe80000100800 */
[----:B------:R-:W-:Y:S04]  /*13470*/  STL [R1+0x4a4], R7 ;  /* 0x0004a40701007387 */ /* 0x000fe80000100800 */
[----:B------:R1:W-:Y:S04]  /*13480*/  STL [R1+0x4ac], R9 ;  /* 0x0004ac0901007387 */ /* 0x0003e80000100800 */
[----:B------:R4:W-:Y:S01]  /*13490*/  STL [R1+0x4b4], R8 ;  /* 0x0004b40801007387 */ /* 0x0009e20000100800 */
[----:B-1----:R-:W-:-:S03]  /*134a0*/  LEA R9, P1, R11, R5, 0x1 ;  /* 0x000000050b097211 */ /* 0x002fc600078208ff */
[----:B------:R-:W-:Y:S01]  /*134b0*/  STL [R1+0x4bc], R6 ;  /* 0x0004bc0601007387 */ /* 0x000fe20000100800 */
[----:B----4-:R-:W-:-:S03]  /*134c0*/  LEA R8, P2, R10, R5, 0x1 ;  /* 0x000000050a087211 */ /* 0x010fc600078408ff */
[----:B------:R1:W-:Y:S01]  /*134d0*/  STL [R1+0x4c8], R9 ;  /* 0x0004c80901007387 */ /* 0x0003e20000100800 */
[C---:B------:R-:W-:Y:S01]  /*134e0*/  IMAD R13, R160.reuse, 0x2, R12 ;  /* 0x00000002a00d7824 */ /* 0x040fe200078e020c */
[-C--:B------:R-:W-:Y:S02]  /*134f0*/  LEA.HI.X.SX32 R11, R11, R4.reuse, 0x1, P1 ;  /* 0x000000040b0b7211 */ /* 0x080fe400008f0eff */
[----:B------:R4:W-:Y:S01]  /*13500*/  STL [R1+0x4d0], R8 ;  /* 0x0004d00801007387 */ /* 0x0009e20000100800 */
[----:B------:R-:W-:Y:S01]  /*13510*/  IMAD R14, R160, 0x2, R13 ;  /* 0x00000002a00e7824 */ /* 0x000fe200078e020d */
[-C--:B-1----:R-:W-:Y:S02]  /*13520*/  LEA.HI.X.SX32 R9, R25, R4.reuse, 0x1, P0 ;  /* 0x0000000419097211 */ /* 0x082fe400000f0eff */
[----:B----4-:R-:W-:-:S03]  /*13530*/  LEA.HI.X.SX32 R8, R10, R4, 0x1, P2 ;  /* 0x000000040a087211 */ /* 0x010fc600010f0eff */
[----:B------:R-:W-:Y:S04]  /*13540*/  STL [R1+0x600], R9 ;  /* 0x0006000901007387 */ /* 0x000fe80000100800 */
[----:B------:R1:W-:Y:S01]  /*13550*/  STL [R1+0x4c4], R11 ;  /* 0x0004c40b01007387 */ /* 0x0003e20000100800 */
[----:B------:R-:W-:-:S03]  /*13560*/  LEA R10, P2, R14, R5, 0x1 ;  /* 0x000000050e0a7211 */ /* 0x000fc600078408ff */
[----:B------:R4:W-:Y:S01]  /*13570*/  STL [R1+0x4cc], R8 ;  /* 0x0004cc0801007387 */ /* 0x0009e20000100800 */
[-C--:B-1----:R-:W-:Y:S02]  /*13580*/  LEA R11, P0, R12, R5.reuse, 0x1 ;  /* 0x000000050c0b7211 */ /* 0x082fe400078008ff */
[----:B----4-:R-:W-:-:S03]  /*13590*/  LEA R8, P1, R13, R5, 0x1 ;  /* 0x000000050d087211 */ /* 0x010fc600078208ff */
[----:B------:R-:W-:Y:S01]  /*135a0*/  STL [R1+0x4d8], R11 ;  /* 0x0004d80b01007387 */ /* 0x000fe20000100800 */
[----:B------:R-:W-:-:S03]  /*135b0*/  IMAD R15, R160, 0x2, R14 ;  /* 0x00000002a00f7824 */ /* 0x000fc600078e020e */
[----:B------:R1:W-:Y:S01]  /*135c0*/  STL [R1+0x4e0], R8 ;  /* 0x0004e00801007387 */ /* 0x0003e20000100800 */
[----:B------:R-:W-:-:S03]  /*135d0*/  IMAD R16, R160, 0x2, R15 ;  /* 0x00000002a0107824 */ /* 0x000fc600078e020f */
[----:B------:R4:W-:Y:S01]  /*135e0*/  STL [R1+0x4e8], R10 ;  /* 0x0004e80a01007387 */ /* 0x0009e20000100800 */
[-C--:B-1----:R-:W-:Y:S02]  /*135f0*/  LEA.HI.X.SX32 R8, R12, R4.reuse, 0x1, P0 ;  /* 0x000000040c087211 */ /* 0x082fe400000f0eff */
[-C--:B------:R-:W-:Y:S02]  /*13600*/  LEA.HI.X.SX32 R12, R13, R4.reuse, 0x1, P1 ;  /* 0x000000040d0c7211 */ /* 0x080fe400008f0eff */
[----:B----4-:R-:W-:Y:S01]  /*13610*/  LEA.HI.X.SX32 R10, R14, R4, 0x1, P2 ;  /* 0x000000040e0a7211 */ /* 0x010fe200010f0eff */
[----:B------:R-:W-:Y:S01]  /*13620*/  STL [R1+0x4d4], R8 ;  /* 0x0004d40801007387 */ /* 0x000fe20000100800 */
[C---:B------:R-:W-:Y:S01]  /*13630*/  IMAD R17, R160.reuse, 0x2, R16 ;  /* 0x00000002a0117824 */ /* 0x040fe200078e0210 */
[----:B------:R-:W-:Y:S02]  /*13640*/  LEA R13, P0, R15, R5, 0x1 ;  /* 0x000000050f0d7211 */ /* 0x000fe400078008ff */
[----:B------:R1:W-:Y:S04]  /*13650*/  STL [R1+0x4dc], R12 ;  /* 0x0004dc0c01007387 */ /* 0x0003e80000100800 */
[----:B------:R4:W-:Y:S01]  /*13660*/  STL [R1+0x4e4], R10 ;  /* 0x0004e40a01007387 */ /* 0x0009e20000100800 */
[----:B------:R-:W-:-:S03]  /*13670*/  IMAD R18, R160, 0x2, R17 ;  /* 0x00000002a0127824 */ /* 0x000fc600078e0211 */
[----:B------:R0:W-:Y:S01]  /*13680*/  STL [R1+0x4f0], R13 ;  /* 0x0004f00d01007387 */ /* 0x0001e20000100800 */
[-C--:B-1----:R-:W-:Y:S02]  /*13690*/  LEA R12, P2, R17, R5.reuse, 0x1 ;  /* 0x00000005110c7211 */ /* 0x082fe400078408ff */
[----:B----4-:R-:W-:Y:S01]  /*136a0*/  LEA R10, P1, R16, R5, 0x1 ;  /* 0x00000005100a7211 */ /* 0x010fe200078208ff */
[----:B------:R-:W-:-:S04]  /*136b0*/  IMAD R19, R160, 0x2, R18 ;  /* 0x00000002a0137824 */ /* 0x000fc800078e0212 */
[----:B------:R1:W-:Y:S01]  /*136c0*/  STL [R1+0x4f8], R10 ;  /* 0x0004f80a01007387 */ /* 0x0003e20000100800 */
[-C--:B0-----:R-:W-:Y:S01]  /*136d0*/  LEA.HI.X.SX32 R13, R16, R4.reuse, 0x1, P1 ;  /* 0x00000004100d7211 */ /* 0x081fe200008f0eff */
[----:B------:R-:W-:Y:S02]  /*136e0*/  IMAD R20, R160, 0x2, R19 ;  /* 0x00000002a0147824 */ /* 0x000fe400078e0213 */
[----:B------:R0:W-:Y:S01]  /*136f0*/  STL [R1+0x500], R12 ;  /* 0x0005000c01007387 */ /* 0x0001e20000100800 */
[-C--:B-1----:R-:W-:Y:S02]  /*13700*/  LEA.HI.X.SX32 R10, R15, R4.reuse, 0x1, P0 ;  /* 0x000000040f0a7211 */ /* 0x082fe400000f0eff */
[----:B0-----:R-:W-:-:S03]  /*13710*/  LEA.HI.X.SX32 R12, R17, R4, 0x1, P2 ;  /* 0x00000004110c7211 */ /* 0x001fc600010f0eff */
[----:B------:R-:W-:Y:S01]  /*13720*/  STL [R1+0x4ec], R10 ;  /* 0x0004ec0a01007387 */ /* 0x000fe20000100800 */
[----:B------:R-:W-:-:S03]  /*13730*/  LEA R14, P1, R19, R5, 0x1 ;  /* 0x00000005130e7211 */ /* 0x000fc600078208ff */
[----:B------:R0:W-:Y:S01]  /*13740*/  STL [R1+0x4f4], R13 ;  /* 0x0004f40d01007387 */ /* 0x0001e20000100800 */
[----:B------:R-:W-:-:S03]  /*13750*/  IMAD R21, R160, 0x2, R20 ;  /* 0x00000002a0157824 */ /* 0x000fc600078e0214 */
[----:B------:R1:W-:Y:S01]  /*13760*/  STL [R1+0x4fc], R12 ;  /* 0x0004fc0c01007387 */ /* 0x0003e20000100800 */
[-C--:B0-----:R-:W-:Y:S02]  /*13770*/  LEA R13, P0, R18, R5.reuse, 0x1 ;  /* 0x00000005120d7211 */ /* 0x081fe400078008ff */
[----:B-1----:R-:W-:-:S03]  /*13780*/  LEA R12, P2, R20, R5, 0x1 ;  /* 0x00000005140c7211 */ /* 0x002fc600078408ff */
[----:B------:R-:W-:Y:S01]  /*13790*/  STL [R1+0x508], R13 ;  /* 0x0005080d01007387 */ /* 0x000fe20000100800 */
[----:B------:R-:W-:-:S03]  /*137a0*/  LEA.HI.X.SX32 R15, R19, R4, 0x1, P1 ;  /* 0x00000004130f7211 */ /* 0x000fc600008f0eff */
[----:B------:R0:W-:Y:S01]  /*137b0*/  STL [R1+0x510], R14 ;  /* 0x0005100e01007387 */ /* 0x0001e20000100800 */
[----:B------:R-:W-:-:S03]  /*137c0*/  IMAD R22, R160, 0x2, R21 ;  /* 0x00000002a0167824 */ /* 0x000fc600078e0215 */
[----:B------:R1:W-:Y:S01]  /*137d0*/  STL [R1+0x518], R12 ;  /* 0x0005180c01007387 */ /* 0x0003e20000100800 */
[-C--:B0-----:R-:W-:Y:S02]  /*137e0*/  LEA.HI.X.SX32 R14, R18, R4.reuse, 0x1, P0 ;  /* 0x00000004120e7211 */ /* 0x081fe400000f0eff */
[----:B-1----:R-:W-:-:S03]  /*137f0*/  LEA.HI.X.SX32 R12, R20, R4, 0x1, P2 ;  /* 0x00000004140c7211 */ /* 0x002fc600010f0eff */
[----:B------:R-:W-:Y:S01]  /*13800*/  STL [R1+0x504], R14 ;  /* 0x0005040e01007387 */ /* 0x000fe20000100800 */
[----:B------:R-:W-:-:S03]  /*13810*/  IMAD R23, R160, 0x2, R22 ;  /* 0x00000002a0177824 */ /* 0x000fc600078e0216 */
[----:B------:R0:W-:Y:S01]  /*13820*/  STL [R1+0x50c], R15 ;  /* 0x00050c0f01007387 */ /* 0x0001e20000100800 */
[----:B------:R-:W-:-:S03]  /*13830*/  IMAD R24, R160, 0x2, R23 ;  /* 0x00000002a0187824 */ /* 0x000fc600078e0217 */
[----:B------:R1:W-:Y:S01]  /*13840*/  STL [R1+0x514], R12 ;  /* 0x0005140c01007387 */ /* 0x0003e20000100800 */
[-C--:B------:R-:W-:Y:S02]  /*13850*/  LEA R16, P2, R23, R5.reuse, 0x1 ;  /* 0x0000000517107211 */ /* 0x080fe400078408ff */
[-C--:B0-----:R-:W-:Y:S02]  /*13860*/  LEA R15, P0, R21, R5.reuse, 0x1 ;  /* 0x00000005150f7211 */ /* 0x081fe400078008ff */
[----:B-1----:R-:W-:-:S03]  /*13870*/  LEA R12, P1, R22, R5, 0x1 ;  /* 0x00000005160c7211 */ /* 0x002fc600078208ff */
[----:B------:R-:W-:Y:S01]  /*13880*/  STL [R1+0x520], R15 ;  /* 0x0005200f01007387 */ /* 0x000fe20000100800 */
[----:B------:R-:W-:-:S03]  /*13890*/  IMAD R7, R160, 0x2, R24 ;  /* 0x00000002a0077824 */ /* 0x000fc600078e0218 */
[----:B------:R0:W-:Y:S01]  /*138a0*/  STL [R1+0x528], R12 ;  /* 0x0005280c01007387 */ /* 0x0001e20000100800 */
[-C--:B------:R-:W-:Y:S01]  /*138b0*/  LEA.HI.X.SX32 R17, R22, R4.reuse, 0x1, P1 ;  /* 0x0000000416117211 */ /* 0x080fe200008f0eff */
[----:B------:R-:W-:Y:S02]  /*138c0*/  IMAD R6, R160, 0x2, R7 ;  /* 0x00000002a0067824 */ /* 0x000fe400078e0207 */
[----:B------:R1:W-:Y:S01]  /*138d0*/  STL [R1+0x530], R16 ;  /* 0x0005301001007387 */ /* 0x0003e20000100800 */
[-C--:B0-----:R-:W-:Y:S02]  /*138e0*/  LEA.HI.X.SX32 R12, R21, R4.reuse, 0x1, P0 ;  /* 0x00000004150c7211 */ /* 0x081fe400000f0eff */
[----:B-1----:R-:W-:-:S03]  /*138f0*/  LEA.HI.X.SX32 R16, R23, R4, 0x1, P2 ;  /* 0x0000000417107211 */ /* 0x002fc600010f0eff */
        /* <DEDUP_REMOVED lines=8> */
[----:B------:R-:W-:-:S03]  /*13980*/  IMAD R11, R160, 0x2, R9 ;  /* 0x00000002a00b7824 */ /* 0x000fc600078e0209 */
[----:B------:R0:W-:Y:S04]  /*13990*/  STL [R1+0x540], R18 ;  /* 0x0005401201007387 */ /* 0x0001e80000100800 */
[----:B------:R1:W-:Y:S01]  /*139a0*/  STL [R1+0x548], R16 ;  /* 0x0005481001007387 */ /* 0x0003e20000100800 */
[----:B------:R-:W-:Y:S01]  /*139b0*/  IMAD R8, R160, 0x2, R11 ;  /* 0x00000002a0087824 */ /* 0x000fe200078e020b */
[-C--:B0-----:R-:W-:Y:S02]  /*139c0*/  LEA.HI.X.SX32 R18, R24, R4.reuse, 0x1, P0 ;  /* 0x0000000418127211 */ /* 0x081fe400000f0eff */
[----:B-1----:R-:W-:-:S03]  /*139d0*/  LEA.HI.X.SX32 R16, R7, R4, 0x1, P1 ;  /* 0x0000000407107211 */ /* 0x002fc600008f0eff */
[----:B------:R0:W-:Y:S01]  /*139e0*/  STL [R1+0x534], R18 ;  /* 0x0005341201007387 */ /* 0x0001e20000100800 */
[----:B------:R-:W-:-:S03]  /*139f0*/  LEA.HI.X.SX32 R7, R6, R4, 0x1, P2 ;  /* 0x0000000406077211 */ /* 0x000fc600010f0eff */
[----:B------:R1:W-:Y:S01]  /*13a00*/  STL [R1+0x53c], R16 ;  /* 0x00053c1001007387 */ /* 0x0003e20000100800 */
[----:B------:R-:W-:-:S03]  /*13a10*/  IMAD R25, R160, 0x2, R8 ;  /* 0x00000002a0197824 */ /* 0x000fc600078e0208 */
[----:B------:R4:W-:Y:S01]  /*13a20*/  STL [R1+0x544], R7 ;  /* 0x0005440701007387 */ /* 0x0009e20000100800 */
[-C--:B0-----:R-:W-:Y:S02]  /*13a30*/  LEA R18, P1, R11, R5.reuse, 0x1 ;  /* 0x000000050b127211 */ /* 0x081fe400078208ff */
[-C--:B-1----:R-:W-:Y:S02]  /*13a40*/  LEA R16, P0, R9, R5.reuse, 0x1 ;  /* 0x0000000509107211 */ /* 0x082fe400078008ff */
[----:B----4-:R-:W-:-:S03]  /*13a50*/  LEA R7, P2, R8, R5, 0x1 ;  /* 0x0000000508077211 */ /* 0x010fc600078408ff */
[----:B------:R-:W-:Y:S01]  /*13a60*/  STL [R1+0x550], R16 ;  /* 0x0005501001007387 */ /* 0x000fe20000100800 */
[----:B------:R-:W-:-:S03]  /*13a70*/  IMAD R10, R160, 0x2, R25 ;  /* 0x00000002a00a7824 */ /* 0x000fc600078e0219 */
[----:B------:R0:W-:Y:S04]  /*13a80*/  STL [R1+0x558], R18 ;  /* 0x0005581201007387 */ /* 0x0001e80000100800 */
[----:B------:R1:W-:Y:S01]  /*13a90*/  STL [R1+0x560], R7 ;  /* 0x0005600701007387 */ /* 0x0003e20000100800 */
[----:B------:R-:W-:Y:S01]  /*13aa0*/  IMAD R13, R160, 0x2, R10 ;  /* 0x00000002a00d7824 */ /* 0x000fe200078e020a */
[-C--:B0-----:R-:W-:Y:S02]  /*13ab0*/  LEA.HI.X.SX32 R18, R9, R4.reuse, 0x1, P0 ;  /* 0x0000000409127211 */ /* 0x081fe400000f0eff */
[-C--:B------:R-:W-:Y:S02]  /*13ac0*/  LEA.HI.X.SX32 R9, R11, R4.reuse, 0x1, P1 ;  /* 0x000000040b097211 */ /* 0x080fe400008f0eff */
[----:B-1----:R-:W-:Y:S01]  /*13ad0*/  LEA.HI.X.SX32 R7, R8, R4, 0x1, P2 ;  /* 0x0000000408077211 */ /* 0x002fe200010f0eff */
[----:B------:R-:W-:Y:S01]  /*13ae0*/  STL [R1+0x54c], R18 ;  /* 0x00054c1201007387 */ /* 0x000fe20000100800 */
[----:B------:R-:W-:-:S03]  /*13af0*/  LEA R11, P0, R25, R5, 0x1 ;  /* 0x00000005190b7211 */ /* 0x000fc600078008ff */
[----:B------:R0:W-:Y:S01]  /*13b00*/  STL [R1+0x554], R9 ;  /* 0x0005540901007387 */ /* 0x0001e20000100800 */
[----:B------:R-:W-:-:S03]  /*13b10*/  IMAD R14, R160, 0x2, R13 ;  /* 0x00000002a00e7824 */ /* 0x000fc600078e020d */
[----:B------:R1:W-:Y:S01]  /*13b20*/  STL [R1+0x55c], R7 ;  /* 0x00055c0701007387 */ /* 0x0003e20000100800 */
[----:B------:R-:W-:-:S03]  /*13b30*/  IMAD R15, R160, 0x2, R14 ;  /* 0x00000002a00f7824 */ /* 0x000fc600078e020e */
[----:B------:R-:W-:Y:S01]  /*13b40*/  STL [R1+0x568], R11 ;  /* 0x0005680b01007387 */ /* 0x000fe20000100800 */
[-C--:B0-----:R-:W-:Y:S02]  /*13b50*/  LEA R9, P2, R13, R5.reuse, 0x1 ;  /* 0x000000050d097211 */ /* 0x081fe400078408ff */
[----:B-1----:R-:W-:-:S05]  /*13b60*/  LEA R7, P1, R10, R5, 0x1 ;  /* 0x000000050a077211 */ /* 0x002fca00078208ff */
[----:B------:R0:W-:Y:S01]  /*13b70*/  STL [R1+0x570], R7 ;  /* 0x0005700701007387 */ /* 0x0001e20000100800 */
[----:B------:R-:W-:-:S03]  /*13b80*/  LEA.HI.X.SX32 R10, R10, R4, 0x1, P1 ;  /* 0x000000040a0a7211 */ /* 0x000fc600008f0eff */
[----:B------:R1:W-:Y:S01]  /*13b90*/  STL [R1+0x578], R9 ;  /* 0x0005780901007387 */ /* 0x0003e20000100800 */
[----:B------:R-:W-:Y:S01]  /*13ba0*/  IMAD R12, R160, 0x2, R15 ;  /* 0x00000002a00c7824 */ /* 0x000fe200078e020f */
[-C--:B0-----:R-:W-:Y:S02]  /*13bb0*/  LEA.HI.X.SX32 R7, R25, R4.reuse, 0x1, P0 ;  /* 0x0000000419077211 */ /* 0x081fe400000f0eff */
[----:B-1----:R-:W-:-:S03]  /*13bc0*/  LEA.HI.X.SX32 R9, R13, R4, 0x1, P2 ;  /* 0x000000040d097211 */ /* 0x002fc600010f0eff */
[----:B------:R-:W-:Y:S01]  /*13bd0*/  STL [R1+0x564], R7 ;  /* 0x0005640701007387 */ /* 0x000fe20000100800 */
[----:B------:R-:W-:-:S03]  /*13be0*/  LEA R13, P0, R14, R5, 0x1 ;  /* 0x000000050e0d7211 */ /* 0x000fc600078008ff */
[----:B------:R0:W-:Y:S01]  /*13bf0*/  STL [R1+0x56c], R10 ;  /* 0x00056c0a01007387 */ /* 0x0001e20000100800 */
[----:B------:R-:W-:-:S03]  /*13c00*/  IMAD R17, R160, 0x2, R12 ;  /* 0x00000002a0117824 */ /* 0x000fc600078e020c */
[----:B------:R1:W-:Y:S01]  /*13c10*/  STL [R1+0x574], R9 ;  /* 0x0005740901007387 */ /* 0x0003e20000100800 */
[----:B------:R-:W-:Y:S01]  /*13c20*/  IMAD R6, R160, 0x2, R17 ;  /* 0x00000002a0067824 */ /* 0x000fe200078e0211 */
[CC--:B0-----:R-:W-:Y:S02]  /*13c30*/  LEA R10, P2, R12.reuse, R5.reuse, 0x1 ;  /* 0x000000050c0a7211 */ /* 0x0c1fe400078408ff */
[----:B-1----:R-:W-:Y:S01]  /*13c40*/  LEA R9, P1, R15, R5, 0x1 ;  /* 0x000000050f097211 */ /* 0x002fe200078208ff */
[----:B------:R-:W-:Y:S01]  /*13c50*/  STL [R1+0x580], R13 ;  /* 0x0005800d01007387 */ /* 0x000fe20000100800 */
[----:B------:R-:W-:-:S03]  /*13c60*/  LEA.HI.X.SX32 R12, R12, R4, 0x1, P2 ;  /* 0x000000040c0c7211 */ /* 0x000fc600010f0eff */
[----:B------:R0:W-:Y:S04]  /*13c70*/  STL [R1+0x588], R9 ;  /* 0x0005880901007387 */ /* 0x0001e80000100800 */
[----:B------:R1:W-:Y:S01]  /*13c80*/  STL [R1+0x590], R10 ;  /* 0x0005900a01007387 */ /* 0x0003e20000100800 */
[----:B------:R-:W-:Y:S01]  /*13c90*/  IMAD R16, R160, 0x2, R6 ;  /* 0x00000002a0107824 */ /* 0x000fe200078e0206 */
[-C--:B0-----:R-:W-:Y:S02]  /*13ca0*/  LEA.HI.X.SX32 R9, R14, R4.reuse, 0x1, P0 ;  /* 0x000000040e097211 */ /* 0x081fe400000f0eff */
[----:B-1----:R-:W-:-:S03]  /*13cb0*/  LEA.HI.X.SX32 R10, R15, R4, 0x1, P1 ;  /* 0x000000040f0a7211 */ /* 0x002fc600008f0eff */
[----:B------:R-:W-:Y:S01]  /*13cc0*/  STL [R1+0x57c], R9 ;  /* 0x00057c0901007387 */ /* 0x000fe20000100800 */
[----:B------:R-:W-:-:S03]  /*13cd0*/  LEA R14, P2, R16, R5, 0x1 ;  /* 0x00000005100e7211 */ /* 0x000fc600078408ff */
[----:B------:R0:W-:Y:S04]  /*13ce0*/  STL [R1+0x584], R10 ;  /* 0x0005840a01007387 */ /* 0x0001e80000100800 */
[----:B------:R1:W-:Y:S01]  /*13cf0*/  STL [R1+0x58c], R12 ;  /* 0x00058c0c01007387 */ /* 0x0003e20000100800 */
[----:B------:R-:W-:Y:S01]  /*13d00*/  IMAD R8, R160, 0x2, R16 ;  /* 0x00000002a0087824 */ /* 0x000fe200078e0210 */
[-C--:B0-----:R-:W-:Y:S02]  /*13d10*/  LEA R10, P0, R17, R5.reuse, 0x1 ;  /* 0x00000005110a7211 */ /* 0x081fe400078008ff */
[----:B-1----:R-:W-:-:S03]  /*13d20*/  LEA R12, P1, R6, R5, 0x1 ;  /* 0x00000005060c7211 */ /* 0x002fc600078208ff */
[----:B------:R-:W-:Y:S01]  /*13d30*/  STL [R1+0x598], R10 ;  /* 0x0005980a01007387 */ /* 0x000fe20000100800 */
[----:B------:R-:W-:-:S03]  /*13d40*/  IMAD R11, R160, 0x2, R8 ;  /* 0x00000002a00b7824 */ /* 0x000fc600078e0208 */
[----:B------:R0:W-:Y:S04]  /*13d50*/  STL [R1+0x5a0], R12 ;  /* 0x0005a00c01007387 */ /* 0x0001e80000100800 */
[----:B------:R1:W-:Y:S01]  /*13d60*/  STL [R1+0x5a8], R14 ;  /* 0x0005a80e01007387 */ /* 0x0003e20000100800 */
[-C--:B0-----:R-:W-:Y:S02]  /*13d70*/  LEA.HI.X.SX32 R12, R17, R4.reuse, 0x1, P0 ;  /* 0x00000004110c7211 */ /* 0x081fe400000f0eff */
[-C--:B-1----:R-:W-:Y:S02]  /*13d80*/  LEA.HI.X.SX32 R14, R6, R4.reuse, 0x1, P1 ;  /* 0x00000004060e7211 */ /* 0x082fe400008f0eff */
[----:B------:R-:W-:Y:S01]  /*13d90*/  LEA.HI.X.SX32 R6, R16, R4, 0x1, P2 ;  /* 0x0000000410067211 */ /* 0x000fe200010f0eff */
        /* <DEDUP_REMOVED lines=13> */
[----:B------:R-:W-:Y:S01]  /*13e70*/  STL [R1+0x5c0], R15 ;  /* 0x0005c00f01007387 */ /* 0x000fe20000100800 */
[-C--:B0-----:R-:W-:Y:S02]  /*13e80*/  LEA.HI.X.SX32 R6, R8, R4.reuse, 0x1, P0 ;  /* 0x0000000408067211 */ /* 0x081fe400000f0eff */
[----:B------:R-:W-:-:S03]  /*13e90*/  LEA.HI.X.SX32 R8, R11, R4, 0x1, P1 ;  /* 0x000000040b087211 */ /* 0x000fc600008f0eff */
[----:B------:R-:W-:Y:S01]  /*13ea0*/  STL [R1+0x5ac], R6 ;  /* 0x0005ac0601007387 */ /* 0x000fe20000100800 */
[-C--:B------:R-:W-:Y:S01]  /*13eb0*/  LEA R11, P0, R13, R5.reuse, 0x1 ;  /* 0x000000050d0b7211 */ /* 0x080fe200078008ff */
[C---:B------:R-:W-:Y:S02]  /*13ec0*/  IMAD R12, R160.reuse, 0x2, R10 ;  /* 0x00000002a00c7824 */ /* 0x040fe400078e020a */
[----:B------:R0:W-:Y:S04]  /*13ed0*/  STL [R1+0x5b4], R8 ;  /* 0x0005b40801007387 */ /* 0x0001e80000100800 */
[----:B------:R1:W-:Y:S01]  /*13ee0*/  STL [R1+0x5bc], R7 ;  /* 0x0005bc0701007387 */ /* 0x0003e20000100800 */
[----:B------:R-:W-:Y:S01]  /*13ef0*/  IMAD R14, R160, 0x2, R12 ;  /* 0x00000002a00e7824 */ /* 0x000fe200078e020c */
[----:B0-----:R-:W-:-:S02]  /*13f00*/  LEA R8, P2, R10, R5, 0x1 ;  /* 0x000000050a087211 */ /* 0x001fc400078408ff */
[----:B-1----:R-:W-:Y:S01]  /*13f10*/  LEA R7, P1, R9, R5, 0x1 ;  /* 0x0000000509077211 */ /* 0x002fe200078208ff */
[----:B------:R-:W-:Y:S01]  /*13f20*/  STL [R1+0x5c8], R11 ;  /* 0x0005c80b01007387 */ /* 0x000fe20000100800 */
[----:B------:R-:W-:-:S03]  /*13f30*/  IMAD R6, R160, 0x2, R14 ;  /* 0x00000002a0067824 */ /* 0x000fc600078e020e */
[----:B------:R0:W-:Y:S04]  /*13f40*/  STL [R1+0x5d0], R7 ;  /* 0x0005d00701007387 */ /* 0x0001e80000100800 */
[----:B------:R1:W-:Y:S01]  /*13f50*/  STL [R1+0x5d8], R8 ;  /* 0x0005d80801007387 */ /* 0x0003e20000100800 */
[-C--:B0-----:R-:W-:Y:S02]  /*13f60*/  LEA.HI.X.SX32 R7, R13, R4.reuse, 0x1, P0 ;  /* 0x000000040d077211 */ /* 0x081fe400000f0eff */
[-C--:B-1----:R-:W-:Y:S02]  /*13f70*/  LEA.HI.X.SX32 R8, R9, R4.reuse, 0x1, P1 ;  /* 0x0000000409087211 */ /* 0x082fe400008f0eff */
[----:B------:R-:W-:Y:S01]  /*13f80*/  LEA.HI.X.SX32 R9, R10, R4, 0x1, P2 ;  /* 0x000000040a097211 */ /* 0x000fe200010f0eff */
[----:B------:R0:W-:Y:S01]  /*13f90*/  STL [R1+0x5c4], R7 ;  /* 0x0005c40701007387 */ /* 0x0001e20000100800 */
[----:B------:R-:W-:Y:S01]  /*13fa0*/  IMAD R11, R160, 0x2, R6 ;  /* 0x00000002a00b7824 */ /* 0x000fe200078e0206 */
[----:B------:R-:W-:-:S02]  /*13fb0*/  LEA R10, P1, R14, R5, 0x1 ;  /* 0x000000050e0a7211 */ /* 0x000fc400078208ff */
[----:B------:R1:W-:Y:S04]  /*13fc0*/  STL [R1+0x5cc], R8 ;  /* 0x0005cc0801007387 */ /* 0x0003e80000100800 */
[----:B------:R4:W-:Y:S01]  /*13fd0*/  STL [R1+0x5d4], R9 ;  /* 0x0005d40901007387 */ /* 0x0009e20000100800 */
[----:B0-----:R-:W-:Y:S01]  /*13fe0*/  IMAD R7, R160, 0x2, R11 ;  /* 0x00000002a0077824 */ /* 0x001fe200078e020b */
[-C--:B-1----:R-:W-:Y:S02]  /*13ff0*/  LEA R8, P0, R12, R5.reuse, 0x1 ;  /* 0x000000050c087211 */ /* 0x082fe400078008ff */
[----:B----4-:R-:W-:-:S03]  /*14000*/  LEA R9, P2, R6, R5, 0x1 ;  /* 0x0000000506097211 */ /* 0x010fc600078408ff */
[----:B------:R0:W-:Y:S01]  /*14010*/  STL [R1+0x5e0], R8 ;  /* 0x0005e00801007387 */ /* 0x0001e20000100800 */
[----:B------:R-:W-:-:S03]  /*14020*/  LEA.HI.X.SX32 R12, R12, R4, 0x1, P0 ;  /* 0x000000040c0c7211 */ /* 0x000fc600000f0eff */
[----:B------:R1:W-:Y:S04]  /*14030*/  STL [R1+0x5e8], R10 ;  /* 0x0005e80a01007387 */ /* 0x0003e80000100800 */
[----:B------:R4:W-:Y:S01]  /*14040*/  STL [R1+0x5f0], R9 ;  /* 0x0005f00901007387 */ /* 0x0009e20000100800 */
[----:B0-----:R-:W-:Y:S01]  /*14050*/  IMAD R8, R160, 0x2, R7 ;  /* 0x00000002a0087824 */ /* 0x001fe200078e0207 */
[-C--:B-1----:R-:W-:Y:S02]  /*14060*/  LEA.HI.X.SX32 R10, R14, R4.reuse, 0x1, P1 ;  /* 0x000000040e0a7211 */ /* 0x082fe400008f0eff */
[----:B------:R0:W-:Y:S01]  /*14070*/  STL [R1+0x5dc], R12 ;  /* 0x0005dc0c01007387 */ /* 0x0001e20000100800 */
[----:B----4-:R-:W-:Y:S01]  /*14080*/  LEA.HI.X.SX32 R9, R6, R4, 0x1, P2 ;  /* 0x0000000406097211 */ /* 0x010fe200010f0eff */
[----:B------:R-:W-:-:S02]  /*14090*/  IMAD R6, R160, 0x2, R8 ;  /* 0x00000002a0067824 */ /* 0x000fc400078e0208 */
[----:B------:R1:W-:Y:S04]  /*140a0*/  STL [R1+0x5e4], R10 ;  /* 0x0005e40a01007387 */ /* 0x0003e80000100800 */
[----:B------:R4:W-:Y:S01]  /*140b0*/  STL [R1+0x5ec], R9 ;  /* 0x0005ec0901007387 */ /* 0x0009e20000100800 */
[-C--:B0-----:R-:W-:Y:S02]  /*140c0*/  LEA R12, P0, R11, R5.reuse, 0x1 ;  /* 0x000000050b0c7211 */ /* 0x081fe400078008ff */
[-C--:B-1----:R-:W-:Y:S02]  /*140d0*/  LEA R10, P2, R8, R5.reuse, 0x1 ;  /* 0x00000005080a7211 */ /* 0x082fe400078408ff */
[CC--:B----4-:R-:W-:Y:S02]  /*140e0*/  LEA R9, P1, R7.reuse, R5.reuse, 0x1 ;  /* 0x0000000507097211 */ /* 0x0d0fe400078208ff */
[----:B------:R-:W-:Y:S01]  /*140f0*/  LEA R5, P3, R6, R5, 0x1 ;  /* 0x0000000506057211 */ /* 0x000fe200078608ff */
[----:B------:R-:W-:Y:S01]  /*14100*/  STL [R1+0x5f4], R12 ;  /* 0x0005f40c01007387 */ /* 0x000fe20000100800 */
[----:B------:R-:W-:-:S03]  /*14110*/  LEA.HI.X.SX32 R7, R7, R4, 0x1, P1 ;  /* 0x0000000407077211 */ /* 0x000fc600008f0eff */
[----:B------:R0:W-:Y:S04]  /*14120*/  STL [R1+0x5f8], R9 ;  /* 0x0005f80901007387 */ /* 0x0001e80000100800 */
[----:B------:R-:W-:Y:S04]  /*14130*/  STL [R1+0x5fc], R10 ;  /* 0x0005fc0a01007387 */ /* 0x000fe80000100800 */
[----:B------:R1:W-:Y:S01]  /*14140*/  STL [R1+0x414], R5 ;  /* 0x0004140501007387 */ /* 0x0003e20000100800 */
[----:B0-----:R-:W-:-:S05]  /*14150*/  LEA.HI.X.SX32 R9, R11, R4, 0x1, P0 ;  /* 0x000000040b097211 */ /* 0x001fca00000f0eff */
[----:B------:R-:W-:Y:S01]  /*14160*/  STL [R1+0x404], R9 ;  /* 0x0004040901007387 */ /* 0x000fe20000100800 */
[-C--:B-1----:R-:W-:Y:S02]  /*14170*/  LEA.HI.X.SX32 R5, R8, R4.reuse, 0x1, P2 ;  /* 0x0000000408057211 */ /* 0x082fe400010f0eff */
[----:B------:R-:W-:Y:S01]  /*14180*/  LEA.HI.X.SX32 R4, R6, R4, 0x1, P3 ;  /* 0x0000000406047211 */ /* 0x000fe200018f0eff */
[----:B------:R-:W-:Y:S01]  /*14190*/  STL [R1+0x40c], R7 ;  /* 0x00040c0701007387 */ /* 0x000fe20000100800 */
[----:B------:R-:W-:-:S03]  /*141a0*/  LOP3.LUT R6, R158, 0x6, RZ, 0xfc, !PT ;  /* 0x000000069e067812 */ /* 0x000fc600078efcff */
[----:B------:R0:W-:Y:S01]  /*141b0*/  STL [R1+0x410], R5 ;  /* 0x0004100501007387 */ /* 0x0001e20000100800 */
[----:B------:R-:W-:-:S03]  /*141c0*/  UIADD3 UR8, UR7, 0x10000, URZ ;  /* 0x0001000007087890 */ /* 0x000fc6000fffe03f */
[----:B------:R1:W-:Y:S01]  /*141d0*/  STL [R1+0x408], R4 ;  /* 0x0004080401007387 */ /* 0x0003e20000100800 */
[C---:B------:R-:W-:Y:S01]  /*141e0*/  LOP3.LUT R6, R158.reuse, 0xc, RZ, 0xfc, !PT ;  /* 0x0000000c9e067812 */ /* 0x040fe200078efcff */
[----:B------:R-:W-:Y:S01]  /*141f0*/  USHF.R.U32.HI UR14, URZ, 0x4, UR7 ;  /* 0x000000043f0e7899 */ /* 0x000fe20008011607 */
[C---:B------:R-:W-:Y:S02]  /*14200*/  LOP3.LUT R6, R158.reuse, 0x12, RZ, 0xfc, !PT ;  /* 0x000000129e067812 */ /* 0x040fe400078efcff */
[C---:B0-----:R-:W-:Y:S02]  /*14210*/  LOP3.LUT R5, R158.reuse, 0x2, RZ, 0xfc, !PT ;  /* 0x000000029e057812 */ /* 0x041fe400078efcff */
[C---:B------:R-:W-:Y:S02]  /*14220*/  LOP3.LUT R5, R158.reuse, 0x8, RZ, 0xfc, !PT ;  /* 0x000000089e057812 */ /* 0x040fe400078efcff */
[C---:B-1----:R-:W-:Y:S02]  /*14230*/  LOP3.LUT R4, R158.reuse, 0x4, RZ, 0xfc, !PT ;  /* 0x000000049e047812 */ /* 0x042fe400078efcff */
[----:B------:R-:W-:-:S02]  /*14240*/  LOP3.LUT R4, R158, 0xa, RZ, 0xfc, !PT ;  /* 0x0000000a9e047812 */ /* 0x000fc400078efcff */
[C---:B------:R-:W-:Y:S02]  /*14250*/  LOP3.LUT R5, R158.reuse, 0xe, RZ, 0xfc, !PT ;  /* 0x0000000e9e057812 */ /* 0x040fe400078efcff */
[C---:B------:R-:W-:Y:S02]  /*14260*/  LOP3.LUT R4, R158.reuse, 0x10, RZ, 0xfc, !PT ;  /* 0x000000109e047812 */ /* 0x040fe400078efcff */
[C---:B------:R-:W-:Y:S02]  /*14270*/  LOP3.LUT R5, R158.reuse, 0x14, RZ, 0xfc, !PT ;  /* 0x000000149e057812 */ /* 0x040fe400078efcff */
[C---:B------:R-:W-:Y:S02]  /*14280*/  LOP3.LUT R4, R158.reuse, 0x16, RZ, 0xfc, !PT ;  /* 0x000000169e047812 */ /* 0x040fe400078efcff */
[C---:B------:R-:W-:Y:S02]  /*14290*/  LOP3.LUT R6, R158.reuse, 0x18, RZ, 0xfc, !PT ;  /* 0x000000189e067812 */ /* 0x040fe400078efcff */
[----:B------:R-:W-:-:S02]  /*142a0*/  LOP3.LUT R5, R158, 0x1a, RZ, 0xfc, !PT ;  /* 0x0000001a9e057812 */ /* 0x000fc400078efcff */
[C---:B------:R-:W-:Y:S01]  /*142b0*/  LOP3.LUT R4, R158.reuse, 0x1c, RZ, 0xfc, !PT ;  /* 0x0000001c9e047812 */ /* 0x040fe200078efcff */
[----:B------:R-:W-:Y:S01]  /*142c0*/  USHF.R.U32.HI UR8, URZ, 0x4, UR8 ;  /* 0x000000043f087899 */ /* 0x000fe20008011608 */
[C---:B------:R-:W-:Y:S01]  /*142d0*/  LOP3.LUT R6, R158.reuse, 0x1e, RZ, 0xfc, !PT ;  /* 0x0000001e9e067812 */ /* 0x040fe200078efcff */
[----:B------:R-:W-:Y:S01]  /*142e0*/  USGXT.U32 UR14, UR14, 0xe ;  /* 0x0000000e0e0e789a */ /* 0x000fe20008000000 */
[C---:B------:R-:W-:Y:S02]  /*142f0*/  LOP3.LUT R5, R158.reuse, 0x20, RZ, 0xfc, !PT ;  /* 0x000000209e057812 */ /* 0x040fe400078efcff */
[C---:B------:R-:W-:Y:S02]  /*14300*/  LOP3.LUT R4, R158.reuse, 0x22, RZ, 0xfc, !PT ;  /* 0x000000229e047812 */ /* 0x040fe400078efcff */
[C---:B------:R-:W-:Y:S02]  /*14310*/  LOP3.LUT R6, R158.reuse, 0x24, RZ, 0xfc, !PT ;  /* 0x000000249e067812 */ /* 0x040fe400078efcff */
        /* <DEDUP_REMOVED lines=8> */
[----:B------:R-:W-:Y:S01]  /*143a0*/  USHF.L.U32 UR9, UR9, 0x7, URZ ;  /* 0x0000000709097899 */ /* 0x000fe2000800063f */
[C---:B------:R-:W-:Y:S01]  /*143b0*/  LOP3.LUT R6, R158.reuse, 0x36, RZ, 0xfc, !PT ;  /* 0x000000369e067812 */ /* 0x040fe200078efcff */
[----:B------:R-:W-:Y:S01]  /*143c0*/  USHF.L.U32 UR10, UR10, 0x7, URZ ;  /* 0x000000070a0a7899 */ /* 0x000fe2000800063f */
[C---:B------:R-:W-:Y:S01]  /*143d0*/  LOP3.LUT R5, R158.reuse, 0x38, RZ, 0xfc, !PT ;  /* 0x000000389e057812 */ /* 0x040fe200078efcff */
[----:B------:R-:W-:Y:S01]  /*143e0*/  USGXT.U32 UR12, UR8, 0xe ;  /* 0x0000000e080c789a */ /* 0x000fe20008000000 */
[C---:B------:R-:W-:Y:S01]  /*143f0*/  LOP3.LUT R4, R158.reuse, 0x3a, RZ, 0xfc, !PT ;  /* 0x0000003a9e047812 */ /* 0x040fe200078efcff */
[----:B------:R-:W-:Y:S01]  /*14400*/  UIADD3 UR15, UP1, UR14, 0x2, URZ ;  /* 0x000000020e0f7890 */ /* 0x000fe2000ff3e03f */
[C---:B------:R-:W-:Y:S02]  /*14410*/  LOP3.LUT R6, R158.reuse, 0x3c, RZ, 0xfc, !PT ;  /* 0x0000003c9e067812 */ /* 0x040fe400078efcff */
[----:B------:R-:W-:-:S02]  /*14420*/  LOP3.LUT R5, R158, 0x3e, RZ, 0xfc, !PT ;  /* 0x0000003e9e057812 */ /* 0x000fc400078efcff */
[C---:B------:R-:W-:Y:S01]  /*14430*/  LOP3.LUT R4, R158.reuse, 0x40, RZ, 0xfc, !PT ;  /* 0x000000409e047812 */ /* 0x040fe200078efcff */
[----:B------:R-:W-:Y:S01]  /*14440*/  UMOV UR6, URZ ;  /* 0x0000003f00067c82 */ /* 0x000fe20008000000 */
[C---:B------:R-:W-:Y:S02]  /*14450*/  LOP3.LUT R6, R158.reuse, 0x42, RZ, 0xfc, !PT ;  /* 0x000000429e067812 */ /* 0x040fe400078efcff */
[C---:B------:R-:W-:Y:S02]  /*14460*/  LOP3.LUT R5, R158.reuse, 0x44, RZ, 0xfc, !PT ;  /* 0x000000449e057812 */ /* 0x040fe400078efcff */
[C---:B------:R-:W-:Y:S02]  /*14470*/  LOP3.LUT R4, R158.reuse, 0x46, RZ, 0xfc, !PT ;  /* 0x000000469e047812 */ /* 0x040fe400078efcff */
[C---:B------:R-:W-:Y:S02]  /*14480*/  LOP3.LUT R6, R158.reuse, 0x48, RZ, 0xfc, !PT ;  /* 0x000000489e067812 */ /* 0x040fe400078efcff */
[----:B------:R-:W-:-:S02]  /*14490*/  LOP3.LUT R5, R158, 0x4a, RZ, 0xfc, !PT ;  /* 0x0000004a9e057812 */ /* 0x000fc400078efcff */
[C---:B------:R-:W-:Y:S01]  /*144a0*/  LOP3.LUT R4, R158.reuse, 0x4c, RZ, 0xfc, !PT ;  /* 0x0000004c9e047812 */ /* 0x040fe200078efcff */
[----:B------:R-:W-:Y:S01]  /*144b0*/  USHF.R.S32.HI UR8, URZ, 0x1f, UR9 ;  /* 0x0000001f3f087899 */ /* 0x000fe20008011409 */
[C---:B------:R-:W-:Y:S01]  /*144c0*/  LOP3.LUT R6, R158.reuse, 0x4e, RZ, 0xfc, !PT ;  /* 0x0000004e9e067812 */ /* 0x040fe200078efcff */
[----:B------:R-:W-:Y:S01]  /*144d0*/  USHF.R.S32.HI UR11, URZ, 0x1f, UR10 ;  /* 0x0000001f3f0b7899 */ /* 0x000fe2000801140a */
[C---:B------:R-:W-:Y:S01]  /*144e0*/  LOP3.LUT R5, R158.reuse, 0x50, RZ, 0xfc, !PT ;  /* 0x000000509e057812 */ /* 0x040fe200078efcff */
[----:B------:R-:W-:Y:S01]  /*144f0*/  UIADD3 UR13, UP0, UR12, 0x80, URZ ;  /* 0x000000800c0d7890 */ /* 0x000fe2000ff1e03f */
[C---:B------:R-:W-:Y:S01]  /*14500*/  LOP3.LUT R4, R158.reuse, 0x52, RZ, 0xfc, !PT ;  /* 0x000000529e047812 */ /* 0x040fe200078efcff */
[----:B------:R-:W-:Y:S01]  /*14510*/  UIADD3.X UR19, UR6, 0x40000040, URZ, UP1, !UPT ;  /* 0x4000004006137890 */ /* 0x000fe20008ffe43f */
[C---:B------:R-:W-:Y:S02]  /*14520*/  LOP3.LUT R6, R158.reuse, 0x54, RZ, 0xfc, !PT ;  /* 0x000000549e067812 */ /* 0x040fe400078efcff */
[----:B------:R-:W-:-:S02]  /*14530*/  LOP3.LUT R5, R158, 0x56, RZ, 0xfc, !PT ;  /* 0x000000569e057812 */ /* 0x000fc400078efcff */
[C---:B------:R-:W-:Y:S02]  /*14540*/  LOP3.LUT R4, R158.reuse, 0x58, RZ, 0xfc, !PT ;  /* 0x000000589e047812 */ /* 0x040fe400078efcff */
[C---:B------:R-:W-:Y:S02]  /*14550*/  LOP3.LUT R6, R158.reuse, 0x5a, RZ, 0xfc, !PT ;  /* 0x0000005a9e067812 */ /* 0x040fe400078efcff */
[C---:B------:R-:W-:Y:S02]  /*14560*/  LOP3.LUT R5, R158.reuse, 0x5c, RZ, 0xfc, !PT ;  /* 0x0000005c9e057812 */ /* 0x040fe400078efcff */
[C---:B------:R-:W-:Y:S01]  /*14570*/  LOP3.LUT R4, R158.reuse, 0x5e, RZ, 0xfc, !PT ;  /* 0x0000005e9e047812 */ /* 0x040fe200078efcff */
[----:B------:R-:W-:Y:S01]  /*14580*/  UMOV UR5, URZ ;  /* 0x0000003f00057c82 */ /* 0x000fe20008000000 */
[C---:B------:R-:W-:Y:S02]  /*14590*/  LOP3.LUT R6, R158.reuse, 0x60, RZ, 0xfc, !PT ;  /* 0x000000609e067812 */ /* 0x040fe400078efcff */
[----:B------:R-:W-:-:S02]  /*145a0*/  LOP3.LUT R5, R158, 0x62, RZ, 0xfc, !PT ;  /* 0x000000629e057812 */ /* 0x000fc400078efcff */
[C---:B------:R-:W-:Y:S01]  /*145b0*/  LOP3.LUT R4, R158.reuse, 0x64, RZ, 0xfc, !PT ;  /* 0x000000649e047812 */ /* 0x040fe200078efcff */
[----:B------:R-:W-:Y:S01]  /*145c0*/  USHF.L.U32 UR45, UR9, 0x1, URZ ;  /* 0x00000001092d7899 */ /* 0x000fe2000800063f */
[C---:B------:R-:W-:Y:S01]  /*145d0*/  LOP3.LUT R6, R158.reuse, 0x66, RZ, 0xfc, !PT ;  /* 0x000000669e067812 */ /* 0x040fe200078efcff */
[----:B------:R-:W-:Y:S01]  /*145e0*/  USHF.L.U64.HI UR18, UR9, 0x1, UR8 ;  /* 0x0000000109127899 */ /* 0x000fe20008010208 */
[C---:B------:R-:W-:Y:S02]  /*145f0*/  LOP3.LUT R5, R158.reuse, 0x68, RZ, 0xfc, !PT ;  /* 0x000000689e057812 */ /* 0x040fe400078efcff */
[C---:B------:R-:W-:Y:S01]  /*14600*/  LOP3.LUT R4, R158.reuse, 0x6a, RZ, 0xfc, !PT ;  /* 0x0000006a9e047812 */ /* 0x040fe200078efcff */
[----:B------:R-:W-:Y:S01]  /*14610*/  UIADD3.X UR9, UR5, 0x40000040, URZ, UP0, !UPT ;  /* 0x4000004005097890 */ /* 0x000fe200087fe43f */
[C---:B------:R-:W-:Y:S02]  /*14620*/  LOP3.LUT R6, R158.reuse, 0x6c, RZ, 0xfc, !PT ;  /* 0x0000006c9e067812 */ /* 0x040fe400078efcff */
[----:B------:R-:W-:-:S02]  /*14630*/  LOP3.LUT R5, R158, 0x6e, RZ, 0xfc, !PT ;  /* 0x0000006e9e057812 */ /* 0x000fc400078efcff */
[C---:B------:R-:W-:Y:S02]  /*14640*/  LOP3.LUT R4, R158.reuse, 0x70, RZ, 0xfc, !PT ;  /* 0x000000709e047812 */ /* 0x040fe400078efcff */
[----:B------:R-:W-:Y:S02]  /*14650*/  CS2R R24, SRZ ;  /* 0x0000000000187805 */ /* 0x000fe4000001ff00 */
[C---:B------:R-:W-:Y:S02]  /*14660*/  LOP3.LUT R6, R158.reuse, 0x72, RZ, 0xfc, !PT ;  /* 0x000000729e067812 */ /* 0x040fe400078efcff */
[----:B------:R-:W-:Y:S02]  /*14670*/  CS2R R26, SRZ ;  /* 0x00000000001a7805 */ /* 0x000fe4000001ff00 */
[----:B------:R-:W-:Y:S02]  /*14680*/  LOP3.LUT R5, R158, 0x74, RZ, 0xfc, !PT ;  /* 0x000000749e057812 */ /* 0x000fe400078efcff */
[----:B------:R-:W-:-:S02]  /*14690*/  CS2R R28, SRZ ;  /* 0x00000000001c7805 */ /* 0x000fc4000001ff00 */
[C---:B------:R-:W-:Y:S02]  /*146a0*/  LOP3.LUT R4, R158.reuse, 0x76, RZ, 0xfc, !PT ;  /* 0x000000769e047812 */ /* 0x040fe400078efcff */
[----:B------:R-:W-:Y:S02]  /*146b0*/  CS2R R30, SRZ ;  /* 0x00000000001e7805 */ /* 0x000fe4000001ff00 */
[C---:B------:R-:W-:Y:S02]  /*146c0*/  LOP3.LUT R6, R158.reuse, 0x78, RZ, 0xfc, !PT ;  /* 0x000000789e067812 */ /* 0x040fe400078efcff */
[----:B------:R-:W-:Y:S02]  /*146d0*/  CS2R R32, SRZ ;  /* 0x0000000000207805 */ /* 0x000fe4000001ff00 */
[----:B------:R-:W-:Y:S02]  /*146e0*/  LOP3.LUT R5, R158, 0x7a, RZ, 0xfc, !PT ;  /* 0x0000007a9e057812 */ /* 0x000fe400078efcff */
[----:B------:R-:W-:-:S02]  /*146f0*/  CS2R R34, SRZ ;  /* 0x0000000000227805 */ /* 0x000fc4000001ff00 */
[----:B------:R-:W-:Y:S02]  /*14700*/  LOP3.LUT R4, R158, 0x7c, RZ, 0xfc, !PT ;  /* 0x0000007c9e047812 */ /* 0x000fe400078efcff */
        /* <DEDUP_REMOVED lines=33> */
[----:B------:R-:W-:Y:S01]  /*14920*/  USHF.L.U32 UR44, UR10, 0x1, URZ ;  /* 0x000000010a2c7899 */ /* 0x000fe2000800063f */
[----:B------:R-:W-:Y:S02]  /*14930*/  CS2R R102, SRZ ;  /* 0x0000000000667805 */ /* 0x000fe4000001ff00 */
[----:B------:R-:W-:Y:S01]  /*14940*/  CS2R R104, SRZ ;  /* 0x0000000000687805 */ /* 0x000fe2000001ff00 */
[----:B------:R-:W-:Y:S01]  /*14950*/  USHF.L.U64.HI UR6, UR10, 0x1, UR11 ;  /* 0x000000010a067899 */ /* 0x000fe2000801020b */
[----:B------:R-:W-:-:S02]  /*14960*/  CS2R R106, SRZ ;  /* 0x00000000006a7805 */ /* 0x000fc4000001ff00 */
[----:B------:R-:W-:Y:S02]  /*14970*/  CS2R R108, SRZ ;  /* 0x00000000006c7805 */ /* 0x000fe4000001ff00 */
[----:B------:R-:W-:Y:S02]  /*14980*/  CS2R R110, SRZ ;  /* 0x00000000006e7805 */ /* 0x000fe4000001ff00 */
[----:B------:R-:W-:Y:S01]  /*14990*/  CS2R R112, SRZ ;  /* 0x0000000000707805 */ /* 0x000fe2000001ff00 */
[----:B------:R-:W-:Y:S01]  /*149a0*/  UMOV UR10, UR15 ;  /* 0x0000000f000a7c82 */ /* 0x000fe20008000000 */
[----:B------:R-:W-:Y:S01]  /*149b0*/  UMOV UR11, UR19 ;  /* 0x00000013000b7c82 */ /* 0x000fe20008000000 */
[----:B------:R-:W-:Y:S01]  /*149c0*/  UMOV UR8, UR13 ;  /* 0x0000000d00087c82 */ /* 0x000fe20008000000 */
[----:B------:R-:W-:Y:S01]  /*149d0*/  UMOV UR4, URZ ;  /* 0x0000003f00047c82 */ /* 0x000fe20008000000 */
[----:B------:R-:W-:Y:S02]  /*149e0*/  UIADD3.64 UR22, UR10, 0x2, URZ ;  /* 0x000000020a167897 */ /* 0x000fe4000fffe03f */
[----:B------:R-:W-:-:S02]  /*149f0*/  UIADD3.64 UR26, UR10, 0x4, URZ ;  /* 0x000000040a1a7897 */ /* 0x000fc4000fffe03f */
[----:B------:R-:W-:Y:S02]  /*14a00*/  UIADD3.64 UR30, UR10, 0x7fe, URZ ;  /* 0x000007fe0a1e7897 */ /* 0x000fe4000fffe03f */
[----:B------:R-:W-:Y:S02]  /*14a10*/  UIADD3.64 UR34, UR10, 0x800, URZ ;  /* 0x000008000a227897 */ /* 0x000fe4000fffe03f */
[----:B------:R-:W-:Y:S02]  /*14a20*/  UIADD3.64 UR38, UR10, 0x802, URZ ;  /* 0x000008020a267897 */ /* 0x000fe4000fffe03f */
[----:B------:R-:W-:Y:S02]  /*14a30*/  UIADD3.64 UR42, UR10, 0x804, URZ ;  /* 0x000008040a2a7897 */ /* 0x000fe4000fffe03f */
[----:B------:R-:W-:Y:S02]  /*14a40*/  UIADD3.64 UR20, UR8, 0x80, URZ ;  /* 0x0000008008147897 */ /* 0x000fe4000fffe03f */
[----:B------:R-:W-:-:S02]  /*14a50*/  UIADD3.64 UR24, UR8, 0x100, URZ ;  /* 0x0000010008187897 */ /* 0x000fc4000fffe03f */
[----:B------:R-:W-:Y:S02]  /*14a60*/  UIADD3.64 UR28, UR8, 0x180, URZ ;  /* 0x00000180081c7897 */ /* 0x000fe4000fffe03f */
[----:B------:R-:W-:Y:S01]  /*14a70*/  UIADD3.64 UR32, UR8, 0x200, URZ ;  /* 0x0000020008207897 */ /* 0x000fe2000fffe03f */
[----:B------:R-:W0:Y:S01]  /*14a80*/  LDC R160, c[0x0][0x230] ;  /* 0x00008c00ffa07b82 */ /* 0x000e220000000800 */
[C---:B---3--:R-:W-:Y:S02]  /*14a90*/  LOP3.LUT R6, R2.reuse, 0x20, RZ, 0x3c, !PT ;  /* 0x0000002002067812 */ /* 0x048fe400078e3cff */
[----:B------:R-:W-:Y:S02]  /*14aa0*/  CS2R R114, SRZ ;  /* 0x0000000000727805 */ /* 0x000fe4000001ff00 */
[----:B------:R-:W-:Y:S02]  /*14ab0*/  LOP3.LUT R5, R2, 0x30, RZ, 0x3c, !PT ;  /* 0x0000003002057812 */ /* 0x000fe400078e3cff */
[----:B------:R-:W-:-:S02]  /*14ac0*/  CS2R R116, SRZ ;  /* 0x0000000000747805 */ /* 0x000fc4000001ff00 */
[C---:B------:R-:W-:Y:S02]  /*14ad0*/  LOP3.LUT R6, R2.reuse, 0x50, RZ, 0x3c, !PT ;  /* 0x0000005002067812 */ /* 0x040fe400078e3cff */
[----:B------:R-:W-:Y:S02]  /*14ae0*/  CS2R R118, SRZ ;  /* 0x0000000000767805 */ /* 0x000fe4000001ff00 */
[----:B------:R-:W-:Y:S02]  /*14af0*/  LOP3.LUT R5, R2, 0x60, RZ, 0x3c, !PT ;  /* 0x0000006002057812 */ /* 0x000fe400078e3cff */
[----:B------:R-:W-:Y:S02]  /*14b00*/  CS2R R120, SRZ ;  /* 0x0000000000787805 */ /* 0x000fe4000001ff00 */
[----:B--2---:R-:W-:Y:S02]  /*14b10*/  LOP3.LUT R6, R3, 0x20, RZ, 0x3c, !PT ;  /* 0x0000002003067812 */ /* 0x004fe400078e3cff */
[----:B------:R-:W-:-:S02]  /*14b20*/  CS2R R122, SRZ ;  /* 0x00000000007a7805 */ /* 0x000fc4000001ff00 */
[----:B------:R-:W-:Y:S02]  /*14b30*/  LOP3.LUT R5, R3, 0x40, RZ, 0x3c, !PT ;  /* 0x0000004003057812 */ /* 0x000fe400078e3cff */
[----:B------:R-:W-:Y:S02]  /*14b40*/  CS2R R124, SRZ ;  /* 0x00000000007c7805 */ /* 0x000fe4000001ff00 */
[----:B------:R-:W-:Y:S01]  /*14b50*/  CS2R R126, SRZ ;  /* 0x00000000007e7805 */ /* 0x000fe2000001ff00 */
[----:B------:R1:W-:Y:S01]  /*14b60*/  STL [R1+0xb4c], R6 ;  /* 0x000b4c0601007387 */ /* 0x0003e20000100800 */
[----:B------:R-:W-:Y:S02]  /*14b70*/  CS2R R128, SRZ ;  /* 0x0000000000807805 */ /* 0x000fe4000001ff00 */
[----:B------:R-:W-:Y:S02]  /*14b80*/  CS2R R130, SRZ ;  /* 0x0000000000827805 */ /* 0x000fe4000001ff00 */
[----:B------:R-:W-:Y:S01]  /*14b90*/  CS2R R132, SRZ ;  /* 0x0000000000847805 */ /* 0x000fe2000001ff00 */
[----:B------:R1:W-:Y:S01]  /*14ba0*/  STL [R1+0xb48], R5 ;  /* 0x000b480501007387 */ /* 0x0003e20000100800 */
[----:B------:R-:W-:-:S02]  /*14bb0*/  CS2R R134, SRZ ;  /* 0x0000000000867805 */ /* 0x000fc4000001ff00 */
[----:B------:R-:W-:Y:S02]  /*14bc0*/  CS2R R136, SRZ ;  /* 0x0000000000887805 */ /* 0x000fe4000001ff00 */
[----:B------:R-:W-:Y:S02]  /*14bd0*/  CS2R R138, SRZ ;  /* 0x00000000008a7805 */ /* 0x000fe4000001ff00 */
[----:B------:R-:W-:Y:S02]  /*14be0*/  CS2R R140, SRZ ;  /* 0x00000000008c7805 */ /* 0x000fe4000001ff00 */
[----:B------:R-:W-:Y:S01]  /*14bf0*/  CS2R R142, SRZ ;  /* 0x00000000008e7805 */ /* 0x000fe2000001ff00 */
[----:B0-----:R-:W-:Y:S01]  /*14c00*/  VIADD R160, R160, 0x7f ;  /* 0x0000007fa0a07836 */ /* 0x001fe20000000000 */
[----:B------:R-:W-:Y:S02]  /*14c10*/  CS2R R144, SRZ ;  /* 0x0000000000907805 */ /* 0x000fe4000001ff00 */
[----:B------:R-:W-:-:S02]  /*14c20*/  CS2R R146, SRZ ;  /* 0x0000000000927805 */ /* 0x000fc4000001ff00 */
[----:B------:R-:W-:Y:S02]  /*14c30*/  CS2R R148, SRZ ;  /* 0x0000000000947805 */ /* 0x000fe4000001ff00 */
[----:B------:R-:W-:Y:S02]  /*14c40*/  CS2R R150, SRZ ;  /* 0x0000000000967805 */ /* 0x000fe4000001ff00 */
[----:B------:R-:W-:Y:S01]  /*14c50*/  SHF.R.S32.HI R158, RZ, 0x1f, R160 ;  /* 0x0000001fff9e7819 */ /* 0x000fe200000114a0 */
[----:B------:R-:W-:Y:S02]  /*14c60*/  UIADD3.64 UR36, UR8, 0x280, URZ ;  /* 0x0000028008247897 */ /* 0x000fe4000fffe03f */
[----:B------:R-:W-:Y:S01]  /*14c70*/  UIADD3.64 UR40, UR8, 0x300, URZ ;  /* 0x0000030008287897 */ /* 0x000fe2000fffe03f */
[----:B------:R-:W-:Y:S01]  /*14c80*/  LEA.HI R158, R158, R160, RZ, 0x7 ;  /* 0x000000a09e9e7211 */ /* 0x000fe200078f38ff */
[----:B------:R-:W-:-:S03]  /*14c90*/  ULDC UR19, c[0x0][0x230] ;  /* 0x00008c0000137ab9 */ /* 0x000fc60000000800 */
[----:B------:R-:W-:Y:S02]  /*14ca0*/  SHF.R.S32.HI R4, RZ, 0x7, R158 ;  /* 0x00000007ff047819 */ /* 0x000fe4000001149e */
[C---:B------:R-:W-:Y:S02]  /*14cb0*/  LOP3.LUT R4, R2.reuse, 0x10, RZ, 0x3c, !PT ;  /* 0x0000001002047812 */ /* 0x040fe400078e3cff */
[C---:B------:R-:W-:Y:S02]  /*14cc0*/  LOP3.LUT R4, R2.reuse, 0x40, RZ, 0x3c, !PT ;  /* 0x0000004002047812 */ /* 0x040fe400078e3cff */
[----:B------:R-:W-:Y:S02]  /*14cd0*/  LOP3.LUT R4, R2, 0x70, RZ, 0x3c, !PT ;  /* 0x0000007002047812 */ /* 0x000fe400078e3cff */
[----:B------:R-:W-:-:S05]  /*14ce0*/  LOP3.LUT R4, R3, 0x60, RZ, 0x3c, !PT ;  /* 0x0000006003047812 */ /* 0x000fca00078e3cff */
[----:B------:R1:W-:Y:S02]  /*14cf0*/  STL [R1+0xb44], R4 ;  /* 0x000b440401007387 */ /* 0x0003e40000100800 */
.L_x_1:
[----:B-1----:R-:W2:Y:S04]  /*14d00*/  LDL R5, [R1+0x414] ;  /* 0x0004140001057983 */ /* 0x002ea80000100800 */
[----:B------:R-:W-:Y:S04]  /*14d10*/  STL [R1+0xbc0], R175 ;  /* 0x000bc0af01007387 */ /* 0x000fe80000100800 */
[----:B------:R0:W-:Y:S04]  /*14d20*/  STL [R1+0xbbc], R174 ;  /* 0x000bbcae01007387 */ /* 0x0001e80000100800 */
[----:B0-----:R-:W3:Y:S01]  /*14d30*/  LDL R174, [R1+0x408] ;  /* 0x0004080001ae7983 */ /* 0x001ee20000100800 */
[----:B------:R-:W-:-:S03]  /*14d40*/  UIMAD UR5, UR4, -0x80, UR19 ;  /* 0xffffff80040578a4 */ /* 0x000fc6000f8e0213 */
[----:B------:R-:W-:Y:S04]  /*14d50*/  STL [R1+0xbb8], R173 ;  /* 0x000bb8ad01007387 */ /* 0x000fe80000100800 */
[----:B------:R-:W-:Y:S04]  /*14d60*/  STL [R1+0xbb4], R172 ;  /* 0x000bb4ac01007387 */ /* 0x000fe80000100800 */
[----:B------:R-:W-:Y:S04]  /*14d70*/  STL [R1+0xbb0], R171 ;  /* 0x000bb0ab01007387 */ /* 0x000fe80000100800 */
[----:B------:R0:W-:Y:S04]  /*14d80*/  STL [R1+0xbac], R170 ;  /* 0x000bacaa01007387 */ /* 0x0001e80000100800 */
[----:B------:R-:W-:Y:S04]  /*14d90*/  STL [R1+0xba8], R169 ;  /* 0x000ba8a901007387 */ /* 0x000fe80000100800 */
[----:B------:R-:W-:Y:S04]  /*14da0*/  STL [R1+0xba4], R168 ;  /* 0x000ba4a801007387 */ /* 0x000fe80000100800 */
[----:B------:R-:W-:Y:S04]  /*14db0*/  STL [R1+0xba0], R167 ;  /* 0x000ba0a701007387 */ /* 0x000fe80000100800 */
[----:B------:R-:W-:Y:S04]  /*14dc0*/  STL [R1+0xb9c], R166 ;  /* 0x000b9ca601007387 */ /* 0x000fe80000100800 */
[----:B------:R-:W-:Y:S04]  /*14dd0*/  STL [R1+0xb98], R165 ;  /* 0x000b98a501007387 */ /* 0x000fe80000100800 */
[----:B------:R-:W-:Y:S04]  /*14de0*/  STL [R1+0xb94], R164 ;  /* 0x000b94a401007387 */ /* 0x000fe80000100800 */
[----:B------:R-:W-:Y:S04]  /*14df0*/  STL [R1+0xb90], R163 ;  /* 0x000b90a301007387 */ /* 0x000fe80000100800 */
[----:B------:R-:W-:Y:S04]  /*14e00*/  STL [R1+0xb8c], R162 ;  /* 0x000b8ca201007387 */ /* 0x000fe80000100800 */
[----:B-----5:R-:W-:Y:S04]  /*14e10*/  STL [R1+0xb88], R3 ;  /* 0x000b880301007387 */ /* 0x020fe80000100800 */
[----:B------:R-:W-:Y:S04]  /*14e20*/  STL [R1+0xb84], R197 ;  /* 0x000b84c501007387 */ /* 0x000fe80000100800 */
[----:B------:R-:W-:Y:S04]  /*14e30*/  STL [R1+0xb80], R2 ;  /* 0x000b800201007387 */ /* 0x000fe80000100800 */
[----:B-----5:R1:W-:Y:S04]  /*14e40*/  STL [R1+0xb54], R0 ;  /* 0x000b540001007387 */ /* 0x0203e80000100800 */
[----:B0-----:R-:W4:Y:S01]  /*14e50*/  LDL R170, [R1+0x410] ;  /* 0x0004100001aa7983 */ /* 0x001f220000100800 */
[----:B------:R-:W0:Y:S03]  /*14e60*/  S2R R175, SR_TID.X ;  /* 0x0000000000af7919 */ /* 0x000e260000002100 */
[----:B-1----:R-:W4:Y:S01]  /*14e70*/  LDL R0, [R1+0x5fc] ;  /* 0x0005fc0001007983 */ /* 0x002f220000100800 */
[----:B------:R-:W1:Y:S03]  /*14e80*/  S2R R168, SR_TID.X ;  /* 0x0000000000a87919 */ /* 0x000e660000002100 */
[----:B------:R-:W4:Y:S01]  /*14e90*/  LDL R172, [R1+0x5f8] ;  /* 0x0005f80001ac7983 */ /* 0x000f220000100800 */
[----:B------:R-:W-:-:S03]  /*14ea0*/  PRMT R19, RZ, 0x7610, R19 ;  /* 0x00007610ff137816 */ /* 0x000fc60000000013 */
[----:B------:R-:W4:Y:S01]  /*14eb0*/  LDL R169, [R1+0x5f4] ;  /* 0x0005f40001a97983 */ /* 0x000f220000100800 */
[--C-:B0-----:R-:W-:Y:S02]  /*14ec0*/  SHF.R.U32.HI R4, RZ, 0x6, R175.reuse ;  /* 0x00000006ff047819 */ /* 0x101fe400000116af */
[----:B------:R-:W-:Y:S02]  /*14ed0*/  SHF.R.U32.HI R175, RZ, 0x6, R175 ;  /* 0x00000006ffaf7819 */ /* 0x000fe400000116af */
[----:B------:R-:W-:Y:S02]  /*14ee0*/  SGXT.U32 R4, R4, 0x1 ;  /* 0x000000010404781a */ /* 0x000fe40000000000 */
[----:B------:R-:W-:Y:S02]  /*14ef0*/  SGXT.U32 R175, R175, 0x1 ;  /* 0x00000001afaf781a */ /* 0x000fe40000000000 */
[----:B------:R-:W-:Y:S02]  /*14f00*/  LOP3.LUT R173, R4, 0x2, RZ, 0xfc, !PT ;  /* 0x0000000204ad7812 */ /* 0x000fe400078efcff */
[----:B------:R-:W0:Y:S02]  /*14f10*/  S2R R4, SR_TID.X ;  /* 0x0000000000047919 */ /* 0x000e240000002100 */
[----:B------:R-:W-:-:S02]  /*14f20*/  ISETP.GE.AND P1, PT, R173, UR5, PT ;  /* 0x00000005ad007c0c */ /* 0x000fc4000bf26270 */
[----:B------:R-:W-:-:S04]  /*14f30*/  LOP3.LUT R173, R175, 0x4, RZ, 0xfc, !PT ;  /* 0x00000004afad7812 */ /* 0x000fc800078efcff */
[----:B------:R-:W-:Y:S02]  /*14f40*/  ISETP.GE.AND P4, PT, R173, UR5, PT ;  /* 0x00000005ad007c0c */ /* 0x000fe4000bf86270 */
[----:B0-----:R-:W-:Y:S02]  /*14f50*/  SHF.R.U32.HI R175, RZ, 0x6, R4 ;  /* 0x00000006ffaf7819 */ /* 0x001fe40000011604 */
[----:B-1----:R-:W-:Y:S02]  /*14f60*/  SHF.R.U32.HI R4, RZ, 0x6, R168 ;  /* 0x00000006ff047819 */ /* 0x002fe400000116a8 */
[----:B------:R-:W-:-:S04]  /*14f70*/  SGXT.U32 R175, R175, 0x1 ;  /* 0x00000001afaf781a */ /* 0x000fc80000000000 */
[----:B------:R-:W-:Y:S02]  /*14f80*/  LOP3.LUT R173, R175, 0x6, RZ, 0xfc, !PT ;  /* 0x00000006afad7812 */ /* 0x000fe400078efcff */
[----:B------:R-:W0:Y:S01]  /*14f90*/  S2R R175, SR_TID.X ;  /* 0x0000000000af7919 */ /* 0x000e220000002100 */
[----:B------:R-:W-:Y:S02]  /*14fa0*/  SGXT.U32 R4, R4, 0x1 ;  /* 0x000000010404781a */ /* 0x000fe40000000000 */
[----:B------:R-:W-:Y:S02]  /*14fb0*/  ISETP.GE.AND P5, PT, R173, UR5, PT ;  /* 0x00000005ad007c0c */ /* 0x000fe4000bfa6270 */
[----:B------:R-:W4:Y:S01]  /*14fc0*/  LDL R173, [R1+0x40c] ;  /* 0x00040c0001ad7983 */ /* 0x000f220000100800 */
[----:B------:R-:W-:Y:S02]  /*14fd0*/  ISETP.GE.AND P0, PT, R4, UR5, PT ;  /* 0x0000000504007c0c */ /* 0x000fe4000bf06270 */
[----:B0-----:R-:W-:-:S04]  /*14fe0*/  SHF.R.U32.HI R175, RZ, 0x6, R175 ;  /* 0x00000006ffaf7819 */ /* 0x001fc800000116af */
[----:B------:R-:W-:-:S04]  /*14ff0*/  SGXT.U32 R175, R175, 0x1 ;  /* 0x00000001afaf781a */ /* 0x000fc80000000000 */
[----:B------:R-:W-:-:S04]  /*15000*/  LOP3.LUT R171, R175, 0x8, RZ, 0xfc, !PT ;  /* 0x00000008afab7812 */ /* 0x000fc800078efcff */
[----:B------:R-:W-:Y:S02]  /*15010*/  ISETP.GE.AND P2, PT, R171, UR5, PT ;  /* 0x00000005ab007c0c */ /* 0x000fe4000bf46270 */
[----:B------:R-:W4:Y:S01]  /*15020*/  LDL R171, [R1+0x404] ;  /* 0x0004040001ab7983 */ /* 0x000f220000100800 */
[----:B--2---:R-:W-:Y:S02]  /*15030*/  @!P1 IMAD.MOV.U32 R4, RZ, RZ, R5 ;  /* 0x000000ffff049224 */ /* 0x004fe400078e0005 */
[----:B---3--:R-:W-:-:S05]  /*15040*/  @!P1 IMAD.MOV.U32 R5, RZ, RZ, R174 ;  /* 0x000000ffff059224 */ /* 0x008fca00078e00ae */
[----:B------:R4:W2:Y:S02]  /*15050*/  @!P1 LDG.E.U16 R19, desc[UR16][R4.64] ;  /* 0x0000001004139981 */ /* 0x0008a4000c1e1500 */
[----:B----4-:R-:W-:Y:S02]  /*15060*/  @!P4 IMAD.MOV.U32 R5, RZ, RZ, R170 ;  /* 0x000000ffff05c224 */ /* 0x010fe400078e00aa */
[----:B------:R-:W3:Y:S01]  /*15070*/  LDL R170, [R1+0x5ec] ;  /* 0x0005ec0001aa7983 */ /* 0x000ee20000100800 */
[----:B------:R-:W-:-:S03]  /*15080*/  @!P4 IMAD.MOV.U32 R4, RZ, RZ, R0 ;  /* 0x000000ffff04c224 */ /* 0x000fc600078e0000 */
[----:B------:R-:W4:Y:S01]  /*15090*/  LDL R0, [R1+0x5f0] ;  /* 0x0005f00001007983 */ /* 0x000f220000100800 */
[----:B------:R-:W0:Y:S01]  /*150a0*/  S2R R175, SR_TID.X ;  /* 0x0000000000af7919 */ /* 0x000e220000002100 */
[----:B------:R-:W-:Y:S02]  /*150b0*/  PRMT R189, RZ, 0x7610, R189 ;  /* 0x00007610ffbd7816 */ /* 0x000fe400000000bd */
[----:B------:R-:W-:-:S04]  /*150c0*/  PRMT R203, RZ, 0x7610, R203 ;  /* 0x00007610ffcb7816 */ /* 0x000fc800000000cb */
[----:B------:R1:W2:Y:S01]  /*150d0*/  @!P4 LDG.E.U16 R189, desc[UR16][R4.64] ;  /* 0x0000001004bdc981 */ /* 0x0002a2000c1e1500 */
[----:B------:R-:W-:Y:S01]  /*150e0*/  PRMT R185, RZ, 0x7610, R185 ;  /* 0x00007610ffb97816 */ /* 0x000fe200000000b9 */
[----:B-1----:R-:W-:Y:S02]  /*150f0*/  @!P5 IMAD.MOV.U32 R4, RZ, RZ, R172 ;  /* 0x000000ffff04d224 */ /* 0x002fe400078e00ac */
[----:B------:R-:W2:Y:S01]  /*15100*/  LDL R172, [R1+0x5e8] ;  /* 0x0005e80001ac7983 */ /* 0x000ea20000100800 */
[----:B0-----:R-:W-:-:S04]  /*15110*/  SHF.R.U32.HI R175, RZ, 0x6, R175 ;  /* 0x00000006ffaf7819 */ /* 0x001fc800000116af */
[----:B------:R-:W-:-:S04]  /*15120*/  SGXT.U32 R175, R175, 0x1 ;  /* 0x00000001afaf781a */ /* 0x000fc80000000000 */
[----:B------:R-:W-:-:S04]  /*15130*/  LOP3.LUT R174, R175, 0xa, RZ, 0xfc, !PT ;  /* 0x0000000aafae7812 */ /* 0x000fc800078efcff */
[----:B------:R-:W-:Y:S01]  /*15140*/  ISETP.GE.AND P3, PT, R174, UR5, PT ;  /* 0x00000005ae007c0c */ /* 0x000fe2000bf66270 */
[----:B------:R-:W-:Y:S02]  /*15150*/  @!P5 IMAD.MOV.U32 R5, RZ, RZ, R173 ;  /* 0x000000ffff05d224 */ /* 0x000fe400078e00ad */
[----:B------:R-:W2:Y:S04]  /*15160*/  LDL R173, [R1+0x5e4] ;  /* 0x0005e40001ad7983 */ /* 0x000ea80000100800 */
[----:B------:R0:W2:Y:S02]  /*15170*/  @!P5 LDG.E.U16 R203, desc[UR16][R4.64] ;  /* 0x0000001004cbd981 */ /* 0x0000a4000c1e1500 */
[----:B0-----:R-:W-:Y:S02]  /*15180*/  @!P2 IMAD.MOV.U32 R4, RZ, RZ, R169 ;  /* 0x000000ffff04a224 */ /* 0x001fe400078e00a9 */
[----:B------:R-:W2:Y:S01]  /*15190*/  LDL R169, [R1+0x5e0] ;  /* 0x0005e00001a97983 */ /* 0x000ea20000100800 */
[----:B------:R-:W-:-:S03]  /*151a0*/  @!P2 IMAD.MOV.U32 R5, RZ, RZ, R171 ;  /* 0x000000ffff05a224 */ /* 0x000fc600078e00ab */
[----:B------:R-:W2:Y:S04]  /*151b0*/  LDL R171, [R1+0x5dc] ;  /* 0x0005dc0001ab7983 */ /* 0x000ea80000100800 */
[----:B------:R3:W2:Y:S02]  /*151c0*/  @!P2 LDG.E.U16 R185, desc[UR16][R4.64] ;  /* 0x0000001004b9a981 */ /* 0x0006a4000c1e1500 */
[----:B---3--:R-:W-:Y:S02]  /*151d0*/  @!P3 IMAD.MOV.U32 R5, RZ, RZ, R170 ;  /* 0x000000ffff05b224 */ /* 0x008fe400078e00aa */
[----:B------:R-:W3:Y:S01]  /*151e0*/  LDL R170, [R1+0x5d4] ;  /* 0x0005d40001aa7983 */ /* 0x000ee20000100800 */
[----:B----4-:R-:W-:-:S03]  /*151f0*/  @!P3 IMAD.MOV.U32 R4, RZ, RZ, R0 ;  /* 0x000000ffff04b224 */ /* 0x010fc600078e0000 */
[----:B------:R-:W4:Y:S01]  /*15200*/  LDL R0, [R1+0x5d8] ;  /* 0x0005d80001007983 */ /* 0x000f220000100800 */
[----:B------:R-:W0:Y:S02]  /*15210*/  S2R R175, SR_TID.X ;  /* 0x0000000000af7919 */ /* 0x000e240000002100 */
[----:B0-----:R-:W-:-:S04]  /*15220*/  SHF.R.U32.HI R175, RZ, 0x6, R175 ;  /* 0x00000006ffaf7819 */ /* 0x001fc800000116af */
[----:B------:R-:W-:-:S04]  /*15230*/  SGXT.U32 R175, R175, 0x1 ;  /* 0x00000001afaf781a */ /* 0x000fc80000000000 */
[----:B------:R-:W-:Y:S02]  /*15240*/  LOP3.LUT R174, R175, 0xc, RZ, 0xfc, !PT ;  /* 0x0000000cafae7812 */ /* 0x000fe400078efcff */
[----:B------:R-:W0:Y:S02]  /*15250*/  S2R R175, SR_TID.X ;  /* 0x0000000000af7919 */ /* 0x000e240000002100 */
[----:B------:R-:W-:Y:S02]  /*15260*/  ISETP.GE.AND P6, PT, R174, UR5, PT ;  /* 0x00000005ae007c0c */ /* 0x000fe4000bfc6270 */
[----:B0-----:R-:W-:-:S04]  /*15270*/  SHF.R.U32.HI R175, RZ, 0x6, R175 ;  /* 0x00000006ffaf7819 */ /* 0x001fc800000116af */
[----:B------:R-:W-:-:S04]  /*15280*/  SGXT.U32 R175, R175, 0x1 ;  /* 0x00000001afaf781a */ /* 0x000fc80000000000 */
[----:B------:R-:W-:Y:S02]  /*15290*/  LOP3.LUT R174, R175, 0xe, RZ, 0xfc, !PT ;  /* 0x0000000eafae7812 */ /* 0x000fe400078efcff */
[----:B------:R-:W0:Y:S01]  /*152a0*/  S2R R175, SR_TID.X ;  /* 0x0000000000af7919 */ /* 0x000e220000002100 */
[----:B------:R-:W-:Y:S02]  /*152b0*/  PRMT R18, RZ, 0x7610, R18 ;  /* 0x00007610ff127816 */ /* 0x000fe40000000012 */
[----:B------:R-:W-:Y:S02]  /*152c0*/  ISETP.GE.AND P1, PT, R174, UR5, PT ;  /* 0x00000005ae007c0c */ /* 0x000fe4000bf26270 */
[----:B------:R-:W-:Y:S02]  /*152d0*/  PRMT R187, RZ, 0x7610, R187 ;  /* 0x00007610ffbb7816 */ /* 0x000fe400000000bb */
[----:B------:R2:W4:Y:S01]  /*152e0*/  @!P3 LDG.E.U16 R18, desc[UR16][R4.64] ;  /* 0x000000100412b981 */ /* 0x000522000c1e1500 */
[----:B------:R-:W-:Y:S01]  /*152f0*/  PRMT R204, RZ, 0x7610, R204 ;  /* 0x00007610ffcc7816 */ /* 0x000fe200000000cc */
[----:B--2---:R-:W-:-:S02]  /*15300*/  @!P6 IMAD.MOV.U32 R4, RZ, RZ, R172 ;  /* 0x000000ffff04e224 */ /* 0x004fc400078e00ac */
[----:B------:R-:W-:Y:S01]  /*15310*/  @!P6 IMAD.MOV.U32 R5, RZ, RZ, R173 ;  /* 0x000000ffff05e224 */ /* 0x000fe200078e00ad */
[----:B------:R-:W2:Y:S04]  /*15320*/  LDL R172, [R1+0x5d0] ;  /* 0x0005d00001ac7983 */ /* 0x000ea80000100800 */
[----:B------:R-:W2:Y:S04]  /*15330*/  LDL R173, [R1+0x5cc] ;  /* 0x0005cc0001ad7983 */ /* 0x000ea80000100800 */
[----:B------:R1:W2:Y:S01]  /*15340*/  @!P6 LDG.E.U16 R187, desc[UR16][R4.64] ;  /* 0x0000001004bbe981 */ /* 0x0002a2000c1e1500 */
[----:B0-----:R-:W-:-:S04]  /*15350*/  SHF.R.U32.HI R175, RZ, 0x6, R175 ;  /* 0x00000006ffaf7819 */ /* 0x001fc800000116af */
[----:B------:R-:W-:-:S04]  /*15360*/  SGXT.U32 R175, R175, 0x1 ;  /* 0x00000001afaf781a */ /* 0x000fc80000000000 */
[----:B------:R-:W-:-:S04]  /*15370*/  LOP3.LUT R174, R175, 0x10, RZ, 0xfc, !PT ;  /* 0x00000010afae7812 */ /* 0x000fc800078efcff */
[----:B------:R-:W-:Y:S01]  /*15380*/  ISETP.GE.AND P4, PT, R174, UR5, PT ;  /* 0x00000005ae007c0c */ /* 0x000fe2000bf86270 */
[----:B-1----:R-:W-:Y:S02]  /*15390*/  @!P1 IMAD.MOV.U32 R4, RZ, RZ, R169 ;  /* 0x000000ffff049224 */ /* 0x002fe400078e00a9 */
[----:B------:R-:W-:Y:S01]  /*153a0*/  @!P1 IMAD.MOV.U32 R5, RZ, RZ, R171 ;  /* 0x000000ffff059224 */ /* 0x000fe200078e00ab */
[----:B------:R-:W2:Y:S04]  /*153b0*/  LDL R169, [R1+0x5c8] ;  /* 0x0005c80001a97983 */ /* 0x000ea80000100800 */
[----:B------:R-:W2:Y:S04]  /*153c0*/  LDL R171, [R1+0x5c4] ;  /* 0x0005c40001ab7983 */ /* 0x000ea80000100800 */
[----:B------:R3:W2:Y:S02]  /*153d0*/  @!P1 LDG.E.U16 R204, desc[UR16][R4.64] ;  /* 0x0000001004cc9981 */ /* 0x0006a4000c1e1500 */
[----:B---3--:R-:W-:-:S02]  /*153e0*/  @!P4 IMAD.MOV.U32 R5, RZ, RZ, R170 ;  /* 0x000000ffff05c224 */ /* 0x008fc400078e00aa */
        /* <DEDUP_REMOVED lines=19> */
[----:B------:R-:W2:Y:S01]  /*15520*/  LDL R172, [R1+0x5b8] ;  /* 0x0005b80001ac7983 */ /* 0x000ea20000100800 */
[----:B0-----:R-:W-:-:S04]  /*15530*/  SHF.R.U32.HI R175, RZ, 0x6, R175 ;  /* 0x00000006ffaf7819 */ /* 0x001fc800000116af */
[----:B------:R-:W-:-:S04]  /*15540*/  SGXT.U32 R175, R175, 0x1 ;  /* 0x00000001afaf781a */ /* 0x000fc80000000000 */
[----:B------:R-:W-:Y:S01]  /*15550*/  LOP3.LUT R174, R175, 0x16, RZ, 0xfc, !PT ;  /* 0x00000016afae7812 */ /* 0x000fe200078efcff */
[----:B------:R-:W-:Y:S02]  /*15560*/  @!P5 IMAD.MOV.U32 R5, RZ, RZ, R173 ;  /* 0x000000ffff05d224 */ /* 0x000fe400078e00ad */
[----:B------:R-:W2:Y:S01]  /*15570*/  LDL R173, [R1+0x5b4] ;  /* 0x0005b40001ad7983 */ /* 0x000ea20000100800 */
[----:B------:R-:W-:-:S03]  /*15580*/  ISETP.GE.AND P3, PT, R174, UR5, PT ;  /* 0x00000005ae007c0c */ /* 0x000fc6000bf66270 */
[----:B------:R0:W2:Y:S02]  /*15590*/  @!P5 LDG.E.U16 R17, desc[UR16][R4.64] ;  /* 0x000000100411d981 */ /* 0x0000a4000c1e1500 */
[----:B0-----:R-:W-:Y:S02]  /*155a0*/  @!P2 IMAD.MOV.U32 R4, RZ, RZ, R169 ;  /* 0x000000ffff04a224 */ /* 0x001fe400078e00a9 */
        /* <DEDUP_REMOVED lines=33> */
[----:B------:R-:W2:Y:S01]  /*157c0*/  LDL R169, [R1+0x598] ;  /* 0x0005980001a97983 */ /* 0x000ea20000100800 */
[----:B------:R-:W-:-:S03]  /*157d0*/  @!P1 IMAD.MOV.U32 R5, RZ, RZ, R171 ;  /* 0x000000ffff059224 */ /* 0x000fc600078e00ab */
[----:B------:R-:W2:Y:S04]  /*157e0*/  LDL R171, [R1+0x594] ;  /* 0x0005940001ab7983 */ /* 0x000ea80000100800 */
[----:B------:R3:W2:Y:S01]  /*157f0*/  @!P1 LDG.E.U16 R16, desc[UR16][R4.64] ;  /* 0x0000001004109981 */ /* 0x0006a2000c1e1500 */
[----:B------:R-:W0:Y:S01]  /*15800*/  S2R R175, SR_TID.X ;  /* 0x0000000000af7919 */ /* 0x000e220000002100 */
[----:B---3--:R-:W-:Y:S02]  /*15810*/  @!P4 IMAD.MOV.U32 R5, RZ, RZ, R170 ;  /* 0x000000ffff05c224 */ /* 0x008fe400078e00aa */
[----:B------:R-:W3:Y:S01]  /*15820*/  LDL R170, [R1+0x58c] ;  /* 0x00058c0001aa7983 */ /* 0x000ee20000100800 */
[----:B----4-:R-:W-:-:S03]  /*15830*/  @!P4 IMAD.MOV.U32 R4, RZ, RZ, R0 ;  /* 0x000000ffff04c224 */ /* 0x010fc600078e0000 */
[----:B------:R-:W4:Y:S01]  /*15840*/  LDL R0, [R1+0x590] ;  /* 0x0005900001007983 */ /* 0x000f220000100800 */
        /* <DEDUP_REMOVED lines=15> */
[----:B------:R-:W-:Y:S02]  /*15940*/  PRMT R210, RZ, 0x7610, R210 ;  /* 0x00007610ffd27816 */ /* 0x000fe400000000d2 */
[----:B------:R-:W-:Y:S02]  /*15950*/  ISETP.GE.AND P3, PT, R174, UR5, PT ;  /* 0x00000005ae007c0c */ /* 0x000fe4000bf66270 */
[----:B------:R2:W4:Y:S01]  /*15960*/  @!P4 LDG.E.U16 R186, desc[UR16][R4.64] ;  /* 0x0000001004bac981 */ /* 0x000522000c1e1500 */
[----:B------:R-:W-:Y:S01]  /*15970*/  PRMT R159, RZ, 0x7610, R159 ;  /* 0x00007610ff9f7816 */ /* 0x000fe2000000009f */
[----:B--2---:R-:W-:Y:S01]  /*15980*/  @!P5 IMAD.MOV.U32 R4, RZ, RZ, R172 ;  /* 0x000000ffff04d224 */ /* 0x004fe200078e00ac */
[----:B------:R-:W-:-:S02]  /*15990*/  PRMT R15, RZ, 0x7610, R15 ;  /* 0x00007610ff0f7816 */ /* 0x000fc4000000000f */
[----:B0-----:R-:W-:Y:S01]  /*159a0*/  SHF.R.U32.HI R174, RZ, 0x6, R175 ;  /* 0x00000006ffae7819 */ /* 0x001fe200000116af */
[----:B------:R-:W-:Y:S01]  /*159b0*/  @!P5 IMAD.MOV.U32 R5, RZ, RZ, R173 ;  /* 0x000000ffff05d224 */ /* 0x000fe200078e00ad */
[----:B------:R-:W-:Y:S01]  /*159c0*/  SHF.R.U32.HI R175, RZ, 0x6, R175 ;  /* 0x00000006ffaf7819 */ /* 0x000fe200000116af */
[----:B------:R-:W2:Y:S03]  /*159d0*/  LDL R173, [R1+0x57c] ;  /* 0x00057c0001ad7983 */ /* 0x000ea60000100800 */
[----:B------:R-:W-:Y:S01]  /*159e0*/  SGXT.U32 R175, R175, 0x1 ;  /* 0x00000001afaf781a */ /* 0x000fe20000000000 */
[----:B------:R0:W2:Y:S03]  /*159f0*/  @!P5 LDG.E.U16 R210, desc[UR16][R4.64] ;  /* 0x0000001004d2d981 */ /* 0x0000a6000c1e1500 */
[----:B------:R-:W-:-:S02]  /*15a00*/  LOP3.LUT R172, R175, 0x26, RZ, 0xfc, !PT ;  /* 0x00000026afac7812 */ /* 0x000fc400078efcff */
[----:B------:R-:W1:Y:S01]  /*15a10*/  S2R R175, SR_TID.X ;  /* 0x0000000000af7919 */ /* 0x000e620000002100 */
[----:B0-----:R-:W-:Y:S02]  /*15a20*/  @!P2 IMAD.MOV.U32 R4, RZ, RZ, R169 ;  /* 0x000000ffff04a224 */ /* 0x001fe400078e00a9 */
[----:B------:R-:W-:Y:S01]  /*15a30*/  @!P2 IMAD.MOV.U32 R5, RZ, RZ, R171 ;  /* 0x000000ffff05a224 */ /* 0x000fe200078e00ab */
[----:B------:R-:W-:Y:S01]  /*15a40*/  SGXT.U32 R174, R174, 0x1 ;  /* 0x00000001aeae781a */ /* 0x000fe20000000000 */
[----:B------:R-:W2:Y:S04]  /*15a50*/  LDL R171, [R1+0x574] ;  /* 0x0005740001ab7983 */ /* 0x000ea80000100800 */
[----:B------:R3:W2:Y:S01]  /*15a60*/  @!P2 LDG.E.U16 R159, desc[UR16][R4.64] ;  /* 0x00000010049fa981 */ /* 0x0006a2000c1e1500 */
[----:B------:R-:W-:-:S04]  /*15a70*/  LOP3.LUT R174, R174, 0x24, RZ, 0xfc, !PT ;  /* 0x00000024aeae7812 */ /* 0x000fc800078efcff */
[----:B------:R-:W-:Y:S02]  /*15a80*/  ISETP.GE.AND P6, PT, R174, UR5, PT ;  /* 0x00000005ae007c0c */ /* 0x000fe4000bfc6270 */
[----:B------:R-:W2:Y:S01]  /*15a90*/  LDL R174, [R1+0x588] ;  /* 0x0005880001ae7983 */ /* 0x000ea20000100800 */
[----:B------:R-:W-:-:S03]  /*15aa0*/  ISETP.GE.AND P1, PT, R172, UR5, PT ;  /* 0x00000005ac007c0c */ /* 0x000fc6000bf26270 */
[----:B------:R-:W2:Y:S01]  /*15ab0*/  LDL R172, [R1+0x580] ;  /* 0x0005800001ac7983 */ /* 0x000ea20000100800 */
[----:B-1----:R-:W-:-:S04]  /*15ac0*/  SHF.R.U32.HI R175, RZ, 0x6, R175 ;  /* 0x00000006ffaf7819 */ /* 0x002fc800000116af */
[----:B------:R-:W-:-:S04]  /*15ad0*/  SGXT.U32 R175, R175, 0x1 ;  /* 0x00000001afaf781a */ /* 0x000fc80000000000 */
[----:B------:R-:W-:-:S04]  /*15ae0*/  LOP3.LUT R169, R175, 0x28, RZ, 0xfc, !PT ;  /* 0x00000028afa97812 */ /* 0x000fc800078efcff */
[----:B------:R-:W-:Y:S02]  /*15af0*/  ISETP.GE.AND P4, PT, R169, UR5, PT ;  /* 0x00000005a9007c0c */ /* 0x000fe4000bf86270 */
[----:B------:R-:W2:Y:S01]  /*15b00*/  LDL R169, [R1+0x578] ;  /* 0x0005780001a97983 */ /* 0x000ea20000100800 */
[----:B---3--:R-:W-:-:S03]  /*15b10*/  @!P3 IMAD.MOV.U32 R5, RZ, RZ, R170 ;  /* 0x000000ffff05b224 */ /* 0x008fc600078e00aa */
[----:B------:R-:W3:Y:S01]  /*15b20*/  LDL R170, [R1+0x56c] ;  /* 0x00056c0001aa7983 */ /* 0x000ee20000100800 */
[----:B----4-:R-:W-:-:S03]  /*15b30*/  @!P3 IMAD.MOV.U32 R4, RZ, RZ, R0 ;  /* 0x000000ffff04b224 */ /* 0x010fc600078e0000 */
[----:B------:R-:W4:Y:S04]  /*15b40*/  LDL R0, [R1+0x570] ;  /* 0x0005700001007983 */ /* 0x000f280000100800 */
[----:B------:R0:W3:Y:S02]  /*15b50*/  @!P3 LDG.E.U16 R15, desc[UR16][R4.64] ;  /* 0x00000010040fb981 */ /* 0x0000e4000c1e1500 */
[----:B0-----:R-:W0:Y:S02]  /*15b60*/  S2R R5, SR_TID.X ;  /* 0x0000000000057919 */ /* 0x001e240000002100 */
[----:B0-----:R-:W-:Y:S02]  /*15b70*/  SHF.R.U32.HI R4, RZ, 0x6, R5 ;  /* 0x00000006ff047819 */ /* 0x001fe40000011605 */
[----:B------:R-:W4:Y:S01]  /*15b80*/  LDL R5, [R1+0x584] ;  /* 0x0005840001057983 */ /* 0x000f220000100800 */
[----:B------:R-:W0:Y:S01]  /*15b90*/  S2R R175, SR_TID.X ;  /* 0x0000000000af7919 */ /* 0x000e220000002100 */
[----:B------:R-:W-:-:S04]  /*15ba0*/  SGXT.U32 R4, R4, 0x1 ;  /* 0x000000010404781a */ /* 0x000fc80000000000 */
[----:B------:R-:W-:Y:S02]  /*15bb0*/  LOP3.LUT R4, R4, 0x2a, RZ, 0xfc, !PT ;  /* 0x0000002a04047812 */ /* 0x000fe400078efcff */
[----:B------:R-:W-:Y:S02]  /*15bc0*/  PRMT R191, RZ, 0x7610, R191 ;  /* 0x00007610ffbf7816 */ /* 0x000fe400000000bf */
[----:B------:R-:W-:Y:S02]  /*15bd0*/  ISETP.GE.AND P5, PT, R4, UR5, PT ;  /* 0x0000000504007c0c */ /* 0x000fe4000bfa6270 */
[----:B------:R-:W-:Y:S02]  /*15be0*/  PRMT R209, RZ, 0x7610, R209 ;  /* 0x00007610ffd17816 */ /* 0x000fe400000000d1 */
[----:B------:R-:W-:Y:S02]  /*15bf0*/  PRMT R158, RZ, 0x7610, R158 ;  /* 0x00007610ff9e7816 */ /* 0x000fe4000000009e */
[----:B0-----:R-:W-:-:S04]  /*15c00*/  SHF.R.U32.HI R175, RZ, 0x6, R175 ;  /* 0x00000006ffaf7819 */ /* 0x001fc800000116af */
[----:B------:R-:W-:Y:S02]  /*15c10*/  SGXT.U32 R175, R175, 0x1 ;  /* 0x00000001afaf781a */ /* 0x000fe40000000000 */
[----:B------:R-:W-:Y:S01]  /*15c20*/  PRMT R14, RZ, 0x7610, R14 ;  /* 0x00007610ff0e7816 */ /* 0x000fe2000000000e */
[----:B--2---:R-:W-:Y:S01]  /*15c30*/  @!P6 IMAD.MOV.U32 R4, RZ, RZ, R174 ;  /* 0x000000ffff04e224 */ /* 0x004fe200078e00ae */
[----:B------:R-:W-:Y:S02]  /*15c40*/  LOP3.LUT R174, R175, 0x2c, RZ, 0xfc, !PT ;  /* 0x0000002cafae7812 */ /* 0x000fe400078efcff */
[----:B------:R-:W0:Y:S02]  /*15c50*/  S2R R175, SR_TID.X ;  /* 0x0000000000af7919 */ /* 0x000e240000002100 */
[----:B------:R-:W-:Y:S02]  /*15c60*/  ISETP.GE.AND P2, PT, R174, UR5, PT ;  /* 0x00000005ae007c0c */ /* 0x000fe4000bf46270 */
[----:B0-----:R-:W-:-:S02]  /*15c70*/  SHF.R.U32.HI R174, RZ, 0x6, R175 ;  /* 0x00000006ffae7819 */ /* 0x001fc400000116af */
[----:B------:R-:W-:Y:S02]  /*15c80*/  SHF.R.U32.HI R175, RZ, 0x6, R175 ;  /* 0x00000006ffaf7819 */ /* 0x000fe400000116af */
[----:B------:R-:W-:Y:S02]  /*15c90*/  SGXT.U32 R174, R174, 0x1 ;  /* 0x00000001aeae781a */ /* 0x000fe40000000000 */
[----:B------:R-:W-:Y:S01]  /*15ca0*/  SGXT.U32 R175, R175, 0x1 ;  /* 0x00000001afaf781a */ /* 0x000fe20000000000 */
[----:B----4-:R0:W2:Y:S02]  /*15cb0*/  @!P6 LDG.E.U16 R191, desc[UR16][R4.64] ;  /* 0x0000001004bfe981 */ /* 0x0100a4000c1e1500 */
[----:B0-----:R-:W-:Y:S02]  /*15cc0*/  @!P1 IMAD.MOV.U32 R4, RZ, RZ, R172 ;  /* 0x000000ffff049224 */ /* 0x001fe400078e00ac */
[----:B------:R-:W-:Y:S01]  /*15cd0*/  @!P1 IMAD.MOV.U32 R5, RZ, RZ, R173 ;  /* 0x000000ffff059224 */ /* 0x000fe200078e00ad */
[----:B------:R-:W-:Y:S01]  /*15ce0*/  LOP3.LUT R172, R174, 0x2e, RZ, 0xfc, !PT ;  /* 0x0000002eaeac7812 */ /* 0x000fe200078efcff */
[----:B------:R-:W4:Y:S04]  /*15cf0*/  LDL R173, [R1+0x55c] ;  /* 0x00055c0001ad7983 */ /* 0x000f280000100800 */
[----:B------:R0:W2:Y:S02]  /*15d00*/  @!P1 LDG.E.U16 R209, desc[UR16][R4.64] ;  /* 0x0000001004d19981 */ /* 0x0000a4000c1e1500 */
[----:B0-----:R-:W-:-:S02]  /*15d10*/  @!P4 IMAD.MOV.U32 R4, RZ, RZ, R169 ;  /* 0x000000ffff04c224 */ /* 0x001fc400078e00a9 */
[----:B------:R-:W-:Y:S01]  /*15d20*/  @!P4 IMAD.MOV.U32 R5, RZ, RZ, R171 ;  /* 0x000000ffff05c224 */ /* 0x000fe200078e00ab */
[----:B------:R-:W4:Y:S04]  /*15d30*/  LDL R169, [R1+0x560] ;  /* 0x0005600001a97983 */ /* 0x000f280000100800 */
[----:B------:R0:W2:Y:S02]  /*15d40*/  @!P4 LDG.E.U16 R158, desc[UR16][R4.64] ;  /* 0x00000010049ec981 */ /* 0x0000a4000c1e1500 */
[----:B0-----:R-:W-:Y:S02]  /*15d50*/  @!P5 IMAD.MOV.U32 R4, RZ, RZ, R0 ;  /* 0x000000ffff04d224 */ /* 0x001fe400078e0000 */
[----:B---3--:R-:W-:Y:S01]  /*15d60*/  @!P5 IMAD.MOV.U32 R5, RZ, RZ, R170 ;  /* 0x000000ffff05d224 */ /* 0x008fe200078e00aa */
[----:B------:R-:W-:Y:S01]  /*15d70*/  ISETP.GE.AND P3, PT, R172, UR5, PT ;  /* 0x00000005ac007c0c */ /* 0x000fe2000bf66270 */
[----:B------:R-:W3:Y:S04]  /*15d80*/  LDL R0, [R1+0x558] ;  /* 0x0005580001007983 */ /* 0x000ee80000100800 */
[----:B------:R0:W2:Y:S01]  /*15d90*/  @!P5 LDG.E.U16 R14, desc[UR16][R4.64] ;  /* 0x00000010040ed981 */ /* 0x0000a2000c1e1500 */
[----:B------:R-:W-:-:S03]  /*15da0*/  LOP3.LUT R171, R175, 0x30, RZ, 0xfc, !PT ;  /* 0x00000030afab7812 */ /* 0x000fc600078efcff */
[----:B------:R-:W2:Y:S04]  /*15db0*/  LDL R172, [R1+0x554] ;  /* 0x0005540001ac7983 */ /* 0x000ea80000100800 */
[----:B------:R-:W2:Y:S04]  /*15dc0*/  LDL R170, [R1+0x550] ;  /* 0x0005500001aa7983 */ /* 0x000ea80000100800 */
[----:B------:R-:W0:Y:S04]  /*15dd0*/  LDL R4, [R1+0x564] ;  /* 0x0005640001047983 */ /* 0x000e280000100800 */
[----:B------:R-:W0:Y:S01]  /*15de0*/  LDL R5, [R1+0x568] ;  /* 0x0005680001057983 */ /* 0x000e220000100800 */
[----:B------:R-:W-:-:S03]  /*15df0*/  ISETP.GE.AND P6, PT, R171, UR5, PT ;  /* 0x00000005ab007c0c */ /* 0x000fc6000bfc6270 */
[----:B------:R-:W2:Y:S01]  /*15e00*/  LDL R171, [R1+0x54c] ;  /* 0x00054c0001ab7983 */ /* 0x000ea20000100800 */
[----:B------:R-:W1:Y:S01]  /*15e10*/  S2R R175, SR_TID.X ;  /* 0x0000000000af7919 */ /* 0x000e620000002100 */
[----:B------:R-:W1:Y:S01]  /*15e20*/  S2R R174, SR_TID.X ;  /* 0x0000000000ae7919 */ /* 0x000e620000002100 */
[----:B------:R-:W-:Y:S02]  /*15e30*/  PRMT R190, RZ, 0x7610, R190 ;  /* 0x00007610ffbe7816 */ /* 0x000fe400000000be */
[----:B------:R-:W-:Y:S02]  /*15e40*/  PRMT R208, RZ, 0x7610, R208 ;  /* 0x00007610ffd07816 */ /* 0x000fe400000000d0 */
[----:B------:R-:W-:Y:S02]  /*15e50*/  PRMT R157, RZ, 0x7610, R157 ;  /* 0x00007610ff9d7816 */ /* 0x000fe4000000009d */
[----:B-1----:R-:W-:Y:S02]  /*15e60*/  SHF.R.U32.HI R175, RZ, 0x6, R175 ;  /* 0x00000006ffaf7819 */ /* 0x002fe400000116af */
[----:B------:R-:W-:-:S02]  /*15e70*/  SHF.R.U32.HI R174, RZ, 0x6, R174 ;  /* 0x00000006ffae7819 */ /* 0x000fc400000116ae */
[----:B------:R-:W-:Y:S02]  /*15e80*/  SGXT.U32 R175, R175, 0x1 ;  /* 0x00000001afaf781a */ /* 0x000fe40000000000 */
[----:B------:R-:W-:Y:S02]  /*15e90*/  SGXT.U32 R174, R174, 0x1 ;  /* 0x00000001aeae781a */ /* 0x000fe40000000000 */
[----:B------:R-:W-:-:S04]  /*15ea0*/  LOP3.LUT R175, R175, 0x32, RZ, 0xfc, !PT ;  /* 0x00000032afaf7812 */ /* 0x000fc800078efcff */
[----:B------:R-:W-:Y:S02]  /*15eb0*/  ISETP.GE.AND P1, PT, R175, UR5, PT ;  /* 0x00000005af007c0c */ /* 0x000fe4000bf26270 */
[----:B------:R-:W-:Y:S01]  /*15ec0*/  PRMT R13, RZ, 0x7610, R13 ;  /* 0x00007610ff0d7816 */ /* 0x000fe2000000000d */
[----:B------:R-:W2:Y:S01]  /*15ed0*/  LDL.LU R175, [R1+0xbc0] ;  /* 0x000bc00001af7983 */ /* 0x000ea20000300800 */
[----:B0-----:R-:W-:-:S04]  /*15ee0*/  @!P2 LOP3.LUT R5, R5, R4, RZ, 0x3c, !PT ;  /* 0x000000040505a212 */ /* 0x001fc800078e3cff */
[----:B------:R-:W-:-:S04]  /*15ef0*/  @!P2 LOP3.LUT R4, R5, R4, RZ, 0x3c, !PT ;  /* 0x000000040504a212 */ /* 0x000fc800078e3cff */
[----:B------:R-:W-:-:S05]  /*15f00*/  @!P2 LOP3.LUT R5, R5, R4, RZ, 0x3c, !PT ;  /* 0x000000040505a212 */ /* 0x000fca00078e3cff */
[----:B------:R0:W2:Y:S02]  /*15f10*/  @!P2 LDG.E.U16 R190, desc[UR16][R4.64] ;  /* 0x0000001004bea981 */ /* 0x0000a4000c1e1500 */
[----:B0-----:R-:W-:Y:S01]  /*15f20*/  LOP3.LUT R5, R174, 0x34, RZ, 0xfc, !PT ;  /* 0x00000034ae057812 */ /* 0x001fe200078efcff */
[----:B----4-:R-:W-:Y:S02]  /*15f30*/  @!P3 IMAD.MOV.U32 R4, RZ, RZ, R169 ;  /* 0x000000ffff04b224 */ /* 0x010fe400078e00a9 */
[----:B------:R-:W4:Y:S01]  /*15f40*/  LDL R169, [R1+0x548] ;  /* 0x0005480001a97983 */ /* 0x000f220000100800 */
[----:B------:R-:W-:Y:S01]  /*15f50*/  ISETP.GE.AND P4, PT, R5, UR5, PT ;  /* 0x0000000505007c0c */ /* 0x000fe2000bf86270 */
[----:B------:R-:W-:-:S05]  /*15f60*/  @!P3 IMAD.MOV.U32 R5, RZ, RZ, R173 ;  /* 0x000000ffff05b224 */ /* 0x000fca00078e00ad */
[----:B------:R3:W4:Y:S02]  /*15f70*/  @!P3 LDG.E.U16 R208, desc[UR16][R4.64] ;  /* 0x0000001004d0b981 */ /* 0x000724000c1e1500 */
[----:B---3--:R-:W-:Y:S02]  /*15f80*/  @!P6 IMAD.MOV.U32 R4, RZ, RZ, R0 ;  /* 0x000000ffff04e224 */ /* 0x008fe400078e0000 */
[----:B--2---:R-:W-:Y:S01]  /*15f90*/  @!P6 IMAD.MOV.U32 R5, RZ, RZ, R172 ;  /* 0x000000ffff05e224 */ /* 0x004fe200078e00ac */
[----:B------:R-:W0:Y:S04]  /*15fa0*/  S2R R174, SR_TID.X ;  /* 0x0000000000ae7919 */ /* 0x000e280000002100 */
[----:B------:R1:W2:Y:S04]  /*15fb0*/  @!P6 LDG.E.U16 R157, desc[UR16][R4.64] ;  /* 0x00000010049de981 */ /* 0x0002a8000c1e1500 */
[----:B------:R-:W3:Y:S04]  /*15fc0*/  LDL R172, [R1+0x53c] ;  /* 0x00053c0001ac7983 */ /* 0x000ee80000100800 */
[----:B------:R-:W2:Y:S01]  /*15fd0*/  LDL R0, [R1+0x540] ;  /* 0x0005400001007983 */ /* 0x000ea20000100800 */
[----:B-1----:R-:W-:-:S02]  /*15fe0*/  @!P1 IMAD.MOV.U32 R4, RZ, RZ, R170 ;  /* 0x000000ffff049224 */ /* 0x002fc400078e00aa */
[----:B------:R-:W-:Y:S01]  /*15ff0*/  @!P1 IMAD.MOV.U32 R5, RZ, RZ, R171 ;  /* 0x000000ffff059224 */ /* 0x000fe200078e00ab */
[----:B------:R-:W3:Y:S04]  /*16000*/  LDL R170, [R1+0x530] ;  /* 0x0005300001aa7983 */ /* 0x000ee80000100800 */
[----:B------:R1:W3:Y:S04]  /*16010*/  @!P1 LDG.E.U16 R13, desc[UR16][R4.64] ;  /* 0x00000010040d9981 */ /* 0x0002e8000c1e1500 */
[----:B------:R-:W3:Y:S01]  /*16020*/  LDL R171, [R1+0x52c] ;  /* 0x00052c0001ab7983 */ /* 0x000ee20000100800 */
[----:B-1----:R-:W1:Y:S02]  /*16030*/  S2R R5, SR_TID.X ;  /* 0x0000000000057919 */ /* 0x002e640000002100 */
[----:B-1----:R-:W-:-:S04]  /*16040*/  SHF.R.U32.HI R5, RZ, 0x6, R5 ;  /* 0x00000006ff057819 */ /* 0x002fc80000011605 */
[----:B------:R-:W-:-:S04]  /*16050*/  SGXT.U32 R5, R5, 0x1 ;  /* 0x000000010505781a */ /* 0x000fc80000000000 */
[----:B------:R-:W-:Y:S02]  /*16060*/  LOP3.LUT R4, R5, 0x3a, RZ, 0xfc, !PT ;  /* 0x0000003a05047812 */ /* 0x000fe400078efcff */
[----:B------:R-:W2:Y:S01]  /*16070*/  LDL R5, [R1+0x544] ;  /* 0x0005440001057983 */ /* 0x000ea20000100800 */
[--C-:B0-----:R-:W-:Y:S02]  /*16080*/  SHF.R.U32.HI R173, RZ, 0x6, R174.reuse ;  /* 0x00000006ffad7819 */ /* 0x101fe400000116ae */
[----:B------:R-:W-:Y:S02]  /*16090*/  SHF.R.U32.HI R174, RZ, 0x6, R174 ;  /* 0x00000006ffae7819 */ /* 0x000fe400000116ae */
[----:B------:R-:W-:Y:S02]  /*160a0*/  SGXT.U32 R173, R173, 0x1 ;  /* 0x00000001adad781a */ /* 0x000fe40000000000 */
[----:B------:R-:W-:Y:S02]  /*160b0*/  SGXT.U32 R174, R174, 0x1 ;  /* 0x00000001aeae781a */ /* 0x000fe40000000000 */
[----:B------:R-:W-:-:S04]  /*160c0*/  LOP3.LUT R173, R173, 0x36, RZ, 0xfc, !PT ;  /* 0x00000036adad7812 */ /* 0x000fc800078efcff */
[----:B------:R-:W-:Y:S02]  /*160d0*/  ISETP.GE.AND P5, PT, R173, UR5, PT ;  /* 0x00000005ad007c0c */ /* 0x000fe4000bfa6270 */
[----:B------:R-:W-:Y:S02]  /*160e0*/  LOP3.LUT R173, R174, 0x38, RZ, 0xfc, !PT ;  /* 0x00000038aead7812 */ /* 0x000fe400078efcff */
[----:B------:R-:W3:Y:S02]  /*160f0*/  LDL R174, [R1+0x534] ;  /* 0x0005340001ae7983 */ /* 0x000ee40000100800 */
[----:B------:R-:W-:Y:S02]  /*16100*/  ISETP.GE.AND P2, PT, R173, UR5, PT ;  /* 0x00000005ad007c0c */ /* 0x000fe4000bf46270 */
[----:B------:R-:W3:Y:S01]  /*16110*/  LDL R173, [R1+0x538] ;  /* 0x0005380001ad7983 */ /* 0x000ee20000100800 */
[----:B------:R-:W-:Y:S02]  /*16120*/  PRMT R212, RZ, 0x7610, R212 ;  /* 0x00007610ffd47816 */ /* 0x000fe400000000d4 */
[----:B------:R-:W-:-:S02]  /*16130*/  ISETP.GE.AND P3, PT, R4, UR5, PT ;  /* 0x0000000504007c0c */ /* 0x000fc4000bf66270 */
[----:B------:R-:W-:Y:S02]  /*16140*/  PRMT R207, RZ, 0x7610, R207 ;  /* 0x00007610ffcf7816 */ /* 0x000fe400000000cf */
[----:B------:R-:W-:Y:S02]  /*16150*/  PRMT R156, RZ, 0x7610, R156 ;  /* 0x00007610ff9c7816 */ /* 0x000fe4000000009c */
[----:B------:R-:W-:Y:S01]  /*16160*/  PRMT R12, RZ, 0x7610, R12 ;  /* 0x00007610ff0c7816 */ /* 0x000fe2000000000c */
[----:B----4-:R-:W-:Y:S02]  /*16170*/  @!P4 IMAD.MOV.U32 R4, RZ, RZ, R169 ;  /* 0x000000ffff04c224 */ /* 0x010fe400078e00a9 */
[----:B------:R-:W0:Y:S03]  /*16180*/  S2R R169, SR_TID.X ;  /* 0x0000000000a97919 */ /* 0x000e260000002100 */
[----:B--2---:R1:W2:Y:S02]  /*16190*/  @!P4 LDG.E.U16 R212, desc[UR16][R4.64] ;  /* 0x0000001004d4c981 */ /* 0x0042a4000c1e1500 */
[----:B-1----:R-:W1:Y:S01]  /*161a0*/  S2R R5, SR_TID.X ;  /* 0x0000000000057919 */ /* 0x002e620000002100 */
[----:B------:R-:W-:Y:S01]  /*161b0*/  @!P5 IMAD.MOV.U32 R4, RZ, RZ, R0 ;  /* 0x000000ffff04d224 */ /* 0x000fe200078e0000 */
[----:B-1----:R-:W-:-:S04]  /*161c0*/  SHF.R.U32.HI R5, RZ, 0x6, R5 ;  /* 0x00000006ff057819 */ /* 0x002fc80000011605 */
[----:B------:R-:W-:-:S04]  /*161d0*/  SGXT.U32 R5, R5, 0x1 ;  /* 0x000000010505781a */ /* 0x000fc80000000000 */
[----:B------:R-:W-:-:S04]  /*161e0*/  LOP3.LUT R5, R5, 0x3c, RZ, 0xfc, !PT ;  /* 0x0000003c05057812 */ /* 0x000fc800078efcff */
[----:B------:R-:W-:Y:S01]  /*161f0*/  ISETP.GE.AND P4, PT, R5, UR5, PT ;  /* 0x0000000505007c0c */ /* 0x000fe2000bf86270 */
[----:B---3--:R-:W-:-:S05]  /*16200*/  @!P5 IMAD.MOV.U32 R5, RZ, RZ, R172 ;  /* 0x000000ffff05d224 */ /* 0x008fca00078e00ac */
[----:B------:R1:W3:Y:S02]  /*16210*/  @!P5 LDG.E.U16 R207, desc[UR16][R4.64] ;  /* 0x0000001004cfd981 */ /* 0x0002e4000c1e1500 */
[----:B-1----:R-:W-:Y:S02]  /*16220*/  @!P2 IMAD.MOV.U32 R4, RZ, RZ, R173 ;  /* 0x000000ffff04a224 */ /* 0x002fe400078e00ad */
[----:B------:R-:W-:Y:S01]  /*16230*/  @!P2 IMAD.MOV.U32 R5, RZ, RZ, R174 ;  /* 0x000000ffff05a224 */ /* 0x000fe200078e00ae */
[----:B0-----:R-:W-:Y:S01]  /*16240*/  SHF.R.U32.HI R169, RZ, 0x6, R169 ;  /* 0x00000006ffa97819 */ /* 0x001fe200000116a9 */
[----:B------:R-:W0:Y:S03]  /*16250*/  S2R R172, SR_TID.X ;  /* 0x0000000000ac7919 */ /* 0x000e260000002100 */
[----:B------:R1:W4:Y:S01]  /*16260*/  @!P2 LDG.E.U16 R156, desc[UR16][R4.64] ;  /* 0x00000010049ca981 */ /* 0x000322000c1e1500 */
[----:B------:R-:W0:Y:S03]  /*16270*/  S2R R173, SR_TID.X ;  /* 0x0000000000ad7919 */ /* 0x000e260000002100 */
[----:B------:R-:W2:Y:S01]  /*16280*/  LDL R174, [R1+0x514] ;  /* 0x0005140001ae7983 */ /* 0x000ea20000100800 */
[----:B-1----:R-:W-:-:S02]  /*16290*/  @!P3 IMAD.MOV.U32 R4, RZ, RZ, R170 ;  /* 0x000000ffff04b224 */ /* 0x002fc400078e00aa */
[----:B------:R-:W-:-:S05]  /*162a0*/  @!P3 IMAD.MOV.U32 R5, RZ, RZ, R171 ;  /* 0x000000ffff05b224 */ /* 0x000fca00078e00ab */
[----:B------:R1:W3:Y:S01]  /*162b0*/  @!P3 LDG.E.U16 R12, desc[UR16][R4.64] ;  /* 0x00000010040cb981 */ /* 0x0002e2000c1e1500 */
[----:B------:R-:W-:-:S03]  /*162c0*/  SGXT.U32 R169, R169, 0x1 ;  /* 0x00000001a9a9781a */ /* 0x000fc60000000000 */
[----:B------:R-:W1:Y:S04]  /*162d0*/  LDL R4, [R1+0x524] ;  /* 0x0005240001047983 */ /* 0x000e680000100800 */
[----:B------:R-:W1:Y:S01]  /*162e0*/  LDL R5, [R1+0x528] ;  /* 0x0005280001057983 */ /* 0x000e620000100800 */
[----:B------:R-:W-:-:S03]  /*162f0*/  LOP3.LUT R0, R169, 0x3e, RZ, 0xfc, !PT ;  /* 0x0000003ea9007812 */ /* 0x000fc600078efcff */
[----:B------:R-:W4:Y:S01]  /*16300*/  LDL R169, [R1+0x51c] ;  /* 0x00051c0001a97983 */ /* 0x000f220000100800 */
[----:B------:R-:W-:-:S03]  /*16310*/  ISETP.GE.AND P1, PT, R0, UR5, PT ;  /* 0x0000000500007c0c */ /* 0x000fc6000bf26270 */
[----:B------:R-:W2:Y:S01]  /*16320*/  LDL R0, [R1+0x520] ;  /* 0x0005200001007983 */ /* 0x000ea20000100800 */
[----:B0-----:R-:W-:Y:S02]  /*16330*/  SHF.R.U32.HI R172, RZ, 0x6, R172 ;  /* 0x00000006ffac7819 */ /* 0x001fe400000116ac */
[----:B------:R-:W-:Y:S02]  /*16340*/  SHF.R.U32.HI R171, RZ, 0x6, R173 ;  /* 0x00000006ffab7819 */ /* 0x000fe400000116ad */
[----:B------:R-:W-:Y:S02]  /*16350*/  SGXT.U32 R172, R172, 0x1 ;  /* 0x00000001acac781a */ /* 0x000fe40000000000 */
[----:B------:R-:W-:Y:S02]  /*16360*/  SGXT.U32 R171, R171, 0x1 ;  /* 0x00000001abab781a */ /* 0x000fe40000000000 */
[----:B------:R-:W-:Y:S02]  /*16370*/  LOP3.LUT R172, R172, 0x40, RZ, 0xfc, !PT ;  /* 0x00000040acac7812 */ /* 0x000fe400078efcff */
[----:B------:R-:W-:-:S02]  /*16380*/  LOP3.LUT R170, R171, 0x42, RZ, 0xfc, !PT ;  /* 0x00000042abaa7812 */ /* 0x000fc400078efcff */
[----:B------:R-:W-:Y:S01]  /*16390*/  ISETP.GE.AND P2, PT, R172, UR5, PT ;  /* 0x00000005ac007c0c */ /* 0x000fe2000bf46270 */
[----:B------:R-:W3:Y:S04]  /*163a0*/  LDL R171, [R1+0x50c] ;  /* 0x00050c0001ab7983 */ /* 0x000ee80000100800 */
[----:B------:R-:W3:Y:S01]  /*163b0*/  LDL R172, [R1+0x518] ;  /* 0x0005180001ac7983 */ /* 0x000ee20000100800 */
[----:B------:R-:W-:Y:S02]  /*163c0*/  PRMT R188, RZ, 0x7610, R188 ;  /* 0x00007610ffbc7816 */ /* 0x000fe400000000bc */
[----:B------:R-:W-:Y:S02]  /*163d0*/  ISETP.GE.AND P3, PT, R170, UR5, PT ;  /* 0x00000005aa007c0c */ /* 0x000fe4000bf66270 */
[----:B------:R-:W3:Y:S01]  /*163e0*/  LDL R170, [R1+0x510] ;  /* 0x0005100001aa7983 */ /* 0x000ee20000100800 */
[----:B------:R-:W-:-:S02]  /*163f0*/  PRMT R206, RZ, 0x7610, R206 ;  /* 0x00007610ffce7816 */ /* 0x000fc400000000ce */
[----:B-1----:R-:W-:-:S04]  /*16400*/  @!P4 LOP3.LUT R5, R5, R4, RZ, 0x3c, !PT ;  /* 0x000000040505c212 */ /* 0x002fc800078e3cff */
[----:B------:R-:W-:-:S04]  /*16410*/  @!P4 LOP3.LUT R4, R5, R4, RZ, 0x3c, !PT ;  /* 0x000000040504c212 */ /* 0x000fc800078e3cff */
[----:B------:R-:W-:-:S05]  /*16420*/  @!P4 LOP3.LUT R5, R5, R4, RZ, 0x3c, !PT ;  /* 0x000000040505c212 */ /* 0x000fca00078e3cff */
[----:B------:R2:W3:Y:S02]  /*16430*/  @!P4 LDG.E.U16 R188, desc[UR16][R4.64] ;  /* 0x0000001004bcc981 */ /* 0x0004e4000c1e1500 */
[----:B--2---:R-:W-:Y:S02]  /*16440*/  @!P1 IMAD.MOV.U32 R4, RZ, RZ, R0 ;  /* 0x000000ffff049224 */ /* 0x004fe400078e0000 */
[----:B----4-:R-:W-:Y:S01]  /*16450*/  @!P1 IMAD.MOV.U32 R5, RZ, RZ, R169 ;  /* 0x000000ffff059224 */ /* 0x010fe200078e00a9 */
[----:B------:R-:W2:Y:S04]  /*16460*/  LDL R0, [R1+0x508] ;  /* 0x0005080001007983 */ /* 0x000ea80000100800 */
[----:B------:R-:W4:Y:S04]  /*16470*/  LDL R169, [R1+0x504] ;  /* 0x0005040001a97983 */ /* 0x000f280000100800 */
[----:B------:R0:W4:Y:S02]  /*16480*/  @!P1 LDG.E.U16 R206, desc[UR16][R4.64] ;  /* 0x0000001004ce9981 */ /* 0x000124000c1e1500 */
[----:B0-----:R-:W0:Y:S01]  /*16490*/  S2R R5, SR_TID.X ;  /* 0x0000000000057919 */ /* 0x001e220000002100 */
[----:B------:R-:W-:-:S04]  /*164a0*/  SHF.R.U32.HI R173, RZ, 0x6, R173 ;  /* 0x00000006ffad7819 */ /* 0x000fc800000116ad */
[----:B------:R-:W-:-:S04]  /*164b0*/  SGXT.U32 R173, R173, 0x1 ;  /* 0x00000001adad781a */ /* 0x000fc80000000000 */
[----:B------:R-:W-:-:S04]  /*164c0*/  LOP3.LUT R173, R173, 0x44, RZ, 0xfc, !PT ;  /* 0x00000044adad7812 */ /* 0x000fc800078efcff */
[----:B------:R-:W-:Y:S02]  /*164d0*/  ISETP.GE.AND P4, PT, R173, UR5, PT ;  /* 0x00000005ad007c0c */ /* 0x000fe4000bf86270 */
[----:B------:R-:W1:Y:S01]  /*164e0*/  S2R R173, SR_TID.X ;  /* 0x0000000000ad7919 */ /* 0x000e620000002100 */
[----:B------:R-:W-:Y:S01]  /*164f0*/  PRMT R155, RZ, 0x7610, R155 ;  /* 0x00007610ff9b7816 */ /* 0x000fe2000000009b */
[----:B---3--:R-:W-:Y:S01]  /*16500*/  @!P2 IMAD.MOV.U32 R4, RZ, RZ, R172 ;  /* 0x000000ffff04a224 */ /* 0x008fe200078e00ac */
[----:B0-----:R-:W-:-:S04]  /*16510*/  SHF.R.U32.HI R5, RZ, 0x6, R5 ;  /* 0x00000006ff057819 */ /* 0x001fc80000011605 */
[----:B------:R-:W-:-:S04]  /*16520*/  SGXT.U32 R5, R5, 0x1 ;  /* 0x000000010505781a */ /* 0x000fc80000000000 */
[----:B------:R-:W-:-:S04]  /*16530*/  LOP3.LUT R5, R5, 0x46, RZ, 0xfc, !PT ;  /* 0x0000004605057812 */ /* 0x000fc800078efcff */
[----:B------:R-:W-:Y:S01]  /*16540*/  ISETP.GE.AND P1, PT, R5, UR5, PT ;  /* 0x0000000505007c0c */ /* 0x000fe2000bf26270 */
[----:B------:R-:W-:Y:S01]  /*16550*/  @!P2 IMAD.MOV.U32 R5, RZ, RZ, R174 ;  /* 0x000000ffff05a224 */ /* 0x000fe200078e00ae */
[----:B------:R-:W-:-:S04]  /*16560*/  PRMT R11, RZ, 0x7610, R11 ;  /* 0x00007610ff0b7816 */ /* 0x000fc8000000000b */
[----:B------:R0:W3:Y:S01]  /*16570*/  @!P2 LDG.E.U16 R155, desc[UR16][R4.64] ;  /* 0x00000010049ba981 */ /* 0x0000e2000c1e1500 */
[----:B------:R-:W-:Y:S01]  /*16580*/  PRMT R192, RZ, 0x7610, R192 ;  /* 0x00007610ffc07816 */ /* 0x000fe200000000c0 */
[----:B0-----:R-:W-:Y:S02]  /*16590*/  @!P3 IMAD.MOV.U32 R4, RZ, RZ, R170 ;  /* 0x000000ffff04b224 */ /* 0x001fe400078e00aa */
[----:B------:R-:W-:Y:S01]  /*165a0*/  @!P3 IMAD.MOV.U32 R5, RZ, RZ, R171 ;  /* 0x000000ffff05b224 */ /* 0x000fe200078e00ab */
[----:B-1----:R-:W-:Y:S01]  /*165b0*/  SHF.R.U32.HI R173, RZ, 0x6, R173 ;  /* 0x00000006ffad7819 */ /* 0x002fe200000116ad */
[----:B------:R-:W0:Y:S03]  /*165c0*/  S2R R174, SR_TID.X ;  /* 0x0000000000ae7919 */ /* 0x000e260000002100 */
[----:B------:R2:W3:Y:S01]  /*165d0*/  @!P3 LDG.E.U16 R11, desc[UR16][R4.64] ;  /* 0x00000010040bb981 */ /* 0x0004e2000c1e1500 */
[----:B------:R-:W-:-:S03]  /*165e0*/  SGXT.U32 R173, R173, 0x1 ;  /* 0x00000001adad781a */ /* 0x000fc60000000000 */
[----:B------:R-:W3:Y:S01]  /*165f0*/  LDL R171, [R1+0x4ec] ;  /* 0x0004ec0001ab7983 */ /* 0x000ee20000100800 */
[----:B------:R-:W-:-:S03]  /*16600*/  LOP3.LUT R172, R173, 0x48, RZ, 0xfc, !PT ;  /* 0x00000048adac7812 */ /* 0x000fc600078efcff */
[----:B------:R-:W3:Y:S01]  /*16610*/  LDL R173, [R1+0x4f4] ;  /* 0x0004f40001ad7983 */ /* 0x000ee20000100800 */
[----:B------:R-:W-:-:S03]  /*16620*/  ISETP.GE.AND P2, PT, R172, UR5, PT ;  /* 0x00000005ac007c0c */ /* 0x000fc6000bf46270 */
[----:B------:R-:W3:Y:S01]  /*16630*/  LDL R172, [R1+0x4f8] ;  /* 0x0004f80001ac7983 */ /* 0x000ee20000100800 */
[----:B0-----:R-:W-:-:S04]  /*16640*/  SHF.R.U32.HI R174, RZ, 0x6, R174 ;  /* 0x00000006ffae7819 */ /* 0x001fc800000116ae */
[----:B------:R-:W-:-:S04]  /*16650*/  SGXT.U32 R174, R174, 0x1 ;  /* 0x00000001aeae781a */ /* 0x000fc80000000000 */
[----:B------:R-:W-:-:S04]  /*16660*/  LOP3.LUT R170, R174, 0x4a, RZ, 0xfc, !PT ;  /* 0x0000004aaeaa7812 */ /* 0x000fc800078efcff */
[----:B------:R-:W-:Y:S02]  /*16670*/  ISETP.GE.AND P3, PT, R170, UR5, PT ;  /* 0x00000005aa007c0c */ /* 0x000fe4000bf66270 */
[----:B------:R-:W3:Y:S01]  /*16680*/  LDL R170, [R1+0x4f0] ;  /* 0x0004f00001aa7983 */ /* 0x000ee20000100800 */
[----:B--2---:R-:W-:-:S03]  /*16690*/  @!P4 IMAD.MOV.U32 R4, RZ, RZ, R0 ;  /* 0x000000ffff04c224 */ /* 0x004fc600078e0000 */
[----:B------:R-:W2:Y:S01]  /*166a0*/  LDL R0, [R1+0x4e8] ;  /* 0x0004e80001007983 */ /* 0x000ea20000100800 */
[----:B----4-:R-:W-:-:S03]  /*166b0*/  @!P4 IMAD.MOV.U32 R5, RZ, RZ, R169 ;  /* 0x000000ffff05c224 */ /* 0x010fc600078e00a9 */
[----:B------:R-:W4:Y:S04]  /*166c0*/  LDL R169, [R1+0x4e4] ;  /* 0x0004e40001a97983 */ /* 0x000f280000100800 */
[----:B------:R0:W4:Y:S04]  /*166d0*/  @!P4 LDG.E.U16 R192, desc[UR16][R4.64] ;  /* 0x0000001004c0c981 */ /* 0x000128000c1e1500 */
[----:B------:R-:W0:Y:S04]  /*166e0*/  LDL R4, [R1+0x4fc] ;  /* 0x0004fc0001047983 */ /* 0x000e280000100800 */
[----:B------:R-:W0:Y:S01]  /*166f0*/  LDL R5, [R1+0x500] ;  /* 0x0005000001057983 */ /* 0x000e220000100800 */
[----:B------:R-:W1:Y:S02]  /*16700*/  S2R R174, SR_TID.X ;  /* 0x0000000000ae7919 */ /* 0x000e640000002100 */
[----:B-1----:R-:W-:-:S04]  /*16710*/  SHF.R.U32.HI R174, RZ, 0x6, R174 ;  /* 0x00000006ffae7819 */ /* 0x002fc800000116ae */
[----:B------:R-:W-:-:S04]  /*16720*/  SGXT.U32 R174, R174, 0x1 ;  /* 0x00000001aeae781a */ /* 0x000fc80000000000 */
[----:B------:R-:W-:-:S04]  /*16730*/  LOP3.LUT R174, R174, 0x4c, RZ, 0xfc, !PT ;  /* 0x0000004caeae7812 */ /* 0x000fc800078efcff */
[----:B------:R-:W-:Y:S02]  /*16740*/  ISETP.GE.AND P4, PT, R174, UR5, PT ;  /* 0x00000005ae007c0c */ /* 0x000fe4000bf86270 */
[----:B------:R-:W1:Y:S01]  /*16750*/  S2R R174, SR_TID.X ;  /* 0x0000000000ae7919 */ /* 0x000e620000002100 */
[----:B------:R-:W-:Y:S02]  /*16760*/  PRMT R205, RZ, 0x7610, R205 ;  /* 0x00007610ffcd7816 */ /* 0x000fe400000000cd */
[----:B-1----:R-:W-:-:S04]  /*16770*/  SHF.R.U32.HI R174, RZ, 0x6, R174 ;  /* 0x00000006ffae7819 */ /* 0x002fc800000116ae */
[----:B------:R-:W-:Y:S02]  /*16780*/  SGXT.U32 R174, R174, 0x1 ;  /* 0x00000001aeae781a */ /* 0x000fe40000000000 */
[----:B------:R-:W-:Y:S02]  /*16790*/  PRMT R154, RZ, 0x7610, R154 ;  /* 0x00007610ff9a7816 */ /* 0x000fe4000000009a */
[----:B------:R-:W-:Y:S02]  /*167a0*/  PRMT R10, RZ, 0x7610, R10 ;  /* 0x00007610ff0a7816 */ /* 0x000fe4000000000a */
[----:B------:R-:W-:Y:S02]  /*167b0*/  PRMT R194, RZ, 0x7610, R194 ;  /* 0x00007610ffc27816 */ /* 0x000fe400000000c2 */
[----:B0-----:R-:W-:-:S04]  /*167c0*/  @!P1 LOP3.LUT R5, R5, R4, RZ, 0x3c, !PT ;  /* 0x0000000405059212 */ /* 0x001fc800078e3cff */
[----:B------:R-:W-:-:S04]  /*167d0*/  @!P1 LOP3.LUT R4, R5, R4, RZ, 0x3c, !PT ;  /* 0x0000000405049212 */ /* 0x000fc800078e3cff */
[----:B------:R-:W-:-:S05]  /*167e0*/  @!P1 LOP3.LUT R5, R5, R4, RZ, 0x3c, !PT ;  /* 0x0000000405059212 */ /* 0x000fca00078e3cff */
[----:B------:R0:W4:Y:S02]  /*167f0*/  @!P1 LDG.E.U16 R205, desc[UR16][R4.64] ;  /* 0x0000001004cd9981 */ /* 0x000124000c1e1500 */
[----:B0-----:R-:W0:Y:S01]  /*16800*/  S2R R5, SR_TID.X ;  /* 0x0000000000057919 */ /* 0x001e220000002100 */
[----:B---3--:R-:W-:Y:S01]  /*16810*/  @!P2 IMAD.MOV.U32 R4, RZ, RZ, R172 ;  /* 0x000000ffff04a224 */ /* 0x008fe200078e00ac */
[----:B------:R-:W-:Y:S02]  /*16820*/  LOP3.LUT R172, R174, 0x50, RZ, 0xfc, !PT ;  /* 0x00000050aeac7812 */ /* 0x000fe400078efcff */
[----:B------:R-:W1:Y:S01]  /*16830*/  S2R R174, SR_TID.X ;  /* 0x0000000000ae7919 */ /* 0x000e620000002100 */
[----:B0-----:R-:W-:-:S04]  /*16840*/  SHF.R.U32.HI R5, RZ, 0x6, R5 ;  /* 0x00000006ff057819 */ /* 0x001fc80000011605 */
[----:B------:R-:W-:-:S04]  /*16850*/  SGXT.U32 R5, R5, 0x1 ;  /* 0x000000010505781a */ /* 0x000fc80000000000 */
[----:B------:R-:W-:Y:S02]  /*16860*/  LOP3.LUT R5, R5, 0x4e, RZ, 0xfc, !PT ;  /* 0x0000004e05057812 */ /* 0x000fe400078efcff */
[----:B-1----:R-:W-:Y:S02]  /*16870*/  SHF.R.U32.HI R174, RZ, 0x6, R174 ;  /* 0x00000006ffae7819 */ /* 0x002fe400000116ae */
[----:B------:R-:W-:Y:S01]  /*16880*/  ISETP.GE.AND P1, PT, R5, UR5, PT ;  /* 0x0000000505007c0c */ /* 0x000fe2000bf26270 */
[----:B------:R-:W-:Y:S01]  /*16890*/  @!P2 IMAD.MOV.U32 R5, RZ, RZ, R173 ;  /* 0x000000ffff05a224 */ /* 0x000fe200078e00ad */
[----:B------:R-:W-:Y:S01]  /*168a0*/  SGXT.U32 R174, R174, 0x1 ;  /* 0x00000001aeae781a */ /* 0x000fe20000000000 */
[----:B------:R-:W3:Y:S04]  /*168b0*/  LDL R173, [R1+0x4d4] ;  /* 0x0004d40001ad7983 */ /* 0x000ee80000100800 */
[----:B------:R0:W3:Y:S02]  /*168c0*/  @!P2 LDG.E.U16 R154, desc[UR16][R4.64] ;  /* 0x00000010049aa981 */ /* 0x0000e4000c1e1500 */
[----:B0-----:R-:W-:Y:S01]  /*168d0*/  @!P3 IMAD.MOV.U32 R4, RZ, RZ, R170 ;  /* 0x000000ffff04b224 */ /* 0x001fe200078e00aa */
[----:B------:R-:W-:-:S02]  /*168e0*/  LOP3.LUT R170, R174, 0x52, RZ, 0xfc, !PT ;  /* 0x00000052aeaa7812 */ /* 0x000fc400078efcff */
[----:B------:R-:W0:Y:S01]  /*168f0*/  S2R R174, SR_TID.X ;  /* 0x0000000000ae7919 */ /* 0x000e220000002100 */
[----:B------:R-:W-:Y:S01]  /*16900*/  @!P3 IMAD.MOV.U32 R5, RZ, RZ, R171 ;  /* 0x000000ffff05b224 */ /* 0x000fe200078e00ab */
[----:B------:R-:W-:Y:S02]  /*16910*/  ISETP.GE.AND P2, PT, R172, UR5, PT ;  /* 0x00000005ac007c0c */ /* 0x000fe4000bf46270 */
[----:B------:R-:W3:Y:S04]  /*16920*/  LDL R172, [R1+0x4d8] ;  /* 0x0004d80001ac7983 */ /* 0x000ee80000100800 */
[----:B------:R2:W3:Y:S04]  /*16930*/  @!P3 LDG.E.U16 R10, desc[UR16][R4.64] ;  /* 0x00000010040ab981 */ /* 0x0004e8000c1e1500 */
[----:B------:R-:W3:Y:S01]  /*16940*/  LDL R171, [R1+0x4cc] ;  /* 0x0004cc0001ab7983 */ /* 0x000ee20000100800 */
[----:B--2---:R-:W-:-:S02]  /*16950*/  @!P4 IMAD.MOV.U32 R4, RZ, RZ, R0 ;  /* 0x000000ffff04c224 */ /* 0x004fc400078e0000 */
[----:B----4-:R-:W-:Y:S01]  /*16960*/  @!P4 IMAD.MOV.U32 R5, RZ, RZ, R169 ;  /* 0x000000ffff05c224 */ /* 0x010fe200078e00a9 */
[----:B------:R-:W2:Y:S04]  /*16970*/  LDL R0, [R1+0x4d0] ;  /* 0x0004d00001007983 */ /* 0x000ea80000100800 */
[----:B------:R1:W4:Y:S04]  /*16980*/  @!P4 LDG.E.U16 R194, desc[UR16][R4.64] ;  /* 0x0000001004c2c981 */ /* 0x000328000c1e1500 */
[----:B------:R-:W1:Y:S04]  /*16990*/  LDL R4, [R1+0x4dc] ;  /* 0x0004dc0001047983 */ /* 0x000e680000100800 */
[----:B------:R-:W1:Y:S01]  /*169a0*/  LDL R5, [R1+0x4e0] ;  /* 0x0004e00001057983 */ /* 0x000e620000100800 */
[----:B0-----:R-:W-:-:S04]  /*169b0*/  SHF.R.U32.HI R174, RZ, 0x6, R174 ;  /* 0x00000006ffae7819 */ /* 0x001fc800000116ae */
[----:B------:R-:W-:-:S04]  /*169c0*/  SGXT.U32 R174, R174, 0x1 ;  /* 0x00000001aeae781a */ /* 0x000fc80000000000 */
[----:B------:R-:W-:Y:S02]  /*169d0*/  LOP3.LUT R169, R174, 0x54, RZ, 0xfc, !PT ;  /* 0x00000054aea97812 */ /* 0x000fe400078efcff */
[----:B------:R-:W-:Y:S02]  /*169e0*/  ISETP.GE.AND P3, PT, R170, UR5, PT ;  /* 0x00000005aa007c0c */ /* 0x000fe4000bf66270 */
[----:B------:R-:W-:Y:S01]  /*169f0*/  ISETP.GE.AND P4, PT, R169, UR5, PT ;  /* 0x00000005a9007c0c */ /* 0x000fe2000bf86270 */
[----:B------:R-:W4:Y:S04]  /*16a00*/  LDL R170, [R1+0x4c4] ;  /* 0x0004c40001aa7983 */ /* 0x000f280000100800 */
[----:B------:R-:W4:Y:S01]  /*16a10*/  LDL R169, [R1+0x4c8] ;  /* 0x0004c80001a97983 */ /* 0x000f220000100800 */
[----:B------:R-:W0:Y:S01]  /*16a20*/  S2R R174, SR_TID.X ;  /* 0x0000000000ae7919 */ /* 0x000e220000002100 */
[----:B------:R-:W-:-:S02]  /*16a30*/  PRMT R228, RZ, 0x7610, R228 ;  /* 0x00007610ffe47816 */ /* 0x000fc400000000e4 */
[----:B------:R-:W-:Y:S02]  /*16a40*/  PRMT R153, RZ, 0x7610, R153 ;  /* 0x00007610ff997816 */ /* 0x000fe40000000099 */
[----:B------:R-:W-:Y:S02]  /*16a50*/  PRMT R9, RZ, 0x7610, R9 ;  /* 0x00007610ff097816 */ /* 0x000fe40000000009 */
[----:B------:R-:W-:Y:S02]  /*16a60*/  PRMT R196, RZ, 0x7610, R196 ;  /* 0x00007610ffc47816 */ /* 0x000fe400000000c4 */
[----:B0-----:R-:W-:-:S04]  /*16a70*/  SHF.R.U32.HI R174, RZ, 0x6, R174 ;  /* 0x00000006ffae7819 */ /* 0x001fc800000116ae */
[----:B------:R-:W-:Y:S02]  /*16a80*/  SGXT.U32 R174, R174, 0x1 ;  /* 0x00000001aeae781a */ /* 0x000fe40000000000 */
[----:B-1----:R-:W-:-:S04]  /*16a90*/  @!P1 LOP3.LUT R5, R5, R4, RZ, 0x3c, !PT ;  /* 0x0000000405059212 */ /* 0x002fc800078e3cff */
[----:B------:R-:W-:-:S04]  /*16aa0*/  @!P1 LOP3.LUT R4, R5, R4, RZ, 0x3c, !PT ;  /* 0x0000000405049212 */ /* 0x000fc800078e3cff */
[----:B------:R-:W-:-:S05]  /*16ab0*/  @!P1 LOP3.LUT R5, R5, R4, RZ, 0x3c, !PT ;  /* 0x0000000405059212 */ /* 0x000fca00078e3cff */
[----:B------:R0:W4:Y:S02]  /*16ac0*/  @!P1 LDG.E.U16 R228, desc[UR16][R4.64] ;  /* 0x0000001004e49981 */ /* 0x000124000c1e1500 */
[----:B0-----:R-:W-:Y:S01]  /*16ad0*/  LOP3.LUT R5, R174, 0x56, RZ, 0xfc, !PT ;  /* 0x00000056ae057812 */ /* 0x001fe200078efcff */
[----:B---3--:R-:W-:-:S03]  /*16ae0*/  @!P2 IMAD.MOV.U32 R4, RZ, RZ, R172 ;  /* 0x000000ffff04a224 */ /* 0x008fc600078e00ac */
[----:B------:R-:W-:Y:S01]  /*16af0*/  ISETP.GE.AND P1, PT, R5, UR5, PT ;  /* 0x0000000505007c0c */ /* 0x000fe2000bf26270 */
[----:B------:R-:W-:Y:S02]  /*16b00*/  @!P2 IMAD.MOV.U32 R5, RZ, RZ, R173 ;  /* 0x000000ffff05a224 */ /* 0x000fe400078e00ad */
[----:B------:R-:W3:Y:S04]  /*16b10*/  LDL R173, [R1+0x4c0] ;  /* 0x0004c00001ad7983 */ /* 0x000ee80000100800 */
[----:B------:R2:W3:Y:S02]  /*16b20*/  @!P2 LDG.E.U16 R153, desc[UR16][R4.64] ;  /* 0x000000100499a981 */ /* 0x0004e4000c1e1500 */
[----:B--2---:R-:W-:Y:S02]  /*16b30*/  @!P3 IMAD.MOV.U32 R4, RZ, RZ, R0 ;  /* 0x000000ffff04b224 */ /* 0x004fe400078e0000 */
[----:B------:R-:W-:Y:S01]  /*16b40*/  @!P3 IMAD.MOV.U32 R5, RZ, RZ, R171 ;  /* 0x000000ffff05b224 */ /* 0x000fe200078e00ab */
[----:B------:R-:W0:Y:S04]  /*16b50*/  S2R R174, SR_TID.X ;  /* 0x0000000000ae7919 */ /* 0x000e280000002100 */
[----:B------:R4:W2:Y:S01]  /*16b60*/  @!P3 LDG.E.U16 R9, desc[UR16][R4.64] ;  /* 0x000000100409b981 */ /* 0x0008a2000c1e1500 */
[----:B------:R-:W-:-:S03]  /*16b70*/  PRMT R230, RZ, 0x7610, R230 ;  /* 0x00007610ffe67816 */ /* 0x000fc600000000e6 */
[----:B------:R-:W2:Y:S01]  /*16b80*/  LDL R171, [R1+0x4ac] ;  /* 0x0004ac0001ab7983 */ /* 0x000ea20000100800 */
[----:B----4-:R-:W-:Y:S02]  /*16b90*/  @!P4 IMAD.MOV.U32 R4, RZ, RZ, R169 ;  /* 0x000000ffff04c224 */ /* 0x010fe400078e00a9 */
[----:B------:R-:W-:Y:S01]  /*16ba0*/  @!P4 IMAD.MOV.U32 R5, RZ, RZ, R170 ;  /* 0x000000ffff05c224 */ /* 0x000fe200078e00aa */
[----:B------:R-:W4:Y:S04]  /*16bb0*/  LDL R169, [R1+0x4a8] ;  /* 0x0004a80001a97983 */ /* 0x000f280000100800 */
[----:B------:R1:W4:Y:S04]  /*16bc0*/  @!P4 LDG.E.U16 R196, desc[UR16][R4.64] ;  /* 0x0000001004c4c981 */ /* 0x000328000c1e1500 */
[----:B------:R-:W4:Y:S04]  /*16bd0*/  LDL R170, [R1+0x4a4] ;  /* 0x0004a40001aa7983 */ /* 0x000f280000100800 */
[----:B------:R-:W2:Y:S01]  /*16be0*/  LDL R5, [R1+0x4bc] ;  /* 0x0004bc0001057983 */ /* 0x000ea20000100800 */
[----:B0-----:R-:W-:-:S02]  /*16bf0*/  SHF.R.U32.HI R172, RZ, 0x6, R174 ;  /* 0x00000006ffac7819 */ /* 0x001fc400000116ae */
[----:B------:R-:W-:-:S04]  /*16c00*/  SHF.R.U32.HI R174, RZ, 0x6, R174 ;  /* 0x00000006ffae7819 */ /* 0x000fc800000116ae */
[----:B------:R-:W-:-:S04]  /*16c10*/  SGXT.U32 R174, R174, 0x1 ;  /* 0x00000001aeae781a */ /* 0x000fc80000000000 */
[----:B------:R-:W-:Y:S02]  /*16c20*/  LOP3.LUT R0, R174, 0x5a, RZ, 0xfc, !PT ;  /* 0x0000005aae007812 */ /* 0x000fe400078efcff */
[----:B------:R-:W1:Y:S01]  /*16c30*/  S2R R174, SR_TID.X ;  /* 0x0000000000ae7919 */ /* 0x000e620000002100 */
[----:B------:R-:W-:-:S04]  /*16c40*/  SGXT.U32 R172, R172, 0x1 ;  /* 0x00000001acac781a */ /* 0x000fc80000000000 */
[----:B------:R-:W-:-:S04]  /*16c50*/  LOP3.LUT R172, R172, 0x58, RZ, 0xfc, !PT ;  /* 0x00000058acac7812 */ /* 0x000fc800078efcff */
[----:B------:R-:W-:Y:S02]  /*16c60*/  ISETP.GE.AND P2, PT, R172, UR5, PT ;  /* 0x00000005ac007c0c */ /* 0x000fe4000bf46270 */
[----:B------:R-:W4:Y:S01]  /*16c70*/  LDL R172, [R1+0x4b8] ;  /* 0x0004b80001ac7983 */ /* 0x000f220000100800 */
[----:B------:R-:W-:-:S03]  /*16c80*/  ISETP.GE.AND P3, PT, R0, UR5, PT ;  /* 0x0000000500007c0c */ /* 0x000fc6000bf66270 */
[----:B------:R-:W4:Y:S01]  /*16c90*/  LDL R0, [R1+0x4b0] ;  /* 0x0004b00001007983 */ /* 0x000f220000100800 */
[----:B-1----:R-:W-:-:S04]  /*16ca0*/  SHF.R.U32.HI R4, RZ, 0x6, R174 ;  /* 0x00000006ff047819 */ /* 0x002fc800000116ae */
[----:B------:R-:W-:-:S04]  /*16cb0*/  SGXT.U32 R4, R4, 0x1 ;  /* 0x000000010404781a */ /* 0x000fc80000000000 */
[----:B------:R-:W-:-:S04]  /*16cc0*/  LOP3.LUT R4, R4, 0x5c, RZ, 0xfc, !PT ;  /* 0x0000005c04047812 */ /* 0x000fc800078efcff */
[----:B------:R-:W-:Y:S01]  /*16cd0*/  ISETP.GE.AND P4, PT, R4, UR5, PT ;  /* 0x0000000504007c0c */ /* 0x000fe2000bf86270 */
[----:B---3--:R-:W-:-:S05]  /*16ce0*/  @!P1 IMAD.MOV.U32 R4, RZ, RZ, R173 ;  /* 0x000000ffff049224 */ /* 0x008fca00078e00ad */
[----:B--2---:R4:W2:Y:S04]  /*16cf0*/  @!P1 LDG.E.U16 R230, desc[UR16][R4.64] ;  /* 0x0000001004e69981 */ /* 0x0048a8000c1e1500 */
[----:B------:R-:W3:Y:S01]  /*16d00*/  LDL R5, [R1+0x4b4] ;  /* 0x0004b40001057983 */ /* 0x000ee20000100800 */
[----:B------:R-:W-:Y:S02]  /*16d10*/  PRMT R152, RZ, 0x7610, R152 ;  /* 0x00007610ff987816 */ /* 0x000fe40000000098 */
[----:B------:R-:W-:Y:S01]  /*16d20*/  PRMT R8, RZ, 0x7610, R8 ;  /* 0x00007610ff087816 */ /* 0x000fe20000000008 */
[----:B----4-:R-:W-:Y:S01]  /*16d30*/  @!P2 IMAD.MOV.U32 R4, RZ, RZ, R172 ;  /* 0x000000ffff04a224 */ /* 0x010fe200078e00ac */
[----:B------:R-:W-:Y:S02]  /*16d40*/  PRMT R198, RZ, 0x7610, R198 ;  /* 0x00007610ffc67816 */ /* 0x000fe400000000c6 */
[----:B------:R-:W-:-:S04]  /*16d50*/  SHF.R.U32.HI R174, RZ, 0x6, R174 ;  /* 0x00000006ffae7819 */ /* 0x000fc800000116ae */
[----:B------:R-:W-:-:S04]  /*16d60*/  SGXT.U32 R174, R174, 0x1 ;  /* 0x00000001aeae781a */ /* 0x000fc80000000000 */
[----:B------:R-:W-:Y:S02]  /*16d70*/  LOP3.LUT R173, R174, 0x5e, RZ, 0xfc, !PT ;  /* 0x0000005eaead7812 */ /* 0x000fe400078efcff */
[----:B------:R-:W0:Y:S02]  /*16d80*/  S2R R174, SR_TID.X ;  /* 0x0000000000ae7919 */ /* 0x000e240000002100 */
[----:B------:R-:W-:Y:S01]  /*16d90*/  ISETP.GE.AND P1, PT, R173, UR5, PT ;  /* 0x00000005ad007c0c */ /* 0x000fe2000bf26270 */
[----:B---3--:R1:W3:Y:S02]  /*16da0*/  @!P2 LDG.E.U16 R152, desc[UR16][R4.64] ;  /* 0x000000100498a981 */ /* 0x0082e4000c1e1500 */
[----:B-1----:R-:W-:Y:S02]  /*16db0*/  @!P3 IMAD.MOV.U32 R4, RZ, RZ, R0 ;  /* 0x000000ffff04b224 */ /* 0x002fe400078e0000 */
[----:B------:R-:W-:Y:S01]  /*16dc0*/  @!P3 IMAD.MOV.U32 R5, RZ, RZ, R171 ;  /* 0x000000ffff05b224 */ /* 0x000fe200078e00ab */
[----:B0-----:R-:W-:Y:S01]  /*16dd0*/  SHF.R.U32.HI R173, RZ, 0x6, R174 ;  /* 0x00000006ffad7819 */ /* 0x001fe200000116ae */
[----:B------:R-:W4:Y:S04]  /*16de0*/  LDL R171, [R1+0x48c] ;  /* 0x00048c0001ab7983 */ /* 0x000f280000100800 */
[----:B------:R0:W2:Y:S02]  /*16df0*/  @!P3 LDG.E.U16 R8, desc[UR16][R4.64] ;  /* 0x000000100408b981 */ /* 0x0000a4000c1e1500 */
[----:B0-----:R-:W-:-:S02]  /*16e00*/  @!P4 IMAD.MOV.U32 R4, RZ, RZ, R169 ;  /* 0x000000ffff04c224 */ /* 0x001fc400078e00a9 */
[----:B------:R-:W-:Y:S01]  /*16e10*/  @!P4 IMAD.MOV.U32 R5, RZ, RZ, R170 ;  /* 0x000000ffff05c224 */ /* 0x000fe200078e00aa */
[----:B------:R-:W-:Y:S01]  /*16e20*/  SHF.R.U32.HI R174, RZ, 0x6, R174 ;  /* 0x00000006ffae7819 */ /* 0x000fe200000116ae */
[----:B------:R-:W3:Y:S04]  /*16e30*/  LDL R170, [R1+0x484] ;  /* 0x0004840001aa7983 */ /* 0x000ee80000100800 */
[----:B------:R0:W2:Y:S01]  /*16e40*/  @!P4 LDG.E.U16 R198, desc[UR16][R4.64] ;  /* 0x0000001004c6c981 */ /* 0x0000a2000c1e1500 */
[----:B------:R-:W-:Y:S02]  /*16e50*/  SGXT.U32 R173, R173, 0x1 ;  /* 0x00000001adad781a */ /* 0x000fe40000000000 */
[----:B------:R-:W-:Y:S01]  /*16e60*/  PRMT R232, RZ, 0x7610, R232 ;  /* 0x00007610ffe87816 */ /* 0x000fe200000000e8 */
[----:B------:R-:W3:Y:S04]  /*16e70*/  LDL R169, [R1+0x488] ;  /* 0x0004880001a97983 */ /* 0x000ee80000100800 */
[----:B------:R-:W0:Y:S04]  /*16e80*/  LDL R4, [R1+0x49c] ;  /* 0x00049c0001047983 */ /* 0x000e280000100800 */
[----:B------:R-:W0:Y:S01]  /*16e90*/  LDL R5, [R1+0x4a0] ;  /* 0x0004a00001057983 */ /* 0x000e220000100800 */
[----:B------:R-:W-:-:S04]  /*16ea0*/  SGXT.U32 R174, R174, 0x1 ;  /* 0x00000001aeae781a */ /* 0x000fc80000000000 */
[----:B------:R-:W-:Y:S02]  /*16eb0*/  LOP3.LUT R0, R174, 0x62, RZ, 0xfc, !PT ;  /* 0x00000062ae007812 */ /* 0x000fe400078efcff */
[----:B------:R-:W1:Y:S01]  /*16ec0*/  S2R R174, SR_TID.X ;  /* 0x0000000000ae7919 */ /* 0x000e620000002100 */
[----:B------:R-:W-:Y:S02]  /*16ed0*/  LOP3.LUT R172, R173, 0x60, RZ, 0xfc, !PT ;  /* 0x00000060adac7812 */ /* 0x000fe400078efcff */
[----:B------:R-:W4:Y:S01]  /*16ee0*/  LDL R173, [R1+0x498] ;  /* 0x0004980001ad7983 */ /* 0x000f220000100800 */
[----:B------:R-:W-:-:S03]  /*16ef0*/  ISETP.GE.AND P3, PT, R0, UR5, PT ;  /* 0x0000000500007c0c */ /* 0x000fc6000bf66270 */
[----:B------:R-:W2:Y:S01]  /*16f00*/  LDL R0, [R1+0x490] ;  /* 0x0004900001007983 */ /* 0x000ea20000100800 */
[----:B-1----:R-:W-:-:S04]  /*16f10*/  SHF.R.U32.HI R174, RZ, 0x6, R174 ;  /* 0x00000006ffae7819 */ /* 0x002fc800000116ae */
[----:B------:R-:W-:-:S04]  /*16f20*/  SGXT.U32 R174, R174, 0x1 ;  /* 0x00000001aeae781a */ /* 0x000fc80000000000 */
[----:B------:R-:W-:-:S04]  /*16f30*/  LOP3.LUT R174, R174, 0x64, RZ, 0xfc, !PT ;  /* 0x00000064aeae7812 */ /* 0x000fc800078efcff */
[----:B------:R-:W-:Y:S02]  /*16f40*/  ISETP.GE.AND P4, PT, R174, UR5, PT ;  /* 0x00000005ae007c0c */ /* 0x000fe4000bf86270 */
[----:B------:R-:W3:Y:S01]  /*16f50*/  LDL.LU R174, [R1+0xbbc] ;  /* 0x000bbc0001ae7983 */ /* 0x000ee20000300800 */
[----:B0-----:R-:W-:-:S04]  /*16f60*/  @!P1 LOP3.LUT R5, R5, R4, RZ, 0x3c, !PT ;  /* 0x0000000405059212 */ /* 0x001fc800078e3cff */
[----:B------:R-:W-:-:S04]  /*16f70*/  @!P1 LOP3.LUT R4, R5, R4, RZ, 0x3c, !PT ;  /* 0x0000000405049212 */ /* 0x000fc800078e3cff */
[----:B------:R-:W-:-:S05]  /*16f80*/  @!P1 LOP3.LUT R5, R5, R4, RZ, 0x3c, !PT ;  /* 0x0000000405059212 */ /* 0x000fca00078e3cff */
[----:B------:R0:W3:Y:S04]  /*16f90*/  @!P1 LDG.E.U16 R232, desc[UR16][R4.64] ;  /* 0x0000001004e89981 */ /* 0x0000e8000c1e1500 */
[----:B------:R-:W2:Y:S01]  /*16fa0*/  LDL R5, [R1+0x494] ;  /* 0x0004940001057983 */ /* 0x000ea20000100800 */
[----:B------:R-:W-:Y:S02]  /*16fb0*/  ISETP.GE.AND P2, PT, R172, UR5, PT ;  /* 0x00000005ac007c0c */ /* 0x000fe4000bf46270 */
[----:B------:R-:W1:Y:S01]  /*16fc0*/  S2R R172, SR_TID.X ;  /* 0x0000000000ac7919 */ /* 0x000e620000002100 */
[----:B------:R-:W-:Y:S02]  /*16fd0*/  PRMT R23, RZ, 0x7610, R23 ;  /* 0x00007610ff177816 */ /* 0x000fe40000000017 */
[----:B------:R-:W-:-:S02]  /*16fe0*/  PRMT R7, RZ, 0x7610, R7 ;  /* 0x00007610ff077816 */ /* 0x000fc40000000007 */
[----:B------:R-:W-:Y:S02]  /*16ff0*/  PRMT R199, RZ, 0x7610, R199 ;  /* 0x00007610ffc77816 */ /* 0x000fe400000000c7 */
[----:B-1----:R-:W-:-:S04]  /*17000*/  SHF.R.U32.HI R172, RZ, 0x6, R172 ;  /* 0x00000006ffac7819 */ /* 0x002fc800000116ac */
[----:B------:R-:W-:-:S04]  /*17010*/  SGXT.U32 R172, R172, 0x1 ;  /* 0x00000001acac781a */ /* 0x000fc80000000000 */
[----:B0-----:R-:W-:-:S04]  /*17020*/  LOP3.LUT R4, R172, 0x66, RZ, 0xfc, !PT ;  /* 0x00000066ac047812 */ /* 0x001fc800078efcff */
[----:B------:R-:W-:Y:S01]  /*17030*/  ISETP.GE.AND P1, PT, R4, UR5, PT ;  /* 0x0000000504007c0c */ /* 0x000fe2000bf26270 */
[----:B----4-:R-:W-:Y:S01]  /*17040*/  @!P2 IMAD.MOV.U32 R4, RZ, RZ, R173 ;  /* 0x000000ffff04a224 */ /* 0x010fe200078e00ad */
[----:B------:R-:W0:Y:S01]  /*17050*/  S2R R172, SR_TID.X ;  /* 0x0000000000ac7919 */ /* 0x000e220000002100 */
[----:B------:R-:W1:Y:S03]  /*17060*/  S2R R173, SR_TID.X ;  /* 0x0000000000ad7919 */ /* 0x000e660000002100 */
[----:B--2---:R2:W4:Y:S02]  /*17070*/  @!P2 LDG.E.U16 R23, desc[UR16][R4.64] ;  /* 0x000000100417a981 */ /* 0x004524000c1e1500 */
[----:B--2---:R-:W-:Y:S02]  /*17080*/  @!P3 IMAD.MOV.U32 R4, RZ, RZ, R0 ;  /* 0x000000ffff04b224 */ /* 0x004fe400078e0000 */
[----:B------:R-:W-:Y:S01]  /*17090*/  @!P3 IMAD.MOV.U32 R5, RZ, RZ, R171 ;  /* 0x000000ffff05b224 */ /* 0x000fe200078e00ab */
[----:B0-----:R-:W-:Y:S01]  /*170a0*/  SHF.R.U32.HI R172, RZ, 0x6, R172 ;  /* 0x00000006ffac7819 */ /* 0x001fe200000116ac */
[----:B------:R-:W2:Y:S04]  /*170b0*/  LDL R171, [R1+0x46c] ;  /* 0x00046c0001ab7983 */ /* 0x000ea80000100800 */
[----:B------:R3:W4:Y:S01]  /*170c0*/  @!P3 LDG.E.U16 R7, desc[UR16][R4.64] ;  /* 0x000000100407b981 */ /* 0x000722000c1e1500 */
[----:B-1----:R-:W-:-:S02]  /*170d0*/  SHF.R.U32.HI R173, RZ, 0x6, R173 ;  /* 0x00000006ffad7819 */ /* 0x002fc400000116ad */
[----:B------:R-:W-:Y:S01]  /*170e0*/  PRMT R234, RZ, 0x7610, R234 ;  /* 0x00007610ffea7816 */ /* 0x000fe200000000ea */
[----:B------:R-:W2:Y:S01]  /*170f0*/  LDL R0, [R1+0x470] ;  /* 0x0004700001007983 */ /* 0x000ea20000100800 */
[----:B---3--:R-:W-:Y:S02]  /*17100*/  @!P4 IMAD.MOV.U32 R4, RZ, RZ, R169 ;  /* 0x000000ffff04c224 */ /* 0x008fe400078e00a9 */
[----:B------:R-:W-:Y:S01]  /*17110*/  @!P4 IMAD.MOV.U32 R5, RZ, RZ, R170 ;  /* 0x000000ffff05c224 */ /* 0x000fe200078e00aa */
[----:B------:R-:W-:Y:S01]  /*17120*/  SGXT.U32 R172, R172, 0x1 ;  /* 0x00000001acac781a */ /* 0x000fe20000000000 */
[----:B------:R-:W3:Y:S04]  /*17130*/  LDL R170, [R1+0x464] ;  /* 0x0004640001aa7983 */ /* 0x000ee80000100800 */
[----:B------:R0:W4:Y:S01]  /*17140*/  @!P4 LDG.E.U16 R199, desc[UR16][R4.64] ;  /* 0x0000001004c7c981 */ /* 0x000122000c1e1500 */
[----:B------:R-:W-:-:S03]  /*17150*/  SGXT.U32 R173, R173, 0x1 ;  /* 0x00000001adad781a */ /* 0x000fc60000000000 */
[----:B------:R-:W3:Y:S04]  /*17160*/  LDL R169, [R1+0x468] ;  /* 0x0004680001a97983 */ /* 0x000ee80000100800 */
[----:B------:R-:W0:Y:S04]  /*17170*/  LDL R4, [R1+0x47c] ;  /* 0x00047c0001047983 */ /* 0x000e280000100800 */
[----:B------:R-:W0:Y:S01]  /*17180*/  LDL R5, [R1+0x480] ;  /* 0x0004800001057983 */ /* 0x000e220000100800 */
[----:B------:R-:W-:-:S04]  /*17190*/  LOP3.LUT R172, R172, 0x68, RZ, 0xfc, !PT ;  /* 0x00000068acac7812 */ /* 0x000fc800078efcff */
[----:B------:R-:W-:Y:S02]  /*171a0*/  ISETP.GE.AND P2, PT, R172, UR5, PT ;  /* 0x00000005ac007c0c */ /* 0x000fe4000bf46270 */
[----:B------:R-:W-:Y:S02]  /*171b0*/  LOP3.LUT R172, R173, 0x6a, RZ, 0xfc, !PT ;  /* 0x0000006aadac7812 */ /* 0x000fe400078efcff */
[----:B------:R-:W1:Y:S02]  /*171c0*/  S2R R173, SR_TID.X ;  /* 0x0000000000ad7919 */ /* 0x000e640000002100 */
[----:B-1----:R-:W-:-:S04]  /*171d0*/  SHF.R.U32.HI R173, RZ, 0x6, R173 ;  /* 0x00000006ffad7819 */ /* 0x002fc800000116ad */
[----:B------:R-:W-:-:S04]  /*171e0*/  SGXT.U32 R173, R173, 0x1 ;  /* 0x00000001adad781a */ /* 0x000fc80000000000 */
[----:B------:R-:W-:-:S04]  /*171f0*/  LOP3.LUT R173, R173, 0x6c, RZ, 0xfc, !PT ;  /* 0x0000006cadad7812 */ /* 0x000fc800078efcff */
[----:B------:R-:W-:Y:S02]  /*17200*/  ISETP.GE.AND P4, PT, R173, UR5, PT ;  /* 0x00000005ad007c0c */ /* 0x000fe4000bf86270 */
[----:B------:R-:W4:Y:S01]  /*17210*/  LDL.LU R173, [R1+0xbb8] ;  /* 0x000bb80001ad7983 */ /* 0x000f220000300800 */
[----:B0-----:R-:W-:-:S04]  /*17220*/  @!P1 LOP3.LUT R5, R5, R4, RZ, 0x3c, !PT ;  /* 0x0000000405059212 */ /* 0x001fc800078e3cff */
[----:B------:R-:W-:-:S04]  /*17230*/  @!P1 LOP3.LUT R4, R5, R4, RZ, 0x3c, !PT ;  /* 0x0000000405049212 */ /* 0x000fc800078e3cff */
[----:B------:R-:W-:-:S05]  /*17240*/  @!P1 LOP3.LUT R5, R5, R4, RZ, 0x3c, !PT ;  /* 0x0000000405059212 */ /* 0x000fca00078e3cff */
[----:B------:R0:W4:Y:S04]  /*17250*/  @!P1 LDG.E.U16 R234, desc[UR16][R4.64] ;  /* 0x0000001004ea9981 */ /* 0x000128000c1e1500 */
[----:B------:R-:W0:Y:S04]  /*17260*/  LDL R4, [R1+0x474] ;  /* 0x0004740001047983 */ /* 0x000e280000100800 */
[----:B------:R-:W0:Y:S01]  /*17270*/  LDL R5, [R1+0x478] ;  /* 0x0004780001057983 */ /* 0x000e220000100800 */
[----:B------:R-:W-:Y:S02]  /*17280*/  PRMT R22, RZ, 0x7610, R22 ;  /* 0x00007610ff167816 */ /* 0x000fe40000000016 */
[----:B------:R-:W-:-:S02]  /*17290*/  ISETP.GE.AND P3, PT, R172, UR5, PT ;  /* 0x00000005ac007c0c */ /* 0x000fc4000bf66270 */
[----:B------:R-:W-:Y:S01]  /*172a0*/  PRMT R6, RZ, 0x7610, R6 ;  /* 0x00007610ff067816 */ /* 0x000fe20000000006 */
[----:B------:R-:W1:Y:S01]  /*172b0*/  S2R R172, SR_TID.X ;  /* 0x0000000000ac7919 */ /* 0x000e620000002100 */
[----:B------:R-:W-:Y:S02]  /*172c0*/  PRMT R200, RZ, 0x7610, R200 ;  /* 0x00007610ffc87816 */ /* 0x000fe400000000c8 */
        /* <DEDUP_REMOVED lines=8> */
[----:B------:R0:W4:Y:S02]  /*17350*/  @!P2 LDG.E.U16 R22, desc[UR16][R4.64] ;  /* 0x000000100416a981 */ /* 0x000124000c1e1500 */
[----:B0-----:R-:W0:Y:S01]  /*17360*/  S2R R5, SR_TID.X ;  /* 0x0000000000057919 */ /* 0x001e220000002100 */
[----:B--2---:R-:W-:Y:S01]  /*17370*/  @!P3 IMAD.MOV.U32 R4, RZ, RZ, R0 ;  /* 0x000000ffff04b224 */ /* 0x004fe200078e0000 */
[----:B------:R-:W-:Y:S01]  /*17380*/  PRMT R2, RZ, 0x7610, R2 ;  /* 0x00007610ff027816 */ /* 0x000fe20000000002 */
[----:B------:R-:W2:Y:S01]  /*17390*/  LDL R0, [R1+0x450] ;  /* 0x0004500001007983 */ /* 0x000ea20000100800 */
[----:B0-----:R-:W-:-:S04]  /*173a0*/  SHF.R.U32.HI R5, RZ, 0x6, R5 ;  /* 0x00000006ff057819 */ /* 0x001fc80000011605 */
[----:B------:R-:W-:-:S04]  /*173b0*/  SGXT.U32 R5, R5, 0x1 ;  /* 0x000000010505781a */ /* 0x000fc80000000000 */
[----:B------:R-:W-:-:S04]  /*173c0*/  LOP3.LUT R5, R5, 0x70, RZ, 0xfc, !PT ;  /* 0x0000007005057812 */ /* 0x000fc800078efcff */
[----:B------:R-:W-:Y:S01]  /*173d0*/  ISETP.GE.AND P2, PT, R5, UR5, PT ;  /* 0x0000000505007c0c */ /* 0x000fe2000bf46270 */
[----:B------:R-:W-:-:S05]  /*173e0*/  @!P3 IMAD.MOV.U32 R5, RZ, RZ, R171 ;  /* 0x000000ffff05b224 */ /* 0x000fca00078e00ab */
[----:B------:R0:W4:Y:S02]  /*173f0*/  @!P3 LDG.E.U16 R6, desc[UR16][R4.64] ;  /* 0x000000100406b981 */ /* 0x000124000c1e1500 */
[----:B0-----:R-:W0:Y:S01]  /*17400*/  S2R R5, SR_TID.X ;  /* 0x0000000000057919 */ /* 0x001e220000002100 */
[----:B---3--:R-:W-:Y:S01]  /*17410*/  @!P4 IMAD.MOV.U32 R4, RZ, RZ, R169 ;  /* 0x000000ffff04c224 */ /* 0x008fe200078e00a9 */
[----:B------:R-:W1:Y:S01]  /*17420*/  S2R R171, SR_TID.X ;  /* 0x0000000000ab7919 */ /* 0x000e620000002100 */
[----:B------:R-:W3:Y:S01]  /*17430*/  LDL R169, [R1+0x448] ;  /* 0x0004480001a97983 */ /* 0x000ee20000100800 */
[----:B0-----:R-:W-:-:S04]  /*17440*/  SHF.R.U32.HI R5, RZ, 0x6, R5 ;  /* 0x00000006ff057819 */ /* 0x001fc80000011605 */
[----:B------:R-:W-:-:S04]  /*17450*/  SGXT.U32 R5, R5, 0x1 ;  /* 0x000000010505781a */ /* 0x000fc80000000000 */
[----:B------:R-:W-:-:S04]  /*17460*/  LOP3.LUT R5, R5, 0x72, RZ, 0xfc, !PT ;  /* 0x0000007205057812 */ /* 0x000fc800078efcff */
[----:B------:R-:W-:Y:S01]  /*17470*/  ISETP.GE.AND P3, PT, R5, UR5, PT ;  /* 0x0000000505007c0c */ /* 0x000fe2000bf66270 */
[----:B------:R-:W-:-:S05]  /*17480*/  @!P4 IMAD.MOV.U32 R5, RZ, RZ, R170 ;  /* 0x000000ffff05c224 */ /* 0x000fca00078e00aa */
[----:B------:R0:W4:Y:S04]  /*17490*/  @!P4 LDG.E.U16 R200, desc[UR16][R4.64] ;  /* 0x0000001004c8c981 */ /* 0x000128000c1e1500 */
[----:B------:R-:W0:Y:S04]  /*174a0*/  LDL R4, [R1+0x45c] ;  /* 0x00045c0001047983 */ /* 0x000e280000100800 */
[----:B------:R-:W0:Y:S01]  /*174b0*/  LDL R5, [R1+0x460] ;  /* 0x0004600001057983 */ /* 0x000e220000100800 */
        /* <DEDUP_REMOVED lines=11> */
[----:B------:R-:W-:Y:S01]  /*17570*/  PRMT R21, RZ, 0x7610, R21 ;  /* 0x00007610ff157816 */ /* 0x000fe20000000015 */
        /* <DEDUP_REMOVED lines=10> */
[----:B0-----:R-:W0:Y:S02]  /*17620*/  S2R R5, SR_TID.X ;  /* 0x0000000000057919 */ /* 0x001e240000002100 */
[----:B0-----:R-:W-:-:S04]  /*17630*/  SHF.R.U32.HI R5, RZ, 0x6, R5 ;  /* 0x00000006ff057819 */ /* 0x001fc80000011605 */
[----:B------:R-:W-:-:S04]  /*17640*/  SGXT.U32 R5, R5, 0x1 ;  /* 0x000000010505781a */ /* 0x000fc80000000000 */
[----:B------:R-:W-:Y:S02]  /*17650*/  LOP3.LUT R4, R5, 0x78, RZ, 0xfc, !PT ;  /* 0x0000007805047812 */ /* 0x000fe400078efcff */
[----:B------:R-:W3:Y:S01]  /*17660*/  LDL R5, [R1+0x44c] ;  /* 0x00044c0001057983 */ /* 0x000ee20000100800 */
[----:B------:R-:W-:Y:S02]  /*17670*/  PRMT R184, RZ, 0x7610, R184 ;  /* 0x00007610ffb87816 */ /* 0x000fe400000000b8 */
[----:B------:R-:W-:Y:S01]  /*17680*/  ISETP.GE.AND P2, PT, R4, UR5, PT ;  /* 0x0000000504007c0c */ /* 0x000fe2000bf46270 */
[----:B--2---:R-:W-:-:S05]  /*17690*/  @!P3 IMAD.MOV.U32 R4, RZ, RZ, R0 ;  /* 0x000000ffff04b224 */ /* 0x004fca00078e0000 */
[----:B---3--:R0:W2:Y:S02]  /*176a0*/  @!P3 LDG.E.U16 R184, desc[UR16][R4.64] ;  /* 0x0000001004b8b981 */ /* 0x0080a4000c1e1500 */
[----:B0-----:R-:W0:Y:S02]  /*176b0*/  S2R R5, SR_TID.X ;  /* 0x0000000000057919 */ /* 0x001e240000002100 */
[----:B0-----:R-:W-:-:S04]  /*176c0*/  SHF.R.U32.HI R5, RZ, 0x6, R5 ;  /* 0x00000006ff057819 */ /* 0x001fc80000011605 */
[----:B------:R-:W-:-:S04]  /*176d0*/  SGXT.U32 R5, R5, 0x1 ;  /* 0x000000010505781a */ /* 0x000fc80000000000 */
[----:B------:R-:W-:Y:S02]  /*176e0*/  LOP3.LUT R4, R5, 0x7a, RZ, 0xfc, !PT ;  /* 0x0000007a05047812 */ /* 0x000fe400078efcff */
[----:B------:R-:W3:Y:S01]  /*176f0*/  LDL R5, [R1+0x444] ;  /* 0x0004440001057983 */ /* 0x000ee20000100800 */
[----:B------:R-:W-:Y:S02]  /*17700*/  PRMT R201, RZ, 0x7610, R201 ;  /* 0x00007610ffc97816 */ /* 0x000fe400000000c9 */
[----:B------:R-:W-:Y:S01]  /*17710*/  ISETP.GE.AND P3, PT, R4, UR5, PT ;  /* 0x0000000504007c0c */ /* 0x000fe2000bf66270 */
[----:B------:R-:W-:Y:S01]  /*17720*/  @!P4 IMAD.MOV.U32 R4, RZ, RZ, R169 ;  /* 0x000000ffff04c224 */ /* 0x000fe200078e00a9 */
[----:B------:R-:W0:Y:S04]  /*17730*/  S2R R0, SR_TID.X ;  /* 0x0000000000007919 */ /* 0x000e280000002100 */
[----:B---3--:R1:W3:Y:S04]  /*17740*/  @!P4 LDG.E.U16 R201, desc[UR16][R4.64] ;  /* 0x0000001004c9c981 */ /* 0x0082e8000c1e1500 */
[----:B------:R-:W1:Y:S04]  /*17750*/  LDL R4, [R1+0x43c] ;  /* 0x00043c0001047983 */ /* 0x000e680000100800 */
[----:B------:R-:W1:Y:S01]  /*17760*/  LDL R5, [R1+0x440] ;  /* 0x0004400001057983 */ /* 0x000e620000100800 */
[----:B0-----:R-:W-:-:S04]  /*17770*/  SHF.R.U32.HI R0, RZ, 0x6, R0 ;  /* 0x00000006ff007819 */ /* 0x001fc80000011600 */
[----:B------:R-:W-:Y:S02]  /*17780*/  SGXT.U32 R0, R0, 0x1 ;  /* 0x000000010000781a */ /* 0x000fe40000000000 */
[----:B------:R-:W-:Y:S02]  /*17790*/  PRMT R236, RZ, 0x7610, R236 ;  /* 0x00007610ffec7816 */ /* 0x000fe400000000ec */
[C---:B------:R-:W-:Y:S02]  /*177a0*/  LOP3.LUT R169, R0.reuse, 0x7c, RZ, 0xfc, !PT ;  /* 0x0000007c00a97812 */ /* 0x040fe400078efcff */
[----:B------:R-:W-:Y:S02]  /*177b0*/  LOP3.LUT R0, R0, 0x7e, RZ, 0xfc, !PT ;  /* 0x0000007e00007812 */ /* 0x000fe400078efcff */
[----:B------:R-:W-:Y:S02]  /*177c0*/  ISETP.GE.AND P4, PT, R169, UR5, PT ;  /* 0x00000005a9007c0c */ /* 0x000fe4000bf86270 */
[----:B------:R-:W2:Y:S01]  /*177d0*/  LDL.LU R169, [R1+0xba8] ;  /* 0x000ba80001a97983 */ /* 0x000ea20000300800 */
[----:B------:R-:W-:-:S03]  /*177e0*/  ISETP.GE.AND P5, PT, R0, UR5, PT ;  /* 0x0000000500007c0c */ /* 0x000fc6000bfa6270 */
[----:B------:R-:W4:Y:S01]  /*177f0*/  LDL.LU R0, [R1+0x600] ;  /* 0x0006000001007983 */ /* 0x000f220000300800 */
[----:B-1----:R-:W-:-:S04]  /*17800*/  @!P1 LOP3.LUT R5, R5, R4, RZ, 0x3c, !PT ;  /* 0x0000000405059212 */ /* 0x002fc800078e3cff */
[----:B------:R-:W-:-:S04]  /*17810*/  @!P1 LOP3.LUT R4, R5, R4, RZ, 0x3c, !PT ;  /* 0x0000000405049212 */ /* 0x000fc800078e3cff */
[----:B------:R-:W-:-:S05]  /*17820*/  @!P1 LOP3.LUT R5, R5, R4, RZ, 0x3c, !PT ;  /* 0x0000000405059212 */ /* 0x000fca00078e3cff */
[----:B------:R0:W3:Y:S04]  /*17830*/  @!P1 LDG.E.U16 R236, desc[UR16][R4.64] ;  /* 0x0000001004ec9981 */ /* 0x0000e8000c1e1500 */
[----:B------:R-:W0:Y:S04]  /*17840*/  LDL R4, [R1+0x434] ;  /* 0x0004340001047983 */ /* 0x000e280000100800 */
[----:B------:R-:W0:Y:S01]  /*17850*/  LDL R5, [R1+0x438] ;  /* 0x0004380001057983 */ /* 0x000e220000100800 */
[----:B------:R-:W-:Y:S02]  /*17860*/  PRMT R20, RZ, 0x7610, R20 ;  /* 0x00007610ff147816 */ /* 0x000fe40000000014 */
[----:B0-----:R-:W-:-:S04]  /*17870*/  @!P2 LOP3.LUT R5, R5, R4, RZ, 0x3c, !PT ;  /* 0x000000040505a212 */ /* 0x001fc800078e3cff */
[----:B------:R-:W-:-:S04]  /*17880*/  @!P2 LOP3.LUT R4, R5, R4, RZ, 0x3c, !PT ;  /* 0x000000040504a212 */ /* 0x000fc800078e3cff */
[----:B------:R-:W-:-:S05]  /*17890*/  @!P2 LOP3.LUT R5, R5, R4, RZ, 0x3c, !PT ;  /* 0x000000040505a212 */ /* 0x000fca00078e3cff */
[----:B------:R0:W3:Y:S04]  /*178a0*/  @!P2 LDG.E.U16 R20, desc[UR16][R4.64] ;  /* 0x000000100414a981 */ /* 0x0000e8000c1e1500 */
[----:B------:R-:W0:Y:S04]  /*178b0*/  LDL R4, [R1+0x42c] ;  /* 0x00042c0001047983 */ /* 0x000e280000100800 */
[----:B------:R-:W0:Y:S01]  /*178c0*/  LDL R5, [R1+0x430] ;  /* 0x0004300001057983 */ /* 0x000e220000100800 */
[----:B------:R-:W-:Y:S02]  /*178d0*/  PRMT R195, RZ, 0x7610, R195 ;  /* 0x00007610ffc37816 */ /* 0x000fe400000000c3 */
[----:B------:R-:W-:-:S04]  /*178e0*/  LOP3.LUT R168, R168, 0x7f, RZ, 0xc0, !PT ;  /* 0x0000007fa8a87812 */ /* 0x000fc800078ec0ff */
[----:B------:R-:W-:Y:S02]  /*178f0*/  ISETP.GE.AND P1, PT, R168, UR5, PT ;  /* 0x00000005a8007c0c */ /* 0x000fe4000bf26270 */
[----:B------:R-:W3:Y:S01]  /*17900*/  LDL.LU R168, [R1+0xba4] ;  /* 0x000ba40001a87983 */ /* 0x000ee20000300800 */
[----:B0-----:R-:W-:-:S04]  /*17910*/  @!P3 LOP3.LUT R5, R5, R4, RZ, 0x3c, !PT ;  /* 0x000000040505b212 */ /* 0x001fc800078e3cff */
        /* <DEDUP_REMOVED lines=17> */
[----:B------:R-:W0:Y:S01]  /*17a30*/  LDL R5, [R1+0x604] ;  /* 0x0006040001057983 */ /* 0x000e220000100800 */
[----:B------:R-:W-:-:S03]  /*17a40*/  PRMT R193, RZ, 0x7610, R193 ;  /* 0x00007610ffc17816 */ /* 0x000fc600000000c1 */
[----:B----4-:R-:W-:Y:S01]  /*17a50*/  STL [R1+0xb60], R0 ;  /* 0x000b600001007387 */ /* 0x010fe20000100800 */
[----:B0-----:R-:W-:Y:S02]  /*17a60*/  @!P0 IMAD.MOV.U32 R4, RZ, RZ, R5 ;  /* 0x000000ffff048224 */ /* 0x001fe400078e0005 */
[----:B------:R-:W-:-:S05]  /*17a70*/  @!P0 IMAD.MOV.U32 R5, RZ, RZ, R0 ;  /* 0x000000ffff058224 */ /* 0x000fca00078e0000 */
[----:B------:R0:W4:Y:S04]  /*17a80*/  @!P0 LDG.E.U16 R193, desc[UR16][R4.64] ;  /* 0x0000001004c18981 */ /* 0x000128000c1e1500 */
[----:B------:R-:W0:Y:S04]  /*17a90*/  LDL R4, [R1+0xa20] ;  /* 0x000a200001047983 */ /* 0x000e280000100800 */
[----:B------:R-:W0:Y:S01]  /*17aa0*/  LDL R5, [R1+0xa24] ;  /* 0x000a240001057983 */ /* 0x000e220000100800 */
[----:B------:R-:W-:Y:S01]  /*17ab0*/  PRMT R240, RZ, 0x7610, R240 ;  /* 0x00007610fff07816 */ /* 0x000fe200000000f0 */
[----:B------:R-:W-:Y:S01]  /*17ac0*/  BAR.SYNC.DEFER_BLOCKING 0x0 ;  /* 0x0000000000007b1d */ /* 0x000fe20000010000 */
[----:B0-----:R-:W-:-:S04]  /*17ad0*/  @!P1 LOP3.LUT R5, R5, R4, RZ, 0x3c, !PT ;  /* 0x0000000405059212 */ /* 0x001fc800078e3cff */
[----:B------:R-:W-:-:S04]  /*17ae0*/  @!P1 LOP3.LUT R4, R5, R4, RZ, 0x3c, !PT ;  /* 0x0000000405049212 */ /* 0x000fc800078e3cff */
[----:B------:R-:W-:-:S05]  /*17af0*/  @!P1 LOP3.LUT R5, R5, R4, RZ, 0x3c, !PT ;  /* 0x0000000405059212 */ /* 0x000fca00078e3cff */
[----:B------:R0:W4:Y:S04]  /*17b00*/  @!P1 LDG.E.U16 R240, desc[UR16][R4.64] ;  /* 0x0000001004f09981 */ /* 0x000128000c1e1500 */
[----:B------:R-:W0:Y:S04]  /*17b10*/  LDL R4, [R1+0xa00] ;  /* 0x000a000001047983 */ /* 0x000e280000100800 */
[----:B------:R-:W0:Y:S01]  /*17b20*/  LDL R5, [R1+0xa04] ;  /* 0x000a040001057983 */ /* 0x000e220000100800 */
[----:B------:R-:W-:Y:S02]  /*17b30*/  PRMT R242, RZ, 0x7610, R242 ;  /* 0x00007610fff27816 */ /* 0x000fe400000000f2 */
        /* <DEDUP_REMOVED lines=45> */
[----:B------:R-:W2:Y:S04]  /*17e10*/  @!P1 LDG.E.U16 R167, desc[UR16][R4.64] ;  /* 0x0000001004a79981 */ /* 0x000ea8000c1e1500 */
[----:B--2---:R0:W-:Y:S04]  /*17e20*/  STL [R1+0x20], R167 ;  /* 0x000020a701007387 */ /* 0x0041e80000100800 */
[----:B0-----:R-:W2:Y:S04]  /*17e30*/  LDL.LU R167, [R1+0xba0] ;  /* 0x000ba00001a77983 */ /* 0x001ea80000300800 */
[----:B------:R-:W3:Y:S04]  /*17e40*/  LDL R4, [R1+0x840] ;  /* 0x0008400001047983 */ /* 0x000ee80000100800 */
[----:B------:R-:W3:Y:S01]  /*17e50*/  LDL R5, [R1+0x844] ;  /* 0x0008440001057983 */ /* 0x000ee20000100800 */
[----:B------:R-:W-:-:S02]  /*17e60*/  PRMT R166, RZ, 0x7610, R166 ;  /* 0x00007610ffa67816 */ /* 0x000fc400000000a6 */
[----:B---3--:R-:W-:-:S04]  /*17e70*/  @!P1 LOP3.LUT R5, R5, R4, RZ, 0x3c, !PT ;  /* 0x0000000405059212 */ /* 0x008fc800078e3cff */
[----:B------:R-:W-:-:S04]  /*17e80*/  @!P1 LOP3.LUT R4, R5, R4, RZ, 0x3c, !PT ;  /* 0x0000000405049212 */ /* 0x000fc800078e3cff */
[----:B------:R-:W-:-:S05]  /*17e90*/  @!P1 LOP3.LUT R5, R5, R4, RZ, 0x3c, !PT ;  /* 0x0000000405059212 */ /* 0x000fca00078e3cff */
[----:B------:R-:W3:Y:S04]  /*17ea0*/  @!P1 LDG.E.U16 R166, desc[UR16][R4.64] ;  /* 0x0000001004a69981 */ /* 0x000ee8000c1e1500 */
[----:B---3--:R0:W-:Y:S04]  /*17eb0*/  STL [R1+0x1c], R166 ;  /* 0x00001ca601007387 */ /* 0x0081e80000100800 */
[----:B0-----:R-:W3:Y:S04]  /*17ec0*/  LDL.LU R166, [R1+0xb9c] ;  /* 0x000b9c0001a67983 */ /* 0x001ee80000300800 */
[----:B------:R-:W4:Y:S04]  /*17ed0*/  LDL R4, [R1+0x800] ;  /* 0x0008000001047983 */ /* 0x000f280000100800 */
[----:B------:R-:W4:Y:S01]  /*17ee0*/  LDL R5, [R1+0x804] ;  /* 0x0008040001057983 */ /* 0x000f220000100800 */
[----:B------:R-:W-:-:S02]  /*17ef0*/  PRMT R0, RZ, 0x7610, R0 ;  /* 0x00007610ff007816 */ /* 0x000fc40000000000 */
[----:B----4-:R-:W-:-:S04]  /*17f00*/  @!P1 LOP3.LUT R5, R5, R4, RZ, 0x3c, !PT ;  /* 0x0000000405059212 */ /* 0x010fc800078e3cff */
        /* <DEDUP_REMOVED lines=10> */
[----:B----4-:R0:W-:Y:S04]  /*17fb0*/  STL [R1+0x18], R0 ;  /* 0x0000180001007387 */ /* 0x0101e80000100800 */
[----:B0-----:R-:W4:Y:S04]  /*17fc0*/  LDL R0, [R1+0x684] ;  /* 0x0006840001007983 */ /* 0x001f280000100800 */
        /* <DEDUP_REMOVED lines=17> */
[----:B------:R-:W4:Y:S04]  /*180e0*/  @!P1 LDG.E.U16 R163, desc[UR16][R4.64] ;  /* 0x0000001004a39981 */ /* 0x000f28000c1e1500 */
[----:B----4-:R0:W-:Y:S04]  /*180f0*/  STL [R1+0xc], R163 ;  /* 0x00000ca301007387 */ /* 0x0101e80000100800 */
[----:B0-----:R-:W4:Y:S04]  /*18100*/  LDL.LU R163, [R1+0xb90] ;  /* 0x000b900001a37983 */ /* 0x001f280000300800 */
[----:B------:R-:W2:Y:S04]  /*18110*/  LDL R4, [R1+0x700] ;  /* 0x0007000001047983 */ /* 0x000ea80000100800 */
[----:B------:R-:W2:Y:S01]  /*18120*/  LDL R5, [R1+0x704] ;  /* 0x0007040001057983 */ /* 0x000ea20000100800 */
[----:B------:R-:W-:-:S02]  /*18130*/  PRMT R162, RZ, 0x7610, R162 ;  /* 0x00007610ffa27816 */ /* 0x000fc400000000a2 */
[----:B--2---:R-:W-:-:S04]  /*18140*/  @!P1 LOP3.LUT R5, R5, R4, RZ, 0x3c, !PT ;  /* 0x0000000405059212 */ /* 0x004fc800078e3cff */
        /* <DEDUP_REMOVED lines=11> */
[----:B------:R-:W3:Y:S01]  /*18200*/  @!P1 LDG.E.U16 R3, desc[UR16][R4.64] ;  /* 0x0000001004039981 */ /* 0x000ee2000c1e1500 */
[----:B------:R-:W-:-:S03]  /*18210*/  PRMT R197, RZ, 0x7610, R197 ;  /* 0x00007610ffc57816 */ /* 0x000fc600000000c5 */
[----:B---3--:R0:W-:Y:S04]  /*18220*/  STL [R1+0x4], R3 ;  /* 0x0000040301007387 */ /* 0x0081e80000100800 */
[----:B0-----:R-:W3:Y:S04]  /*18230*/  LDL.LU R3, [R1+0xb88] ;  /* 0x000b880001037983 */ /* 0x001ee80000300800 */
[----:B------:R-:W4:Y:S01]  /*18240*/  LDL R5, [R1+0x680] ;  /* 0x0006800001057983 */ /* 0x000f220000100800 */
[----:B------:R-:W-:-:S03]  /*18250*/  @!P1 IMAD.MOV.U32 R4, RZ, RZ, R0 ;  /* 0x000000ffff049224 */ /* 0x000fc600078e0000 */
[----:B------:R-:W2:Y:S04]  /*18260*/  LDL R0, [R1+0x364] ;  /* 0x0003640001007983 */ /* 0x000ea80000100800 */
[----:B----4-:R-:W4:Y:S04]  /*18270*/  @!P1 LDG.E.U16 R197, desc[UR16][R4.64] ;  /* 0x0000001004c59981 */ /* 0x010f28000c1e1500 */
[----:B----4-:R0:W-:Y:S04]  /*18280*/  STL [R1], R197 ;  /* 0x000000c501007387 */ /* 0x0101e80000100800 */
[----:B0-----:R-:W4:Y:S04]  /*18290*/  LDL.LU R197, [R1+0xb84] ;  /* 0x000b840001c57983 */ /* 0x001f280000300800 */
[----:B------:R-:W3:Y:S04]  /*182a0*/  LDL R4, [R1+0x640] ;  /* 0x0006400001047983 */ /* 0x000ee80000100800 */
[----:B------:R-:W3:Y:S01]  /*182b0*/  LDL R5, [R1+0x644] ;  /* 0x0006440001057983 */ /* 0x000ee20000100800 */
[----:B------:R-:W-:-:S02]  /*182c0*/  PRMT R252, RZ, 0x7610, R252 ;  /* 0x00007610fffc7816 */ /* 0x000fc400000000fc */
[----:B---3--:R-:W-:-:S04]  /*182d0*/  @!P1 LOP3.LUT R5, R5, R4, RZ, 0x3c, !PT ;  /* 0x0000000405059212 */ /* 0x008fc800078e3cff */
[----:B------:R-:W-:-:S04]  /*182e0*/  @!P1 LOP3.LUT R4, R5, R4, RZ, 0x3c, !PT ;  /* 0x0000000405049212 */ /* 0x000fc800078e3cff */
[----:B------:R-:W-:-:S05]  /*182f0*/  @!P1 LOP3.LUT R5, R5, R4, RZ, 0x3c, !PT ;  /* 0x0000000405059212 */ /* 0x000fca00078e3cff */
[----:B------:R-:W3:Y:S04]  /*18300*/  @!P1 LDG.E.U16 R252, desc[UR16][R4.64] ;  /* 0x0000001004fc9981 */ /* 0x000ee8000c1e1500 */
[----:B------:R-:W2:Y:S04]  /*18310*/  LDL R4, [R1+0x3e0] ;  /* 0x0003e00001047983 */ /* 0x000ea80000100800 */
[----:B------:R-:W2:Y:S01]  /*18320*/  LDL R5, [R1+0x3e4] ;  /* 0x0003e40001057983 */ /* 0x000ea20000100800 */
[----:B------:R-:W-:-:S03]  /*18330*/  PRMT R249, RZ, 0x7610, R249 ;  /* 0x00007610fff97816 */ /* 0x000fc600000000f9 */
[----:B---3--:R0:W-:Y:S01]  /*18340*/  STL [R1+0xb6c], R252 ;  /* 0x000b6cfc01007387 */ /* 0x0081e20000100800 */
[----:B------:R-:W-:-:S03]  /*18350*/  PRMT R247, RZ, 0x7610, R247 ;  /* 0x00007610fff77816 */ /* 0x000fc600000000f7 */
[----:B0-----:R-:W3:Y:S01]  /*18360*/  LDL R252, [R1+0x360] ;  /* 0x0003600001fc7983 */ /* 0x001ee20000100800 */
[----:B--2---:R-:W-:-:S04]  /*18370*/  @!P1 LOP3.LUT R5, R5, R4, RZ, 0x3c, !PT ;  /* 0x0000000405059212 */ /* 0x004fc800078e3cff */
[----:B------:R-:W-:-:S04]  /*18380*/  @!P1 LOP3.LUT R4, R5, R4, RZ, 0x3c, !PT ;  /* 0x0000000405049212 */ /* 0x000fc800078e3cff */
[----:B------:R-:W-:-:S05]  /*18390*/  @!P1 LOP3.LUT R5, R5, R4, RZ, 0x3c, !PT ;  /* 0x0000000405059212 */ /* 0x000fca00078e3cff */
[----:B------:R0:W2:Y:S04]  /*183a0*/  @!P1 LDG.E.U16 R249, desc[UR16][R4.64] ;  /* 0x0000001004f99981 */ /* 0x0000a8000c1e1500 */
[----:B------:R-:W0:Y:S04]  /*183b0*/  LDL R4, [R1+0x3a0] ;  /* 0x0003a00001047983 */ /* 0x000e280000100800 */
[----:B------:R-:W0:Y:S02]  /*183c0*/  LDL R5, [R1+0x3a4] ;  /* 0x0003a40001057983 */ /* 0x000e240000100800 */
[----:B0-----:R-:W-:-:S04]  /*183d0*/  @!P1 LOP3.LUT R5, R5, R4, RZ, 0x3c, !PT ;  /* 0x0000000405059212 */ /* 0x001fc800078e3cff */
[----:B------:R-:W-:-:S04]  /*183e0*/  @!P1 LOP3.LUT R4, R5, R4, RZ, 0x3c, !PT ;  /* 0x0000000405049212 */ /* 0x000fc800078e3cff */
[----:B------:R-:W-:-:S05]  /*183f0*/  @!P1 LOP3.LUT R5, R5, R4, RZ, 0x3c, !PT ;  /* 0x0000000405059212 */ /* 0x000fca00078e3cff */
[----:B------:R0:W4:Y:S01]  /*18400*/  @!P1 LDG.E.U16 R247, desc[UR16][R4.64] ;  /* 0x0000001004f79981 */ /* 0x000122000c1e1500 */
[----:B------:R-:W-:-:S03]  /*18410*/  PRMT R245, RZ, 0x7610, R245 ;  /* 0x00007610fff57816 */ /* 0x000fc600000000f5 */
[----:B--2---:R1:W-:Y:S01]  /*18420*/  STL [R1+0xb70], R249 ;  /* 0x000b70f901007387 */ /* 0x0043e20000100800 */
[----:B0-----:R-:W-:Y:S02]  /*18430*/  @!P1 IMAD.MOV.U32 R4, RZ, RZ, R0 ;  /* 0x000000ffff049224 */ /* 0x001fe400078e0000 */
[----:B---3--:R-:W-:Y:S01]  /*18440*/  @!P1 IMAD.MOV.U32 R5, RZ, RZ, R252 ;  /* 0x000000ffff059224 */ /* 0x008fe200078e00fc */
[----:B-1----:R-:W2:Y:S04]  /*18450*/  LDL R249, [R1+0x2e4] ;  /* 0x0002e40001f97983 */ /* 0x002ea80000100800 */
[----:B------:R-:W3:Y:S04]  /*18460*/  @!P1 LDG.E.U16 R245, desc[UR16][R4.64] ;  /* 0x0000001004f59981 */ /* 0x000ee8000c1e1500 */
[----:B----4-:R0:W-:Y:S04]  /*18470*/  STL [R1+0xb74], R247 ;  /* 0x000b74f701007387 */ /* 0x0101e80000100800 */
[----:B------:R-:W4:Y:S01]  /*18480*/  LDL R5, [R1+0x320] ;  /* 0x0003200001057983 */ /* 0x000f220000100800 */
[----:B------:R-:W-:-:S03]  /*18490*/  PRMT R243, RZ, 0x7610, R243 ;  /* 0x00007610fff37816 */ /* 0x000fc600000000f3 */
[----:B------:R-:W2:Y:S04]  /*184a0*/  LDL R252, [R1+0x260] ;  /* 0x0002600001fc7983 */ /* 0x000ea80000100800 */
[----:B0-----:R-:W4:Y:S04]  /*184b0*/  LDL R247, [R1+0x324] ;  /* 0x0003240001f77983 */ /* 0x001f280000100800 */
[----:B------:R-:W2:Y:S04]  /*184c0*/  LDL R0, [R1+0x264] ;  /* 0x0002640001007983 */ /* 0x000ea80000100800 */
[----:B---3--:R0:W-:Y:S01]  /*184d0*/  STL [R1+0xb78], R245 ;  /* 0x000b78f501007387 */ /* 0x0081e20000100800 */
[----:B------:R-:W-:-:S03]  /*184e0*/  PRMT R241, RZ, 0x7610, R241 ;  /* 0x00007610fff17816 */ /* 0x000fc600000000f1 */
[----:B0-----:R-:W3:Y:S01]  /*184f0*/  LDL R245, [R1+0x1e4] ;  /* 0x0001e40001f57983 */ /* 0x001ee20000100800 */
[----:B----4-:R-:W-:-:S03]  /*18500*/  @!P1 IMAD.MOV.U32 R4, RZ, RZ, R247 ;  /* 0x000000ffff049224 */ /* 0x010fc600078e00f7 */
[----:B------:R-:W4:Y:S04]  /*18510*/  LDL R247, [R1+0x1e0] ;  /* 0x0001e00001f77983 */ /* 0x000f280000100800 */
[----:B------:R2:W3:Y:S04]  /*18520*/  @!P1 LDG.E.U16 R243, desc[UR16][R4.64] ;  /* 0x0000001004f39981 */ /* 0x0004e8000c1e1500 */
[----:B------:R-:W4:Y:S01]  /*18530*/  LDL R5, [R1+0x2e0] ;  /* 0x0002e00001057983 */ /* 0x000f220000100800 */
[----:B--2---:R-:W-:-:S03]  /*18540*/  @!P1 IMAD.MOV.U32 R4, RZ, RZ, R249 ;  /* 0x000000ffff049224 */ /* 0x004fc600078e00f9 */
[----:B---3--:R0:W-:Y:S01]  /*18550*/  STL [R1+0xb7c], R243 ;  /* 0x000b7cf301007387 */ /* 0x0081e20000100800 */
[----:B------:R-:W-:Y:S02]  /*18560*/  PRMT R239, RZ, 0x7610, R239 ;  /* 0x00007610ffef7816 */ /* 0x000fe400000000ef */
[----:B------:R-:W-:Y:S01]  /*18570*/  PRMT R237, RZ, 0x7610, R237 ;  /* 0x00007610ffed7816 */ /* 0x000fe200000000ed */
[----:B------:R-:W2:Y:S04]  /*18580*/  LDL R249, [R1+0x1a0] ;  /* 0x0001a00001f97983 */ /* 0x000ea80000100800 */
[----:B----4-:R1:W3:Y:S04]  /*18590*/  @!P1 LDG.E.U16 R241, desc[UR16][R4.64] ;  /* 0x0000001004f19981 */ /* 0x0102e8000c1e1500 */
[----:B0-----:R-:W4:Y:S04]  /*185a0*/  LDL R243, [R1+0x1a4] ;  /* 0x0001a40001f37983 */ /* 0x001f280000100800 */
[----:B------:R-:W1:Y:S04]  /*185b0*/  LDL R4, [R1+0x2a0] ;  /* 0x0002a00001047983 */ /* 0x000e680000100800 */
[----:B------:R-:W1:Y:S02]  /*185c0*/  LDL R5, [R1+0x2a4] ;  /* 0x0002a40001057983 */ /* 0x000e640000100800 */
[----:B-1----:R-:W-:-:S04]  /*185d0*/  @!P1 LOP3.LUT R5, R5, R4, RZ, 0x3c, !PT ;  /* 0x0000000405059212 */ /* 0x002fc800078e3cff */
[----:B------:R-:W-:-:S04]  /*185e0*/  @!P1 LOP3.LUT R4, R5, R4, RZ, 0x3c, !PT ;  /* 0x0000000405049212 */ /* 0x000fc800078e3cff */
[----:B------:R-:W-:-:S05]  /*185f0*/  @!P1 LOP3.LUT R5, R5, R4, RZ, 0x3c, !PT ;  /* 0x0000000405059212 */ /* 0x000fca00078e3cff */
[----:B------:R0:W3:Y:S02]  /*18600*/  @!P1 LDG.E.U16 R239, desc[UR16][R4.64] ;  /* 0x0000001004ef9981 */ /* 0x0000e4000c1e1500 */
[----:B0-----:R-:W-:Y:S02]  /*18610*/  @!P1 IMAD.MOV.U32 R4, RZ, RZ, R0 ;  /* 0x000000ffff049224 */ /* 0x001fe400078e0000 */
[----:B------:R-:W-:Y:S01]  /*18620*/  @!P1 IMAD.MOV.U32 R5, RZ, RZ, R252 ;  /* 0x000000ffff059224 */ /* 0x000fe200078e00fc */
[----:B------:R-:W-:Y:S01]  /*18630*/  PRMT R235, RZ, 0x7610, R235 ;  /* 0x00007610ffeb7816 */ /* 0x000fe200000000eb */
[----:B------:R-:W3:Y:S04]  /*18640*/  LDL R252, [R1+0x120] ;  /* 0x0001200001fc7983 */ /* 0x000ee80000100800 */
[----:B------:R0:W3:Y:S01]  /*18650*/  @!P1 LDG.E.U16 R237, desc[UR16][R4.64] ;  /* 0x0000001004ed9981 */ /* 0x0000e2000c1e1500 */
[----:B------:R-:W-:-:S02]  /*18660*/  PRMT R233, RZ, 0x7610, R233 ;  /* 0x00007610ffe97816 */ /* 0x000fc400000000e9 */
[----:B------:R-:W-:Y:S01]  /*18670*/  PRMT R231, RZ, 0x7610, R231 ;  /* 0x00007610ffe77816 */ /* 0x000fe200000000e7 */
[----:B------:R-:W3:Y:S04]  /*18680*/  LDL R0, [R1+0x124] ;  /* 0x0001240001007983 */ /* 0x000ee80000100800 */
[----:B------:R-:W0:Y:S04]  /*18690*/  LDL R4, [R1+0x220] ;  /* 0x0002200001047983 */ /* 0x000e280000100800 */
[----:B------:R-:W0:Y:S02]  /*186a0*/  LDL R5, [R1+0x224] ;  /* 0x0002240001057983 */ /* 0x000e240000100800 */
[----:B0-----:R-:W-:-:S04]  /*186b0*/  @!P1 LOP3.LUT R5, R5, R4, RZ, 0x3c, !PT ;  /* 0x0000000405059212 */ /* 0x001fc800078e3cff */
        /* <DEDUP_REMOVED lines=8> */
[----:B------:R-:W-:-:S03]  /*18740*/  PRMT R227, RZ, 0x7610, R227 ;  /* 0x00007610ffe37816 */ /* 0x000fc600000000e3 */
[----:B------:R-:W3:Y:S01]  /*18750*/  LDL R245, [R1+0xa4] ;  /* 0x0000a40001f57983 */ /* 0x000ee20000100800 */
[----:B----4-:R-:W-:Y:S02]  /*18760*/  @!P1 IMAD.MOV.U32 R4, RZ, RZ, R243 ;  /* 0x000000ffff049224 */ /* 0x010fe400078e00f3 */
[----:B--2---:R-:W-:Y:S01]  /*18770*/  @!P1 IMAD.MOV.U32 R5, RZ, RZ, R249 ;  /* 0x000000ffff059224 */ /* 0x004fe200078e00f9 */
[----:B------:R-:W2:Y:S04]  /*18780*/  LDL R243, [R1+0x64] ;  /* 0x0000640001f37983 */ /* 0x000ea80000100800 */
[----:B------:R0:W4:Y:S04]  /*18790*/  @!P1 LDG.E.U16 R231, desc[UR16][R4.64] ;  /* 0x0000001004e79981 */ /* 0x000128000c1e1500 */
[----:B------:R-:W4:Y:S04]  /*187a0*/  LDL R249, [R1+0x60] ;  /* 0x0000600001f97983 */ /* 0x000f280000100800 */
[----:B------:R-:W0:Y:S04]  /*187b0*/  LDL R4, [R1+0x160] ;  /* 0x0001600001047983 */ /* 0x000e280000100800 */
[----:B------:R-:W0:Y:S02]  /*187c0*/  LDL R5, [R1+0x164] ;  /* 0x0001640001057983 */ /* 0x000e240000100800 */
[----:B0-----:R-:W-:-:S04]  /*187d0*/  @!P1 LOP3.LUT R5, R5, R4, RZ, 0x3c, !PT ;  /* 0x0000000405059212 */ /* 0x001fc800078e3cff */
[----:B------:R-:W-:-:S04]  /*187e0*/  @!P1 LOP3.LUT R4, R5, R4, RZ, 0x3c, !PT ;  /* 0x0000000405049212 */ /* 0x000fc800078e3cff */
[----:B------:R-:W-:-:S05]  /*187f0*/  @!P1 LOP3.LUT R5, R5, R4, RZ, 0x3c, !PT ;  /* 0x0000000405059212 */ /* 0x000fca00078e3cff */
[----:B------:R3:W4:Y:S02]  /*18800*/  @!P1 LDG.E.U16 R229, desc[UR16][R4.64] ;  /* 0x0000001004e59981 */ /* 0x000724000c1e1500 */
[----:B---3--:R-:W-:Y:S02]  /*18810*/  @!P1 IMAD.MOV.U32 R4, RZ, RZ, R0 ;  /* 0x000000ffff049224 */ /* 0x008fe400078e0000 */
        /* <DEDUP_REMOVED lines=20> */
[----:B--2---:R-:W-:Y:S02]  /*18960*/  @!P1 IMAD.MOV.U32 R4, RZ, RZ, R243 ;  /* 0x000000ffff049224 */ /* 0x004fe400078e00f3 */
[----:B----4-:R-:W-:Y:S01]  /*18970*/  @!P1 IMAD.MOV.U32 R5, RZ, RZ, R249 ;  /* 0x000000ffff059224 */ /* 0x010fe200078e00f9 */
        /* <DEDUP_REMOVED lines=185> */
[----:B------:R-:W3:Y:S04]  /*19510*/  LDL R245, [R1+0xa1c] ;  /* 0x000a1c0001f57983 */ /* 0x000ee80000100800 */
[----:B------:R2:W3:Y:S04]  /*19520*/  @!P1 LDG.E.U16 R165, desc[UR16][R4.64] ;  /* 0x0000001004a59981 */ /* 0x0004e8000c1e1500 */
[----:B------:R-:W3:Y:S01]  /*19530*/  LDL R247, [R1+0x61c] ;  /* 0x00061c0001f77983 */ /* 0x000ee20000100800 */
[----:B--2---:R-:W-:-:S02]  /*19540*/  @!P1 IMAD.MOV.U32 R4, RZ, RZ, R243 ;  /* 0x000000ffff049224 */ /* 0x004fc400078e00f3 */
[----:B----4-:R-:W-:Y:S01]  /*19550*/  @!P1 IMAD.MOV.U32 R5, RZ, RZ, R249 ;  /* 0x000000ffff059224 */ /* 0x010fe200078e00f9 */
[----:B------:R-:W2:Y:S04]  /*19560*/  LDL R243, [R1+0x9f4] ;  /* 0x0009f40001f37983 */ /* 0x000ea80000100800 */
[----:B------:R0:W4:Y:S04]  /*19570*/  @!P1 LDG.E.U16 R164, desc[UR16][R4.64] ;  /* 0x0000001004a49981 */ /* 0x000128000c1e1500 */
[----:B------:R-:W4:Y:S04]  /*19580*/  LDL R249, [R1+0x9f0] ;  /* 0x0009f00001f97983 */ /* 0x000f280000100800 */
[----:B------:R-:W0:Y:S04]  /*19590*/  LDL R4, [R1+0x98] ;  /* 0x0000980001047983 */ /* 0x000e280000100800 */
[----:B------:R-:W0:Y:S01]  /*195a0*/  LDL R5, [R1+0x9c] ;  /* 0x00009c0001057983 */ /* 0x000e220000100800 */
[----:B------:R-:W-:-:S02]  /*195b0*/  PRMT R163, RZ, 0x7610, R163 ;  /* 0x00007610ffa37816 */ /* 0x000fc400000000a3 */
[----:B------:R-:W-:Y:S02]  /*195c0*/  PRMT R162, RZ, 0x7610, R162 ;  /* 0x00007610ffa27816 */ /* 0x000fe400000000a2 */
[----:B------:R-:W-:Y:S01]  /*195d0*/  PRMT R197, RZ, 0x7610, R197 ;  /* 0x00007610ffc57816 */ /* 0x000fe200000000c5 */
[----:B------:R1:W-:Y:S04]  /*195e0*/  STS.U16 [R3+UR7+0x10000], R193 ;  /* 0x010000c103007988 */ /* 0x0003e80008000407 */
[----:B------:R1:W-:Y:S02]  /*195f0*/  STS.U16 [R3+UR7+0x10400], R185 ;  /* 0x010400b903007988 */ /* 0x0003e40008000407 */
[----:B-1----:R-:W-:Y:S02]  /*19600*/  PRMT R193, RZ, 0x7610, R193 ;  /* 0x00007610ffc17816 */ /* 0x002fe400000000c1 */
[----:B------:R-:W4:Y:S01]  /*19610*/  LDL R185, [R1+0x9b4] ;  /* 0x0009b40001b97983 */ /* 0x000f220000100800 */
[----:B0-----:R-:W-:-:S04]  /*19620*/  @!P1 LOP3.LUT R5, R5, R4, RZ, 0x3c, !PT ;  /* 0x0000000405059212 */ /* 0x001fc800078e3cff */
[----:B------:R-:W-:-:S04]  /*19630*/  @!P1 LOP3.LUT R4, R5, R4, RZ, 0x3c, !PT ;  /* 0x0000000405049212 */ /* 0x000fc800078e3cff */
[----:B------:R-:W-:-:S05]  /*19640*/  @!P1 LOP3.LUT R5, R5, R4, RZ, 0x3c, !PT ;  /* 0x0000000405059212 */ /* 0x000fca00078e3cff */
[----:B------:R3:W4:Y:S02]  /*19650*/  @!P1 LDG.E.U16 R163, desc[UR16][R4.64] ;  /* 0x0000001004a39981 */ /* 0x000724000c1e1500 */
[----:B---3--:R-:W-:Y:S02]  /*19660*/  @!P1 IMAD.MOV.U32 R4, RZ, RZ, R0 ;  /* 0x000000ffff049224 */ /* 0x008fe400078e0000 */
[----:B------:R-:W-:Y:S01]  /*19670*/  @!P1 IMAD.MOV.U32 R5, RZ, RZ, R252 ;  /* 0x000000ffff059224 */ /* 0x000fe200078e00fc */
[----:B------:R-:W3:Y:S04]  /*19680*/  LDL R0, [R1+0x974] ;  /* 0x0009740001007983 */ /* 0x000ee80000100800 */
[----:B------:R0:W3:Y:S04]  /*19690*/  @!P1 LDG.E.U16 R162, desc[UR16][R4.64] ;  /* 0x0000001004a29981 */ /* 0x0000e8000c1e1500 */
[----:B------:R-:W3:Y:S01]  /*196a0*/  LDL R252, [R1+0x970] ;  /* 0x0009700001fc7983 */ /* 0x000ee20000100800 */
[----:B0-----:R-:W-:-:S02]  /*196b0*/  @!P1 IMAD.MOV.U32 R4, RZ, RZ, R245 ;  /* 0x000000ffff049224 */ /* 0x001fc400078e00f5 */
[----:B------:R-:W-:Y:S01]  /*196c0*/  @!P1 IMAD.MOV.U32 R5, RZ, RZ, R247 ;  /* 0x000000ffff059224 */ /* 0x000fe200078e00f7 */
[----:B------:R-:W3:Y:S04]  /*196d0*/  LDL R245, [R1+0x934] ;  /* 0x0009340001f57983 */ /* 0x000ee80000100800 */
[----:B------:R2:W3:Y:S04]  /*196e0*/  @!P1 LDG.E.U16 R197, desc[UR16][R4.64] ;  /* 0x0000001004c59981 */ /* 0x0004e8000c1e1500 */
[----:B------:R-:W3:Y:S01]  /*196f0*/  LDL R247, [R1+0x930] ;  /* 0x0009300001f77983 */ /* 0x000ee20000100800 */
[----:B--2---:R-:W-:-:S02]  /*19700*/  @!P1 IMAD.MOV.U32 R4, RZ, RZ, R243 ;  /* 0x000000ffff049224 */ /* 0x004fc400078e00f3 */
[----:B----4-:R-:W-:Y:S01]  /*19710*/  @!P1 IMAD.MOV.U32 R5, RZ, RZ, R249 ;  /* 0x000000ffff059224 */ /* 0x010fe200078e00f9 */
[----:B------:R0:W-:Y:S04]  /*19720*/  STS.U16 [R3+UR7+0x10800], R161 ;  /* 0x010800a103007988 */ /* 0x0001e80008000407 */
[----:B------:R1:W2:Y:S04]  /*19730*/  @!P1 LDG.E.U16 R193, desc[UR16][R4.64] ;  /* 0x0000001004c19981 */ /* 0x0002a8000c1e1500 */
[----:B------:R-:W4:Y:S04]  /*19740*/  LDL R249, [R1+0x8f0] ;  /* 0x0008f00001f97983 */ /* 0x000f280000100800 */
[----:B------:R-:W2:Y:S04]  /*19750*/  LDL R243, [R1+0x8f4] ;  /* 0x0008f40001f37983 */ /* 0x000ea80000100800 */
[----:B------:R-:W3:Y:S01]  /*19760*/  LDL R5, [R1+0x9b0] ;  /* 0x0009b00001057983 */ /* 0x000ee20000100800 */
[----:B0-----:R-:W-:Y:S01]  /*19770*/  PRMT R161, RZ, 0x7610, R161 ;  /* 0x00007610ffa17816 */ /* 0x001fe200000000a1 */
[----:B-1----:R-:W-:-:S02]  /*19780*/  @!P1 IMAD.MOV.U32 R4, RZ, RZ, R185 ;  /* 0x000000ffff049224 */ /* 0x002fc400078e00b9 */
[----:B------:R0:W-:Y:S04]  /*19790*/  STS.U16 [R3+UR7+0x10c00], R160 ;  /* 0x010c00a003007988 */ /* 0x0001e80008000407 */
[----:B------:R-:W4:Y:S01]  /*197a0*/  LDL R185, [R1+0x8b0] ;  /* 0x0008b00001b97983 */ /* 0x000f220000100800 */
[----:B0-----:R-:W-:-:S03]  /*197b0*/  PRMT R160, RZ, 0x7610, R160 ;  /* 0x00007610ffa07816 */ /* 0x001fc600000000a0 */
[----:B---3--:R0:W3:Y:S02]  /*197c0*/  @!P1 LDG.E.U16 R161, desc[UR16][R4.64] ;  /* 0x0000001004a19981 */ /* 0x0080e4000c1e1500 */
[----:B0-----:R-:W-:Y:S02]  /*197d0*/  @!P1 IMAD.MOV.U32 R4, RZ, RZ, R0 ;  /* 0x000000ffff049224 */ /* 0x001fe400078e0000 */
[----:B------:R-:W-:Y:S01]  /*197e0*/  @!P1 IMAD.MOV.U32 R5, RZ, RZ, R252 ;  /* 0x000000ffff059224 */ /* 0x000fe200078e00fc */
[----:B------:R-:W3:Y:S04]  /*197f0*/  LDL R0, [R1+0x8b4] ;  /* 0x0008b40001007983 */ /* 0x000ee80000100800 */
[----:B------:R0:W3:Y:S04]  /*19800*/  @!P1 LDG.E.U16 R160, desc[UR16][R4.64] ;  /* 0x0000001004a09981 */ /* 0x0000e8000c1e1500 */
[----:B------:R1:W-:Y:S04]  /*19810*/  STS.U16 [R3+UR7+0x11000], R159 ;  /* 0x0110009f03007988 */ /* 0x0003e80008000407 */
[----:B------:R2:W-:Y:S01]  /*19820*/  STS.U16 [R3+UR7+0x11400], R158 ;  /* 0x0114009e03007988 */ /* 0x0005e20008000407 */
[----:B0-----:R-:W-:-:S02]  /*19830*/  @!P1 IMAD.MOV.U32 R4, RZ, RZ, R245 ;  /* 0x000000ffff049224 */ /* 0x001fc400078e00f5 */
[----:B------:R-:W-:Y:S01]  /*19840*/  @!P1 IMAD.MOV.U32 R5, RZ, RZ, R247 ;  /* 0x000000ffff059224 */ /* 0x000fe200078e00f7 */
[----:B------:R-:W3:Y:S04]  /*19850*/  LDL R245, [R1+0x874] ;  /* 0x0008740001f57983 */ /* 0x000ee80000100800 */
[----:B------:R-:W3:Y:S01]  /*19860*/  LDL R247, [R1+0x870] ;  /* 0x0008700001f77983 */ /* 0x000ee20000100800 */
[----:B-1----:R-:W-:Y:S02]  /*19870*/  PRMT R159, RZ, 0x7610, R159 ;  /* 0x00007610ff9f7816 */ /* 0x002fe4000000009f */
[----:B--2---:R-:W-:Y:S01]  /*19880*/  PRMT R158, RZ, 0x7610, R158 ;  /* 0x00007610ff9e7816 */ /* 0x004fe2000000009e */
[----:B------:R0:W-:Y:S04]  /*19890*/  STS.U16 [R3+UR7+0x11800], R157 ;  /* 0x0118009d03007988 */ /* 0x0001e80008000407 */
[----:B------:R1:W2:Y:S04]  /*198a0*/  @!P1 LDG.E.U16 R159, desc[UR16][R4.64] ;  /* 0x00000010049f9981 */ /* 0x0002a8000c1e1500 */
[----:B------:R0:W-:Y:S04]  /*198b0*/  STS.U16 [R3+UR7+0x11c00], R156 ;  /* 0x011c009c03007988 */ /* 0x0001e80008000407 */
[----:B------:R-:W2:Y:S01]  /*198c0*/  LDL R252, [R1+0x834] ;  /* 0x0008340001fc7983 */ /* 0x000ea20000100800 */
[----:B-1----:R-:W-:-:S02]  /*198d0*/  @!P1 IMAD.MOV.U32 R4, RZ, RZ, R243 ;  /* 0x000000ffff049224 */ /* 0x002fc400078e00f3 */
[----:B----4-:R-:W-:Y:S01]  /*198e0*/  @!P1 IMAD.MOV.U32 R5, RZ, RZ, R249 ;  /* 0x000000ffff059224 */ /* 0x010fe200078e00f9 */
[----:B0-----:R-:W-:Y:S01]  /*198f0*/  PRMT R157, RZ, 0x7610, R157 ;  /* 0x00007610ff9d7816 */ /* 0x001fe2000000009d */
[----:B------:R-:W4:Y:S04]  /*19900*/  LDL R249, [R1+0x7f0] ;  /* 0x0007f00001f97983 */ /* 0x000f280000100800 */
[----:B------:R0:W4:Y:S01]  /*19910*/  @!P1 LDG.E.U16 R158, desc[UR16][R4.64] ;  /* 0x00000010049e9981 */ /* 0x000122000c1e1500 */
[----:B------:R-:W-:-:S03]  /*19920*/  PRMT R156, RZ, 0x7610, R156 ;  /* 0x00007610ff9c7816 */ /* 0x000fc6000000009c */
[----:B------:R-:W4:Y:S01]  /*19930*/  LDL R243, [R1+0x7f4] ;  /* 0x0007f40001f37983 */ /* 0x000f220000100800 */
[----:B0-----:R-:W-:-:S03]  /*19940*/  @!P1 IMAD.MOV.U32 R5, RZ, RZ, R185 ;  /* 0x000000ffff059224 */ /* 0x001fc600078e00b9 */
[----:B------:R-:W4:Y:S01]  /*19950*/  LDL R185, [R1+0x7b0] ;  /* 0x0007b00001b97983 */ /* 0x000f220000100800 */
[----:B---3--:R-:W-:-:S03]  /*19960*/  @!P1 IMAD.MOV.U32 R4, RZ, RZ, R0 ;  /* 0x000000ffff049224 */ /* 0x008fc600078e0000 */
[----:B------:R-:W3:Y:S04]  /*19970*/  LDL R0, [R1+0x7b4] ;  /* 0x0007b40001007983 */ /* 0x000ee80000100800 */
[----:B------:R0:W3:Y:S02]  /*19980*/  @!P1 LDG.E.U16 R157, desc[UR16][R4.64] ;  /* 0x00000010049d9981 */ /* 0x0000e4000c1e1500 */
[----:B0-----:R-:W-:Y:S02]  /*19990*/  @!P1 IMAD.MOV.U32 R4, RZ, RZ, R245 ;  /* 0x000000ffff049224 */ /* 0x001fe400078e00f5 */
[----:B------:R-:W3:Y:S01]  /*199a0*/  LDL R245, [R1+0x774] ;  /* 0x0007740001f57983 */ /* 0x000ee20000100800 */
[----:B------:R-:W-:-:S03]  /*199b0*/  @!P1 IMAD.MOV.U32 R5, RZ, RZ, R247 ;  /* 0x000000ffff059224 */ /* 0x000fc600078e00f7 */
[----:B------:R-:W3:Y:S04]  /*199c0*/  LDL R247, [R1+0x770] ;  /* 0x0007700001f77983 */ /* 0x000ee80000100800 */
[----:B------:R2:W3:Y:S04]  /*199d0*/  @!P1 LDG.E.U16 R156, desc[UR16][R4.64] ;  /* 0x00000010049c9981 */ /* 0x0004e8000c1e1500 */
[----:B------:R-:W4:Y:S01]  /*199e0*/  LDL R5, [R1+0x830] ;  /* 0x0008300001057983 */ /* 0x000f220000100800 */
[----:B--2---:R-:W-:-:S03]  /*199f0*/  @!P1 IMAD.MOV.U32 R4, RZ, RZ, R252 ;  /* 0x000000ffff049224 */ /* 0x004fc600078e00fc */
[----:B------:R0:W-:Y:S04]  /*19a00*/  STS.U16 [R3+UR7+0x12000], R155 ;  /* 0x0120009b03007988 */ /* 0x0001e80008000407 */
[----:B------:R1:W-:Y:S04]  /*19a10*/  STS.U16 [R3+UR7+0x12400], R154 ;  /* 0x0124009a03007988 */ /* 0x0003e80008000407 */
[----:B------:R-:W2:Y:S01]  /*19a20*/  LDL R252, [R1+0x730] ;  /* 0x0007300001fc7983 */ /* 0x000ea20000100800 */
[----:B0-----:R-:W-:Y:S02]  /*19a30*/  PRMT R155, RZ, 0x7610, R155 ;  /* 0x00007610ff9b7816 */ /* 0x001fe4000000009b */
[----:B-1----:R-:W-:Y:S01]  /*19a40*/  PRMT R154, RZ, 0x7610, R154 ;  /* 0x00007610ff9a7816 */ /* 0x002fe2000000009a */
[----:B------:R0:W-:Y:S02]  /*19a50*/  STS.U16 [R3+UR7+0x12800], R153 ;  /* 0x0128009903007988 */ /* 0x0001e40008000407 */
[----:B0-----:R-:W-:-:S02]  /*19a60*/  PRMT R153, RZ, 0x7610, R153 ;  /* 0x00007610ff997816 */ /* 0x001fc40000000099 */
[----:B----4-:R0:W4:Y:S02]  /*19a70*/  @!P1 LDG.E.U16 R155, desc[UR16][R4.64] ;  /* 0x00000010049b9981 */ /* 0x010124000c1e1500 */
[----:B0-----:R-:W-:Y:S02]  /*19a80*/  @!P1 IMAD.MOV.U32 R4, RZ, RZ, R243 ;  /* 0x000000ffff049224 */ /* 0x001fe400078e00f3 */
[----:B------:R-:W-:Y:S01]  /*19a90*/  @!P1 IMAD.MOV.U32 R5, RZ, RZ, R249 ;  /* 0x000000ffff059224 */ /* 0x000fe200078e00f9 */
[----:B------:R-:W4:Y:S04]  /*19aa0*/  LDL R243, [R1+0x734] ;  /* 0x0007340001f37983 */ /* 0x000f280000100800 */
[----:B------:R3:W4:Y:S04]  /*19ab0*/  @!P1 LDG.E.U16 R154, desc[UR16][R4.64] ;  /* 0x00000010049a9981 */ /* 0x000728000c1e1500 */
[----:B------:R0:W-:Y:S04]  /*19ac0*/  STS.U16 [R3+UR7+0x12c00], R152 ;  /* 0x012c009803007988 */ /* 0x0001e80008000407 */
[----:B------:R1:W-:Y:S01]  /*19ad0*/  STS.U16 [R3+UR7+0x13000], R23 ;  /* 0x0130001703007988 */ /* 0x0003e20008000407 */
[----:B---3--:R-:W-:-:S02]  /*19ae0*/  @!P1 IMAD.MOV.U32 R4, RZ, RZ, R0 ;  /* 0x000000ffff049224 */ /* 0x008fc400078e0000 */
[----:B------:R-:W-:Y:S01]  /*19af0*/  @!P1 IMAD.MOV.U32 R5, RZ, RZ, R185 ;  /* 0x000000ffff059224 */ /* 0x000fe200078e00b9 */
[----:B------:R-:W3:Y:S04]  /*19b00*/  LDL R0, [R1+0x6f4] ;  /* 0x0006f40001007983 */ /* 0x000ee80000100800 */
[----:B------:R-:W3:Y:S04]  /*19b10*/  LDL R185, [R1+0x6f0] ;  /* 0x0006f00001b97983 */ /* 0x000ee80000100800 */
[----:B------:R2:W3:Y:S04]  /*19b20*/  @!P1 LDG.E.U16 R153, desc[UR16][R4.64] ;  /* 0x0000001004999981 */ /* 0x0004e8000c1e1500 */
[----:B------:R1:W-:Y:S04]  /*19b30*/  STS.U16 [R3+UR7+0x13400], R22 ;  /* 0x0134001603007988 */ /* 0x0003e80008000407 */
[----:B------:R-:W3:Y:S01]  /*19b40*/  LDL R249, [R1+0xb4c] ;  /* 0x000b4c0001f97983 */ /* 0x000ee20000100800 */
[----:B--2---:R-:W-:-:S02]  /*19b50*/  @!P1 IMAD.MOV.U32 R4, RZ, RZ, R245 ;  /* 0x000000ffff049224 */ /* 0x004fc400078e00f5 */
[----:B------:R-:W-:Y:S01]  /*19b60*/  @!P1 IMAD.MOV.U32 R5, RZ, RZ, R247 ;  /* 0x000000ffff059224 */ /* 0x000fe200078e00f7 */
[----:B------:R-:W2:Y:S04]  /*19b70*/  LDL R245, [R1+0x6b4] ;  /* 0x0006b40001f57983 */ /* 0x000ea80000100800 */
[----:B------:R-:W2:Y:S01]  /*19b80*/  LDL R247, [R1+0x6b0] ;  /* 0x0006b00001f77983 */ /* 0x000ea20000100800 */
[----:B0-----:R-:W-:Y:S02]  /*19b90*/  PRMT R152, RZ, 0x7610, R152 ;  /* 0x00007610ff987816 */ /* 0x001fe40000000098 */
[----:B-1----:R-:W-:-:S04]  /*19ba0*/  PRMT R23, RZ, 0x7610, R23 ;  /* 0x00007610ff177816 */ /* 0x002fc80000000017 */
[----:B------:R0:W2:Y:S01]  /*19bb0*/  @!P1 LDG.E.U16 R152, desc[UR16][R4.64] ;  /* 0x0000001004989981 */ /* 0x0000a2000c1e1500 */
[----:B------:R-:W-:Y:S01]  /*19bc0*/  PRMT R22, RZ, 0x7610, R22 ;  /* 0x00007610ff167816 */ /* 0x000fe20000000016 */
[----:B0-----:R-:W-:Y:S02]  /*19bd0*/  @!P1 IMAD.MOV.U32 R5, RZ, RZ, R252 ;  /* 0x000000ffff059224 */ /* 0x001fe400078e00fc */
[----:B------:R-:W2:Y:S01]  /*19be0*/  LDL R252, [R1+0x670] ;  /* 0x0006700001fc7983 */ /* 0x000ea20000100800 */
[----:B----4-:R-:W-:-:S03]  /*19bf0*/  @!P1 IMAD.MOV.U32 R4, RZ, RZ, R243 ;  /* 0x000000ffff049224 */ /* 0x010fc600078e00f3 */
[----:B------:R-:W4:Y:S04]  /*19c00*/  LDL R243, [R1+0x674] ;  /* 0x0006740001f37983 */ /* 0x000f280000100800 */
[----:B------:R3:W4:Y:S02]  /*19c10*/  @!P1 LDG.E.U16 R23, desc[UR16][R4.64] ;  /* 0x0000001004179981 */ /* 0x000724000c1e1500 */
[----:B---3--:R-:W-:Y:S02]  /*19c20*/  @!P1 IMAD.MOV.U32 R4, RZ, RZ, R0 ;  /* 0x000000ffff049224 */ /* 0x008fe400078e0000 */
[----:B------:R-:W3:Y:S01]  /*19c30*/  LDL R0, [R1+0x634] ;  /* 0x0006340001007983 */ /* 0x000ee20000100800 */
[----:B------:R-:W-:-:S03]  /*19c40*/  @!P1 IMAD.MOV.U32 R5, RZ, RZ, R185 ;  /* 0x000000ffff059224 */ /* 0x000fc600078e00b9 */
[----:B------:R-:W3:Y:S04]  /*19c50*/  LDL R185, [R1+0x630] ;  /* 0x0006300001b97983 */ /* 0x000ee80000100800 */
[----:B------:R2:W3:Y:S02]  /*19c60*/  @!P1 LDG.E.U16 R22, desc[UR16][R4.64] ;  /* 0x0000001004169981 */ /* 0x0004e4000c1e1500 */
[----:B--2---:R-:W-:Y:S02]  /*19c70*/  @!P1 IMAD.MOV.U32 R4, RZ, RZ, R245 ;  /* 0x000000ffff049224 */ /* 0x004fe400078e00f5 */
[----:B------:R-:W2:Y:S01]  /*19c80*/  LDL R245, [R1+0x3d4] ;  /* 0x0003d40001f57983 */ /* 0x000ea20000100800 */
[----:B------:R-:W-:-:S03]  /*19c90*/  @!P1 IMAD.MOV.U32 R5, RZ, RZ, R247 ;  /* 0x000000ffff059224 */ /* 0x000fc600078e00f7 */
[----:B------:R-:W2:Y:S04]  /*19ca0*/  LDL R247, [R1+0x3d0] ;  /* 0x0003d00001f77983 */ /* 0x000ea80000100800 */
[----:B------:R0:W-:Y:S04]  /*19cb0*/  STS.U16 [R3+UR7+0x13800], R21 ;  /* 0x0138001503007988 */ /* 0x0001e80008000407 */
[----:B------:R1:W-:Y:S01]  /*19cc0*/  STS.U16 [R3+UR7+0x13c00], R20 ;  /* 0x013c001403007988 */ /* 0x0003e20008000407 */
[----:B0-----:R-:W-:Y:S02]  /*19cd0*/  PRMT R21, RZ, 0x7610, R21 ;  /* 0x00007610ff157816 */ /* 0x001fe40000000015 */
[----:B-1----:R-:W-:-:S04]  /*19ce0*/  PRMT R20, RZ, 0x7610, R20 ;  /* 0x00007610ff147816 */ /* 0x002fc80000000014 */
[----:B------:R0:W2:Y:S04]  /*19cf0*/  @!P1 LDG.E.U16 R21, desc[UR16][R4.64] ;  /* 0x0000001004159981 */ /* 0x0000a8000c1e1500 */
[----:B------:R1:W-:Y:S01]  /*19d00*/  STS.U16 [R249+UR7+0x10100], R19 ;  /* 0x01010013f9007988 */ /* 0x0003e20008000407 */
[----:B0-----:R-:W-:Y:S01]  /*19d10*/  @!P1 IMAD.MOV.U32 R5, RZ, RZ, R252 ;  /* 0x000000ffff059224 */ /* 0x001fe200078e00fc */
[----:B-1----:R-:W-:Y:S02]  /*19d20*/  PRMT R19, RZ, 0x7610, R19 ;  /* 0x00007610ff137816 */ /* 0x002fe40000000013 */
[----:B------:R0:W-:Y:S04]  /*19d30*/  STS.U16 [R249+UR7+0x10500], R18 ;  /* 0x01050012f9007988 */ /* 0x0001e80008000407 */
[----:B------:R1:W-:Y:S04]  /*19d40*/  STL [R1+0xb58], R3 ;  /* 0x000b580301007387 */ /* 0x0003e80000100800 */
[----:B------:R-:W2:Y:S01]  /*19d50*/  LDL R252, [R1+0x394] ;  /* 0x0003940001fc7983 */ /* 0x000ea20000100800 */
[----:B0-----:R-:W-:-:S03]  /*19d60*/  PRMT R18, RZ, 0x7610, R18 ;  /* 0x00007610ff127816 */ /* 0x001fc60000000012 */
[----:B-1----:R-:W2:Y:S01]  /*19d70*/  LDL R3, [R1+0x354] ;  /* 0x0003540001037983 */ /* 0x002ea20000100800 */
        /* <DEDUP_REMOVED lines=9> */
[----:B------:R0:W-:Y:S01]  /*19e10*/  STS.U16 [R249+UR7+0x10900], R17 ;  /* 0x01090011f9007988 */ /* 0x0001e20008000407 */
[----:B------:R-:W-:-:S03]  /*19e20*/  @!P1 IMAD.MOV.U32 R5, RZ, RZ, R247 ;  /* 0x000000ffff059224 */ /* 0x000fc600078e00f7 */
[----:B------:R-:W2:Y:S04]  /*19e30*/  LDL R245, [R1+0x2d4] ;  /* 0x0002d40001f57983 */ /* 0x000ea80000100800 */
[----:B------:R1:W2:Y:S01]  /*19e40*/  @!P1 LDG.E.U16 R18, desc[UR16][R4.64] ;  /* 0x0000001004129981 */ /* 0x0002a2000c1e1500 */
[----:B0-----:R-:W-:-:S03]  /*19e50*/  PRMT R17, RZ, 0x7610, R17 ;  /* 0x00007610ff117816 */ /* 0x001fc60000000011 */
[----:B------:R-:W2:Y:S04]  /*19e60*/  LDL R247, [R1+0x2d0] ;  /* 0x0002d00001f77983 */ /* 0x000ea80000100800 */
[----:B------:R-:W4:Y:S04]  /*19e70*/  LDL R5, [R1+0x390] ;  /* 0x0003900001057983 */ /* 0x000f280000100800 */
[----:B------:R0:W-:Y:S02]  /*19e80*/  STS.U16 [R249+UR7+0x10d00], R16 ;  /* 0x010d0010f9007988 */ /* 0x0001e40008000407 */
[----:B0-----:R-:W-:Y:S01]  /*19e90*/  PRMT R16, RZ, 0x7610, R16 ;  /* 0x00007610ff107816 */ /* 0x001fe20000000010 */
[----:B-1----:R-:W-:Y:S01]  /*19ea0*/  @!P1 IMAD.MOV.U32 R4, RZ, RZ, R252 ;  /* 0x000000ffff049224 */ /* 0x002fe200078e00fc */
[----:B------:R0:W-:Y:S04]  /*19eb0*/  STS.U16 [R249+UR7+0x11100], R15 ;  /* 0x0111000ff9007988 */ /* 0x0001e80008000407 */
[----:B------:R-:W2:Y:S04]  /*19ec0*/  LDL R252, [R1+0x214] ;  /* 0x0002140001fc7983 */ /* 0x000ea80000100800 */
[----:B----4-:R1:W4:Y:S02]  /*19ed0*/  @!P1 LDG.E.U16 R17, desc[UR16][R4.64] ;  /* 0x0000001004119981 */ /* 0x010324000c1e1500 */
[----:B-1----:R-:W-:-:S02]  /*19ee0*/  @!P1 IMAD.MOV.U32 R4, RZ, RZ, R3 ;  /* 0x000000ffff049224 */ /* 0x002fc400078e0003 */
[----:B------:R-:W-:Y:S01]  /*19ef0*/  @!P1 IMAD.MOV.U32 R5, RZ, RZ, R243 ;  /* 0x000000ffff059224 */ /* 0x000fe200078e00f3 */
[----:B------:R-:W4:Y:S04]  /*19f00*/  LDL R3, [R1+0x294] ;  /* 0x0002940001037983 */ /* 0x000f280000100800 */
[----:B------:R-:W4:Y:S04]  /*19f10*/  LDL R243, [R1+0x290] ;  /* 0x0002900001f37983 */ /* 0x000f280000100800 */
[----:B------:R3:W4:Y:S02]  /*19f20*/  @!P1 LDG.E.U16 R16, desc[UR16][R4.64] ;  /* 0x0000001004109981 */ /* 0x000724000c1e1500 */
[----:B---3--:R-:W-:-:S02]  /*19f30*/  @!P1 IMAD.MOV.U32 R4, RZ, RZ, R0 ;  /* 0x000000ffff049224 */ /* 0x008fc400078e0000 */
[----:B------:R-:W-:Y:S01]  /*19f40*/  @!P1 IMAD.MOV.U32 R5, RZ, RZ, R185 ;  /* 0x000000ffff059224 */ /* 0x000fe200078e00b9 */
[----:B------:R-:W3:Y:S04]  /*19f50*/  LDL R0, [R1+0x254] ;  /* 0x0002540001007983 */ /* 0x000ee80000100800 */
[----:B------:R-:W3:Y:S01]  /*19f60*/  LDL R185, [R1+0x250] ;  /* 0x0002500001b97983 */ /* 0x000ee20000100800 */
[----:B0-----:R-:W-:-:S03]  /*19f70*/  PRMT R15, RZ, 0x7610, R15 ;  /* 0x00007610ff0f7816 */ /* 0x001fc6000000000f */
[----:B------:R0:W-:Y:S04]  /*19f80*/  STS.U16 [R249+UR7+0x11500], R14 ;  /* 0x0115000ef9007988 */ /* 0x0001e80008000407 */
[----:B------:R2:W3:Y:S01]  /*19f90*/  @!P1 LDG.E.U16 R15, desc[UR16][R4.64] ;  /* 0x00000010040f9981 */ /* 0x0004e2000c1e1500 */
[----:B0-----:R-:W-:Y:S01]  /*19fa0*/  PRMT R14, RZ, 0x7610, R14 ;  /* 0x00007610ff0e7816 */ /* 0x001fe2000000000e */
[----:B--2---:R-:W-:Y:S02]  /*19fb0*/  @!P1 IMAD.MOV.U32 R4, RZ, RZ, R245 ;  /* 0x000000ffff049224 */ /* 0x004fe400078e00f5 */
[----:B------:R-:W-:Y:S01]  /*19fc0*/  @!P1 IMAD.MOV.U32 R5, RZ, RZ, R247 ;  /* 0x000000ffff059224 */ /* 0x000fe200078e00f7 */
[----:B------:R0:W-:Y:S04]  /*19fd0*/  STS.U16 [R249+UR7+0x11900], R13 ;  /* 0x0119000df9007988 */ /* 0x0001e80008000407 */
[----:B------:R4:W2:Y:S04]  /*19fe0*/  @!P1 LDG.E.U16 R14, desc[UR16][R4.64] ;  /* 0x00000010040e9981 */ /* 0x0008a8000c1e1500 */
[----:B------:R-:W2:Y:S01]  /*19ff0*/  LDL R247, [R1+0x1d0] ;  /* 0x0001d00001f77983 */ /* 0x000ea20000100800 */
[----:B0-----:R-:W-:-:S03]  /*1a000*/  PRMT R13, RZ, 0x7610, R13 ;  /* 0x00007610ff0d7816 */ /* 0x001fc6000000000d */
[----:B------:R0:W-:Y:S04]  /*1a010*/  STS.U16 [R249+UR7+0x11d00], R12 ;  /* 0x011d000cf9007988 */ /* 0x0001e80008000407 */
[----:B------:R-:W2:Y:S01]  /*1a020*/  LDL R245, [R1+0x1d4] ;  /* 0x0001d40001f57983 */ /* 0x000ea20000100800 */
[----:B0-----:R-:W-:Y:S01]  /*1a030*/  PRMT R12, RZ, 0x7610, R12 ;  /* 0x00007610ff0c7816 */ /* 0x001fe2000000000c */
[----:B----4-:R-:W-:Y:S02]  /*1a040*/  @!P1 IMAD.MOV.U32 R4, RZ, RZ, R3 ;  /* 0x000000ffff049224 */ /* 0x010fe400078e0003 */
[----:B------:R-:W4:Y:S01]  /*1a050*/  LDL R3, [R1+0x194] ;  /* 0x0001940001037983 */ /* 0x000f220000100800 */
[----:B------:R-:W-:-:S03]  /*1a060*/  @!P1 IMAD.MOV.U32 R5, RZ, RZ, R243 ;  /* 0x000000ffff059224 */ /* 0x000fc600078e00f3 */
[----:B------:R-:W4:Y:S04]  /*1a070*/  LDL R243, [R1+0x190] ;  /* 0x0001900001f37983 */ /* 0x000f280000100800 */
[----:B------:R3:W4:Y:S02]  /*1a080*/  @!P1 LDG.E.U16 R13, desc[UR16][R4.64] ;  /* 0x00000010040d9981 */ /* 0x000724000c1e1500 */
[----:B---3--:R-:W-:Y:S02]  /*1a090*/  @!P1 IMAD.MOV.U32 R4, RZ, RZ, R0 ;  /* 0x000000ffff049224 */ /* 0x008fe400078e0000 */
[----:B------:R-:W3:Y:S01]  /*1a0a0*/  LDL R0, [R1+0x154] ;  /* 0x0001540001007983 */ /* 0x000ee20000100800 */
[----:B------:R-:W-:-:S03]  /*1a0b0*/  @!P1 IMAD.MOV.U32 R5, RZ, RZ, R185 ;  /* 0x000000ffff059224 */ /* 0x000fc600078e00b9 */
[----:B------:R-:W3:Y:S04]  /*1a0c0*/  LDL R185, [R1+0x150] ;  /* 0x0001500001b97983 */ /* 0x000ee80000100800 */
[----:B------:R0:W3:Y:S04]  /*1a0d0*/  @!P1 LDG.E.U16 R12, desc[UR16][R4.64] ;  /* 0x00000010040c9981 */ /* 0x0000e8000c1e1500 */
[----:B------:R-:W2:Y:S01]  /*1a0e0*/  LDL R5, [R1+0x210] ;  /* 0x0002100001057983 */ /* 0x000ea20000100800 */
[----:B0-----:R-:W-:-:S03]  /*1a0f0*/  @!P1 IMAD.MOV.U32 R4, RZ, RZ, R252 ;  /* 0x000000ffff049224 */ /* 0x001fc600078e00fc */
[----:B------:R0:W-:Y:S04]  /*1a100*/  STS.U16 [R249+UR7+0x12100], R11 ;  /* 0x0121000bf9007988 */ /* 0x0001e80008000407 */
[----:B------:R1:W-:Y:S04]  /*1a110*/  STS.U16 [R249+UR7+0x12500], R10 ;  /* 0x0125000af9007988 */ /* 0x0003e80008000407 */
[----:B------:R-:W3:Y:S01]  /*1a120*/  LDL R252, [R1+0x90] ;  /* 0x0000900001fc7983 */ /* 0x000ee20000100800 */
[----:B0-----:R-:W-:Y:S02]  /*1a130*/  PRMT R11, RZ, 0x7610, R11 ;  /* 0x00007610ff0b7816 */ /* 0x001fe4000000000b */
[----:B-1----:R-:W-:Y:S01]  /*1a140*/  PRMT R10, RZ, 0x7610, R10 ;  /* 0x00007610ff0a7816 */ /* 0x002fe2000000000a */
[----:B------:R0:W-:Y:S04]  /*1a150*/  STS.U16 [R249+UR7+0x12900], R9 ;  /* 0x01290009f9007988 */ /* 0x0001e80008000407 */
[----:B------:R1:W-:Y:S01]  /*1a160*/  STS.U16 [R249+UR7+0x12d00], R8 ;  /* 0x012d0008f9007988 */ /* 0x0003e20008000407 */
[----:B0-----:R-:W-:-:S02]  /*1a170*/  PRMT R9, RZ, 0x7610, R9 ;  /* 0x00007610ff097816 */ /* 0x001fc40000000009 */
[----:B-1----:R-:W-:Y:S01]  /*1a180*/  PRMT R8, RZ, 0x7610, R8 ;  /* 0x00007610ff087816 */ /* 0x002fe20000000008 */
[----:B--2---:R0:W2:Y:S02]  /*1a190*/  @!P1 LDG.E.U16 R11, desc[UR16][R4.64] ;  /* 0x00000010040b9981 */ /* 0x0040a4000c1e1500 */
[----:B0-----:R-:W-:Y:S02]  /*1a1a0*/  @!P1 IMAD.MOV.U32 R4, RZ, RZ, R245 ;  /* 0x000000ffff049224 */ /* 0x001fe400078e00f5 */
[----:B------:R-:W-:Y:S01]  /*1a1b0*/  @!P1 IMAD.MOV.U32 R5, RZ, RZ, R247 ;  /* 0x000000ffff059224 */ /* 0x000fe200078e00f7 */
[----:B------:R-:W2:Y:S04]  /*1a1c0*/  LDL R245, [R1+0x54] ;  /* 0x0000540001f57983 */ /* 0x000ea80000100800 */
[----:B------:R4:W2:Y:S04]  /*1a1d0*/  @!P1 LDG.E.U16 R10, desc[UR16][R4.64] ;  /* 0x00000010040a9981 */ /* 0x0008a8000c1e1500 */
[----:B------:R-:W2:Y:S01]  /*1a1e0*/  LDL R247, [R1+0x50] ;  /* 0x0000500001f77983 */ /* 0x000ea20000100800 */
[----:B----4-:R-:W-:-:S02]  /*1a1f0*/  @!P1 IMAD.MOV.U32 R4, RZ, RZ, R3 ;  /* 0x000000ffff049224 */ /* 0x010fc400078e0003 */
[----:B------:R-:W-:Y:S01]  /*1a200*/  @!P1 IMAD.MOV.U32 R5, RZ, RZ, R243 ;  /* 0x000000ffff059224 */ /* 0x000fe200078e00f3 */
[----:B------:R-:W4:Y:S04]  /*1a210*/  LDL R3, [R1+0xd4] ;  /* 0x0000d40001037983 */ /* 0x000f280000100800 */
[----:B------:R3:W2:Y:S04]  /*1a220*/  @!P1 LDG.E.U16 R9, desc[UR16][R4.64] ;  /* 0x0000001004099981 */ /* 0x0006a8000c1e1500 */
[----:B------:R-:W2:Y:S01]  /*1a230*/  LDL R243, [R1+0xd0] ;  /* 0x0000d00001f37983 */ /* 0x000ea20000100800 */
[----:B---3--:R-:W-:-:S02]  /*1a240*/  @!P1 IMAD.MOV.U32 R4, RZ, RZ, R0 ;  /* 0x000000ffff049224 */ /* 0x008fc400078e0000 */
[----:B------:R-:W-:Y:S01]  /*1a250*/  @!P1 IMAD.MOV.U32 R5, RZ, RZ, R185 ;  /* 0x000000ffff059224 */ /* 0x000fe200078e00b9 */
[----:B------:R0:W-:Y:S04]  /*1a260*/  STS.U16 [R249+UR7+0x13100], R7 ;  /* 0x01310007f9007988 */ /* 0x0001e80008000407 */
[----:B------:R1:W3:Y:S04]  /*1a270*/  @!P1 LDG.E.U16 R8, desc[UR16][R4.64] ;  /* 0x0000001004089981 */ /* 0x0002e8000c1e1500 */
[----:B------:R-:W4:Y:S04]  /*1a280*/  LDL R185, [R1+0x94] ;  /* 0x0000940001b97983 */ /* 0x000f280000100800 */
[----:B------:R-:W3:Y:S04]  /*1a290*/  LDL R0, [R1+0xb48] ;  /* 0x000b480001007983 */ /* 0x000ee80000100800 */
[----:B------:R-:W1:Y:S04]  /*1a2a0*/  LDL R4, [R1+0x110] ;  /* 0x0001100001047983 */ /* 0x000e680000100800 */
[----:B------:R-:W1:Y:S01]  /*1a2b0*/  LDL R5, [R1+0x114] ;  /* 0x0001140001057983 */ /* 0x000e620000100800 */
[----:B0-----:R-:W-:-:S03]  /*1a2c0*/  PRMT R7, RZ, 0x7610, R7 ;  /* 0x00007610ff077816 */ /* 0x001fc60000000007 */
[----:B------:R0:W-:Y:S04]  /*1a2d0*/  STS.U16 [R249+UR7+0x13500], R6 ;  /* 0x01350006f9007988 */ /* 0x0001e80008000407 */
[----:B------:R4:W-:Y:S01]  /*1a2e0*/  STS.U16 [R249+UR7+0x13900], R184 ;  /* 0x013900b8f9007988 */ /* 0x0009e20008000407 */
[----:B0-----:R-:W-:Y:S02]  /*1a2f0*/  PRMT R6, RZ, 0x7610, R6 ;  /* 0x00007610ff067816 */ /* 0x001fe40000000006 */
[----:B-1----:R-:W-:-:S04]  /*1a300*/  @!P1 LOP3.LUT R5, R5, R4, RZ, 0x3c, !PT ;  /* 0x0000000405059212 */ /* 0x002fc800078e3cff */
[----:B------:R-:W-:-:S04]  /*1a310*/  @!P1 LOP3.LUT R4, R5, R4, RZ, 0x3c, !PT ;  /* 0x0000000405049212 */ /* 0x000fc800078e3cff */
[----:B------:R-:W-:-:S05]  /*1a320*/  @!P1 LOP3.LUT R5, R5, R4, RZ, 0x3c, !PT ;  /* 0x0000000405059212 */ /* 0x000fca00078e3cff */
[----:B------:R0:W3:Y:S01]  /*1a330*/  @!P1 LDG.E.U16 R7, desc[UR16][R4.64] ;  /* 0x0000001004079981 */ /* 0x0000e2000c1e1500 */
[----:B----4-:R-:W-:Y:S02]  /*1a340*/  @!P1 IMAD.MOV.U32 R184, RZ, RZ, R185 ;  /* 0x000000ffffb89224 */ /* 0x010fe400078e00b9 */
[----:B------:R-:W-:Y:S01]  /*1a350*/  @!P1 IMAD.MOV.U32 R185, RZ, RZ, R252 ;  /* 0x000000ffffb99224 */ /* 0x000fe200078e00fc */
[----:B------:R1:W-:Y:S04]  /*1a360*/  STS.U16 [R249+UR7+0x13d00], R195 ;  /* 0x013d00c3f9007988 */ /* 0x0003e80008000407 */
[----:B------:R-:W4:Y:S01]  /*1a370*/  LDL R252, [R1+0x9a8] ;  /* 0x0009a80001fc7983 */ /* 0x000f220000100800 */
[----:B0-----:R-:W-:Y:S02]  /*1a380*/  @!P1 IMAD.MOV.U32 R4, RZ, RZ, R3 ;  /* 0x000000ffff049224 */ /* 0x001fe400078e0003 */
[----:B--2---:R-:W-:Y:S01]  /*1a390*/  @!P1 IMAD.MOV.U32 R5, RZ, RZ, R243 ;  /* 0x000000ffff059224 */ /* 0x004fe200078e00f3 */
[----:B------:R-:W2:Y:S04]  /*1a3a0*/  LDL R3, [R1+0x9ec] ;  /* 0x0009ec0001037983 */ /* 0x000ea80000100800 */
[----:B------:R0:W4:Y:S04]  /*1a3b0*/  @!P1 LDG.E.U16 R6, desc[UR16][R4.64] ;  /* 0x0000001004069981 */ /* 0x000128000c1e1500 */
[----:B------:R-:W4:Y:S04]  /*1a3c0*/  LDL R243, [R1+0x9e8] ;  /* 0x0009e80001f37983 */ /* 0x000f280000100800 */
[----:B-1----:R-:W4:Y:S01]  /*1a3d0*/  LDL R249, [R1+0x9ac] ;  /* 0x0009ac0001f97983 */ /* 0x002f220000100800 */
[----:B0-----:R-:W-:-:S02]  /*1a3e0*/  PRMT R5, RZ, 0x7610, R5 ;  /* 0x00007610ff057816 */ /* 0x001fc40000000005 */
[----:B------:R-:W-:-:S04]  /*1a3f0*/  PRMT R4, RZ, 0x7610, R4 ;  /* 0x00007610ff047816 */ /* 0x000fc80000000004 */
[----:B------:R0:W4:Y:S02]  /*1a400*/  @!P1 LDG.E.U16 R5, desc[UR16][R184.64] ;  /* 0x00000010b8059981 */ /* 0x000124000c1e1500 */
[----:B0-----:R-:W-:Y:S02]  /*1a410*/  @!P1 IMAD.MOV.U32 R184, RZ, RZ, R245 ;  /* 0x000000ffffb89224 */ /* 0x001fe400078e00f5 */
[----:B------:R-:W-:Y:S01]  /*1a420*/  @!P1 IMAD.MOV.U32 R185, RZ, RZ, R247 ;  /* 0x000000ffffb99224 */ /* 0x000fe200078e00f7 */
[----:B------:R-:W-:Y:S01]  /*1a430*/  PRMT R195, RZ, 0x7610, R195 ;  /* 0x00007610ffc37816 */ /* 0x000fe200000000c3 */
[----:B------:R-:W4:Y:S04]  /*1a440*/  LDL R247, [R1+0x968] ;  /* 0x0009680001f77983 */ /* 0x000f280000100800 */
[----:B------:R0:W4:Y:S04]  /*1a450*/  @!P1 LDG.E.U16 R4, desc[UR16][R184.64] ;  /* 0x00000010b8049981 */ /* 0x000128000c1e1500 */
[----:B------:R-:W4:Y:S04]  /*1a460*/  LDL R245, [R1+0x96c] ;  /* 0x00096c0001f57983 */ /* 0x000f280000100800 */
[----:B------:R-:W0:Y:S04]  /*1a470*/  LDL R184, [R1+0x618] ;  /* 0x0006180001b87983 */ /* 0x000e280000100800 */
[----:B------:R-:W0:Y:S04]  /*1a480*/  LDL R185, [R1+0xa18] ;  /* 0x000a180001b97983 */ /* 0x000e280000100800 */
[----:B---3--:R1:W-:Y:S04]  /*1a490*/  STS.U16 [R0+UR7+0x10200], R189 ;  /* 0x010200bd00007988 */ /* 0x0083e80008000407 */
[----:B------:R-:W-:Y:S04]  /*1a4a0*/  STS.U16 [R0+UR7+0x10600], R187 ;  /* 0x010600bb00007988 */ /* 0x000fe80008000407 */
[----:B------:R-:W-:Y:S01]  /*1a4b0*/  STS.U16 [R0+UR7+0x10a00], R183 ;  /* 0x010a00b700007988 */ /* 0x000fe20008000407 */
[----:B0-----:R-:W-:-:S04]  /*1a4c0*/  @!P1 LOP3.LUT R185, R185, R184, RZ, 0x3c, !PT ;  /* 0x000000b8b9b99212 */ /* 0x001fc800078e3cff */
[----:B------:R-:W-:-:S04]  /*1a4d0*/  @!P1 LOP3.LUT R184, R185, R184, RZ, 0x3c, !PT ;  /* 0x000000b8b9b89212 */ /* 0x000fc800078e3cff */
[----:B------:R-:W-:-:S05]  /*1a4e0*/  @!P1 LOP3.LUT R185, R185, R184, RZ, 0x3c, !PT ;  /* 0x000000b8b9b99212 */ /* 0x000fca00078e3cff */
[----:B------:R2:W3:Y:S02]  /*1a4f0*/  @!P1 LDG.E.U16 R195, desc[UR16][R184.64] ;  /* 0x00000010b8c39981 */ /* 0x0004e4000c1e1500 */
[----:B--2---:R-:W-:Y:S02]  /*1a500*/  @!P1 IMAD.MOV.U32 R184, RZ, RZ, R3 ;  /* 0x000000ffffb89224 */ /* 0x004fe400078e0003 */
[----:B----4-:R-:W-:Y:S01]  /*1a510*/  @!P1 IMAD.MOV.U32 R185, RZ, RZ, R243 ;  /* 0x000000ffffb99224 */ /* 0x010fe200078e00f3 */
[----:B------:R-:W2:Y:S04]  /*1a520*/  LDL R3, [R1+0x92c] ;  /* 0x00092c0001037983 */ /* 0x000ea80000100800 */
[----:B------:R-:W4:Y:S04]  /*1a530*/  LDL R243, [R1+0x928] ;  /* 0x0009280001f37983 */ /* 0x000f280000100800 */
[----:B------:R-:W-:Y:S04]  /*1a540*/  STS.U16 [R0+UR7+0x10e00], R186 ;  /* 0x010e00ba00007988 */ /* 0x000fe80008000407 */
[----:B------:R0:W-:Y:S04]  /*1a550*/  STS.U16 [R0+UR7+0x11200], R191 ;  /* 0x011200bf00007988 */ /* 0x0001e80008000407 */
[----:B------:R0:W-:Y:S01]  /*1a560*/  STS.U16 [R0+UR7+0x11600], R190 ;  /* 0x011600be00007988 */ /* 0x0001e20008000407 */
[----:B-1----:R-:W-:-:S03]  /*1a570*/  PRMT R189, RZ, 0x7610, R189 ;  /* 0x00007610ffbd7816 */ /* 0x002fc600000000bd */
[----:B0-----:R-:W3:Y:S04]  /*1a580*/  LDL R191, [R1+0x8ec] ;  /* 0x0008ec0001bf7983 */ /* 0x001ee80000100800 */
[----:B------:R-:W3:Y:S01]  /*1a590*/  LDL R190, [R1+0x8e8] ;  /* 0x0008e80001be7983 */ /* 0x000ee20000100800 */
[----:B------:R-:W-:-:S03]  /*1a5a0*/  PRMT R183, RZ, 0x7610, R183 ;  /* 0x00007610ffb77816 */ /* 0x000fc600000000b7 */
[----:B------:R0:W3:Y:S01]  /*1a5b0*/  @!P1 LDG.E.U16 R189, desc[UR16][R184.64] ;  /* 0x00000010b8bd9981 */ /* 0x0000e2000c1e1500 */
[----:B------:R-:W-:Y:S02]  /*1a5c0*/  @!P1 IMAD.MOV.U32 R186, RZ, RZ, R245 ;  /* 0x000000ffffba9224 */ /* 0x000fe400078e00f5 */
[----:B------:R-:W-:Y:S01]  /*1a5d0*/  @!P1 IMAD.MOV.U32 R187, RZ, RZ, R247 ;  /* 0x000000ffffbb9224 */ /* 0x000fe200078e00f7 */
[----:B------:R-:W3:Y:S04]  /*1a5e0*/  LDL R245, [R1+0x86c] ;  /* 0x00086c0001f57983 */ /* 0x000ee80000100800 */
[----:B------:R-:W3:Y:S01]  /*1a5f0*/  LDL R247, [R1+0x868] ;  /* 0x0008680001f77983 */ /* 0x000ee20000100800 */
[----:B0-----:R-:W-:Y:S02]  /*1a600*/  @!P1 IMAD.MOV.U32 R184, RZ, RZ, R249 ;  /* 0x000000ffffb89224 */ /* 0x001fe400078e00f9 */
[----:B------:R-:W-:Y:S01]  /*1a610*/  @!P1 IMAD.MOV.U32 R185, RZ, RZ, R252 ;  /* 0x000000ffffb99224 */ /* 0x000fe200078e00fc */
[----:B------:R-:W3:Y:S04]  /*1a620*/  LDL R249, [R1+0x8ac] ;  /* 0x0008ac0001f97983 */ /* 0x000ee80000100800 */
[----:B------:R-:W3:Y:S04]  /*1a630*/  LDL R252, [R1+0x8a8] ;  /* 0x0008a80001fc7983 */ /* 0x000ee80000100800 */
[----:B------:R0:W3:Y:S02]  /*1a640*/  @!P1 LDG.E.U16 R183, desc[UR16][R184.64] ;  /* 0x00000010b8b79981 */ /* 0x0000e4000c1e1500 */
[----:B0-----:R-:W-:-:S06]  /*1a650*/  PRMT R184, RZ, 0x7610, R184 ;  /* 0x00007610ffb87816 */ /* 0x001fcc00000000b8 */
[----:B------:R2:W3:Y:S02]  /*1a660*/  @!P1 LDG.E.U16 R184, desc[UR16][R186.64] ;  /* 0x00000010bab89981 */ /* 0x0004e4000c1e1500 */
[----:B--2---:R-:W-:Y:S02]  /*1a670*/  @!P1 IMAD.MOV.U32 R186, RZ, RZ, R3 ;  /* 0x000000ffffba9224 */ /* 0x004fe400078e0003 */
[----:B------:R-:W2:Y:S01]  /*1a680*/  LDL R3, [R1+0x82c] ;  /* 0x00082c0001037983 */ /* 0x000ea20000100800 */
[----:B----4-:R-:W-:-:S03]  /*1a690*/  @!P1 IMAD.MOV.U32 R187, RZ, RZ, R243 ;  /* 0x000000ffffbb9224 */ /* 0x010fc600078e00f3 */
[----:B------:R-:W4:Y:S01]  /*1a6a0*/  LDL R243, [R1+0x828] ;  /* 0x0008280001f37983 */ /* 0x000f220000100800 */
[----:B------:R-:W-:-:S06]  /*1a6b0*/  PRMT R185, RZ, 0x7610, R185 ;  /* 0x00007610ffb97816 */ /* 0x000fcc00000000b9 */
[----:B------:R0:W4:Y:S01]  /*1a6c0*/  @!P1 LDG.E.U16 R185, desc[UR16][R186.64] ;  /* 0x00000010bab99981 */ /* 0x000122000c1e1500 */
[----:B---3--:R-:W-:-:S04]  /*1a6d0*/  @!P1 LOP3.LUT R191, R191, R190, RZ, 0x3c, !PT ;  /* 0x000000bebfbf9212 */ /* 0x008fc800078e3cff */
[C---:B------:R-:W-:Y:S02]  /*1a6e0*/  @!P1 LOP3.LUT R190, R191.reuse, R190, RZ, 0x3c, !PT ;  /* 0x000000bebfbe9212 */ /* 0x040fe400078e3cff */
[----:B0-----:R-:W-:Y:S02]  /*1a6f0*/  PRMT R186, RZ, 0x7610, R186 ;  /* 0x00007610ffba7816 */ /* 0x001fe400000000ba */
[----:B------:R-:W-:Y:S02]  /*1a700*/  @!P1 LOP3.LUT R191, R191, R190, RZ, 0x3c, !PT ;  /* 0x000000bebfbf9212 */ /* 0x000fe400078e3cff */
[----:B------:R-:W-:-:S03]  /*1a710*/  PRMT R187, RZ, 0x7610, R187 ;  /* 0x00007610ffbb7816 */ /* 0x000fc600000000bb */
[----:B------:R0:W3:Y:S04]  /*1a720*/  @!P1 LDG.E.U16 R186, desc[UR16][R190.64] ;  /* 0x00000010beba9981 */ /* 0x0000e8000c1e1500 */
[----:B------:R-:W-:Y:S01]  /*1a730*/  STS.U16 [R0+UR7+0x11a00], R212 ;  /* 0x011a00d400007988 */ /* 0x000fe20008000407 */
[----:B0-----:R-:W-:Y:S02]  /*1a740*/  @!P1 IMAD.MOV.U32 R190, RZ, RZ, R249 ;  /* 0x000000ffffbe9224 */ /* 0x001fe400078e00f9 */
[----:B------:R-:W-:Y:S01]  /*1a750*/  @!P1 IMAD.MOV.U32 R191, RZ, RZ, R252 ;  /* 0x000000ffffbf9224 */ /* 0x000fe200078e00fc */
[----:B------:R0:W-:Y:S04]  /*1a760*/  STS.U16 [R0+UR7+0x11e00], R188 ;  /* 0x011e00bc00007988 */ /* 0x0001e80008000407 */
[----:B------:R1:W3:Y:S04]  /*1a770*/  @!P1 LDG.E.U16 R187, desc[UR16][R190.64] ;  /* 0x00000010bebb9981 */ /* 0x0002e8000c1e1500 */
[----:B------:R-:W3:Y:S01]  /*1a780*/  LDL R252, [R1+0x7a8] ;  /* 0x0007a80001fc7983 */ /* 0x000ee20000100800 */
[----:B0-----:R-:W-:-:S03]  /*1a790*/  PRMT R188, RZ, 0x7610, R188 ;  /* 0x00007610ffbc7816 */ /* 0x001fc600000000bc */
[----:B------:R-:W3:Y:S01]  /*1a7a0*/  LDL R249, [R1+0x7ac] ;  /* 0x0007ac0001f97983 */ /* 0x000ee20000100800 */
[----:B-1----:R-:W-:Y:S02]  /*1a7b0*/  @!P1 IMAD.MOV.U32 R190, RZ, RZ, R245 ;  /* 0x000000ffffbe9224 */ /* 0x002fe400078e00f5 */
[----:B------:R-:W-:Y:S01]  /*1a7c0*/  @!P1 IMAD.MOV.U32 R191, RZ, RZ, R247 ;  /* 0x000000ffffbf9224 */ /* 0x000fe200078e00f7 */
[----:B------:R0:W-:Y:S04]  /*1a7d0*/  STS.U16 [R0+UR7+0x12200], R192 ;  /* 0x012200c000007988 */ /* 0x0001e80008000407 */
[----:B------:R2:W3:Y:S04]  /*1a7e0*/  @!P1 LDG.E.U16 R188, desc[UR16][R190.64] ;  /* 0x00000010bebc9981 */ /* 0x0004e8000c1e1500 */
[----:B------:R-:W3:Y:S01]  /*1a7f0*/  LDL R247, [R1+0x768] ;  /* 0x0007680001f77983 */ /* 0x000ee20000100800 */
[----:B0-----:R-:W-:-:S03]  /*1a800*/  PRMT R192, RZ, 0x7610, R192 ;  /* 0x00007610ffc07816 */ /* 0x001fc600000000c0 */
[----:B------:R-:W3:Y:S01]  /*1a810*/  LDL R245, [R1+0x76c] ;  /* 0x00076c0001f57983 */ /* 0x000ee20000100800 */
[----:B--2---:R-:W-:-:S03]  /*1a820*/  @!P1 IMAD.MOV.U32 R190, RZ, RZ, R3 ;  /* 0x000000ffffbe9224 */ /* 0x004fc600078e0003 */
[----:B------:R-:W2:Y:S01]  /*1a830*/  LDL R3, [R1+0x72c] ;  /* 0x00072c0001037983 */ /* 0x000ea20000100800 */
[----:B----4-:R-:W-:-:S03]  /*1a840*/  @!P1 IMAD.MOV.U32 R191, RZ, RZ, R243 ;  /* 0x000000ffffbf9224 */ /* 0x010fc600078e00f3 */
[----:B------:R-:W4:Y:S04]  /*1a850*/  LDL R243, [R1+0x728] ;  /* 0x0007280001f37983 */ /* 0x000f280000100800 */
[----:B------:R0:W4:Y:S04]  /*1a860*/  @!P1 LDG.E.U16 R192, desc[UR16][R190.64] ;  /* 0x00000010bec09981 */ /* 0x000128000c1e1500 */
[----:B------:R-:W0:Y:S04]  /*1a870*/  LDL R190, [R1+0x7e8] ;  /* 0x0007e80001be7983 */ /* 0x000e280000100800 */
[----:B------:R-:W0:Y:S04]  /*1a880*/  LDL R191, [R1+0x7ec] ;  /* 0x0007ec0001bf7983 */ /* 0x000e280000100800 */
[----:B------:R1:W-:Y:S04]  /*1a890*/  STS.U16 [R0+UR7+0x12600], R194 ;  /* 0x012600c200007988 */ /* 0x0003e80008000407 */
[----:B------:R1:W-:Y:S02]  /*1a8a0*/  STS.U16 [R0+UR7+0x12a00], R196 ;  /* 0x012a00c400007988 */ /* 0x0003e40008000407 */
[----:B-1----:R-:W-:-:S02]  /*1a8b0*/  PRMT R194, RZ, 0x7610, R194 ;  /* 0x00007610ffc27816 */ /* 0x002fc400000000c2 */
[----:B------:R-:W-:Y:S01]  /*1a8c0*/  PRMT R196, RZ, 0x7610, R196 ;  /* 0x00007610ffc47816 */ /* 0x000fe200000000c4 */
[----:B------:R1:W-:Y:S04]  /*1a8d0*/  STS.U16 [R0+UR7+0x12e00], R198 ;  /* 0x012e00c600007988 */ /* 0x0003e80008000407 */
[----:B------:R1:W-:Y:S02]  /*1a8e0*/  STS.U16 [R0+UR7+0x13200], R199 ;  /* 0x013200c700007988 */ /* 0x0003e40008000407 */
[----:B-1----:R-:W-:Y:S02]  /*1a8f0*/  PRMT R198, RZ, 0x7610, R198 ;  /* 0x00007610ffc67816 */ /* 0x002fe400000000c6 */
[----:B------:R-:W-:Y:S02]  /*1a900*/  PRMT R199, RZ, 0x7610, R199 ;  /* 0x00007610ffc77816 */ /* 0x000fe400000000c7 */
        /* <DEDUP_REMOVED lines=11> */
[----:B------:R0:W-:Y:S04]  /*1a9c0*/  STS.U16 [R0+UR7+0x13600], R200 ;  /* 0x013600c800007988 */ /* 0x0001e80008000407 */
[----:B------:R2:W3:Y:S04]  /*1a9d0*/  @!P1 LDG.E.U16 R198, desc[UR16][R190.64] ;  /* 0x00000010bec69981 */ /* 0x0004e8000c1e1500 */
[----:B------:R-:W3:Y:S04]  /*1a9e0*/  LDL R245, [R1+0x66c] ;  /* 0x00066c0001f57983 */ /* 0x000ee80000100800 */
[----:B------:R-:W3:Y:S01]  /*1a9f0*/  LDL R247, [R1+0xb44] ;  /* 0x000b440001f77983 */ /* 0x000ee20000100800 */
[----:B--2---:R-:W-:-:S02]  /*1aa00*/  @!P1 IMAD.MOV.U32 R190, RZ, RZ, R3 ;  /* 0x000000ffffbe9224 */ /* 0x004fc400078e0003 */
[----:B----4-:R-:W-:Y:S01]  /*1aa10*/  @!P1 IMAD.MOV.U32 R191, RZ, RZ, R243 ;  /* 0x000000ffffbf9224 */ /* 0x010fe200078e00f3 */
[----:B0-----:R-:W-:Y:S01]  /*1aa20*/  PRMT R200, RZ, 0x7610, R200 ;  /* 0x00007610ffc87816 */ /* 0x001fe200000000c8 */
[----:B------:R0:W-:Y:S04]  /*1aa30*/  STS.U16 [R0+UR7+0x13a00], R201 ;  /* 0x013a00c900007988 */ /* 0x0001e80008000407 */
[----:B------:R1:W2:Y:S04]  /*1aa40*/  @!P1 LDG.E.U16 R199, desc[UR16][R190.64] ;  /* 0x00000010bec79981 */ /* 0x0002a8000c1e1500 */
[----:B------:R-:W4:Y:S04]  /*1aa50*/  LDL R243, [R1+0x628] ;  /* 0x0006280001f37983 */ /* 0x000f280000100800 */
[----:B------:R-:W2:Y:S04]  /*1aa60*/  LDL R3, [R1+0x62c] ;  /* 0x00062c0001037983 */ /* 0x000ea80000100800 */
[----:B------:R-:W1:Y:S04]  /*1aa70*/  LDL R190, [R1+0x6e8] ;  /* 0x0006e80001be7983 */ /* 0x000e680000100800 */
[----:B------:R-:W1:Y:S01]  /*1aa80*/  LDL R191, [R1+0x6ec] ;  /* 0x0006ec0001bf7983 */ /* 0x000e620000100800 */
[----:B0-----:R-:W-:-:S02]  /*1aa90*/  PRMT R201, RZ, 0x7610, R201 ;  /* 0x00007610ffc97816 */ /* 0x001fc400000000c9 */
[----:B-1----:R-:W-:-:S04]  /*1aaa0*/  @!P1 LOP3.LUT R191, R191, R190, RZ, 0x3c, !PT ;  /* 0x000000bebfbf9212 */ /* 0x002fc800078e3cff */
[----:B------:R-:W-:-:S04]  /*1aab0*/  @!P1 LOP3.LUT R190, R191, R190, RZ, 0x3c, !PT ;  /* 0x000000bebfbe9212 */ /* 0x000fc800078e3cff */
[----:B------:R-:W-:-:S05]  /*1aac0*/  @!P1 LOP3.LUT R191, R191, R190, RZ, 0x3c, !PT ;  /* 0x000000bebfbf9212 */ /* 0x000fca00078e3cff */
[----:B------:R3:W4:Y:S02]  /*1aad0*/  @!P1 LDG.E.U16 R200, desc[UR16][R190.64] ;  /* 0x00000010bec89981 */ /* 0x000724000c1e1500 */
[----:B---3--:R-:W-:Y:S02]  /*1aae0*/  @!P1 IMAD.MOV.U32 R190, RZ, RZ, R249 ;  /* 0x000000ffffbe9224 */ /* 0x008fe400078e00f9 */
[----:B------:R-:W-:Y:S01]  /*1aaf0*/  @!P1 IMAD.MOV.U32 R191, RZ, RZ, R252 ;  /* 0x000000ffffbf9224 */ /* 0x000fe200078e00fc */
[----:B------:R0:W-:Y:S04]  /*1ab00*/  STS.U16 [R0+UR7+0x13e00], R202 ;  /* 0x013e00ca00007988 */ /* 0x0001e80008000407 */
[----:B------:R1:W3:Y:S04]  /*1ab10*/  @!P1 LDG.E.U16 R201, desc[UR16][R190.64] ;  /* 0x00000010bec99981 */ /* 0x0002e8000c1e1500 */
[----:B------:R-:W3:Y:S04]  /*1ab20*/  LDL R252, [R1+0x388] ;  /* 0x0003880001fc7983 */ /* 0x000ee80000100800 */
[----:B------:R-:W3:Y:S04]  /*1ab30*/  LDL R249, [R1+0x38c] ;  /* 0x00038c0001f97983 */ /* 0x000ee80000100800 */
[----:B------:R-:W2:Y:S01]  /*1ab40*/  LDL R191, [R1+0x668] ;  /* 0x0006680001bf7983 */ /* 0x000ea20000100800 */
[----:B0-----:R-:W-:Y:S01]  /*1ab50*/  PRMT R202, RZ, 0x7610, R202 ;  /* 0x00007610ffca7816 */ /* 0x001fe200000000ca */
[----:B-1----:R-:W-:-:S02]  /*1ab60*/  @!P1 IMAD.MOV.U32 R190, RZ, RZ, R245 ;  /* 0x000000ffffbe9224 */ /* 0x002fc400078e00f5 */
[----:B------:R0:W-:Y:S04]  /*1ab70*/  STS.U16 [R247+UR7+0x10300], R203 ;  /* 0x010300cbf7007988 */ /* 0x0001e80008000407 */
[----:B------:R-:W3:Y:S01]  /*1ab80*/  LDL.LU R0, [R1+0x48] ;  /* 0x0000480001007983 */ /* 0x000ee20000300800 */
[----:B0-----:R-:W-:-:S03]  /*1ab90*/  PRMT R203, RZ, 0x7610, R203 ;  /* 0x00007610ffcb7816 */ /* 0x001fc600000000cb */
[----:B--2---:R0:W2:Y:S04]  /*1aba0*/  @!P1 LDG.E.U16 R202, desc[UR16][R190.64] ;  /* 0x00000010beca9981 */ /* 0x0040a8000c1e1500 */
[----:B------:R1:W-:Y:S04]  /*1abb0*/  STS.U16 [R247+UR7+0x10700], R204 ;  /* 0x010700ccf7007988 */ /* 0x0003e80008000407 */
[----:B------:R-:W2:Y:S01]  /*1abc0*/  LDL R245, [R1+0x34c] ;  /* 0x00034c0001f57983 */ /* 0x000ea20000100800 */
[----:B0-----:R-:W-:Y:S02]  /*1abd0*/  @!P1 IMAD.MOV.U32 R190, RZ, RZ, R3 ;  /* 0x000000ffffbe9224 */ /* 0x001fe400078e0003 */
[----:B----4-:R-:W-:Y:S01]  /*1abe0*/  @!P1 IMAD.MOV.U32 R191, RZ, RZ, R243 ;  /* 0x000000ffffbf9224 */ /* 0x010fe200078e00f3 */
[----:B-1----:R-:W-:Y:S01]  /*1abf0*/  PRMT R204, RZ, 0x7610, R204 ;  /* 0x00007610ffcc7816 */ /* 0x002fe200000000cc */
[----:B------:R0:W-:Y:S04]  /*1ac00*/  STS.U16 [R247+UR7+0x10b00], R211 ;  /* 0x010b00d3f7007988 */ /* 0x0001e80008000407 */
[----:B------:R1:W4:Y:S04]  /*1ac10*/  @!P1 LDG.E.U16 R203, desc[UR16][R190.64] ;  /* 0x00000010becb9981 */ /* 0x000328000c1e1500 */
[----:B------:R-:W4:Y:S04]  /*1ac20*/  LDL R243, [R1+0x308] ;  /* 0x0003080001f37983 */ /* 0x000f280000100800 */
[----:B------:R-:W4:Y:S04]  /*1ac30*/  LDL R3, [R1+0x30c] ;  /* 0x00030c0001037983 */ /* 0x000f280000100800 */
        /* <DEDUP_REMOVED lines=13> */
[----:B------:R-:W4:Y:S01]  /*1ad10*/  LDL R191, [R1+0x348] ;  /* 0x0003480001bf7983 */ /* 0x000f220000100800 */
[----:B0-----:R-:W-:Y:S01]  /*1ad20*/  PRMT R210, RZ, 0x7610, R210 ;  /* 0x00007610ffd27816 */ /* 0x001fe200000000d2 */
[----:B--2---:R-:W-:-:S02]  /*1ad30*/  @!P1 IMAD.MOV.U32 R190, RZ, RZ, R245 ;  /* 0x000000ffffbe9224 */ /* 0x004fc400078e00f5 */
[----:B------:R0:W-:Y:S04]  /*1ad40*/  STS.U16 [R247+UR7+0x11300], R209 ;  /* 0x011300d1f7007988 */ /* 0x0001e80008000407 */
[----:B------:R-:W2:Y:S01]  /*1ad50*/  LDL R245, [R1+0x24c] ;  /* 0x00024c0001f57983 */ /* 0x000ea20000100800 */
[----:B0-----:R-:W-:-:S03]  /*1ad60*/  PRMT R209, RZ, 0x7610, R209 ;  /* 0x00007610ffd17816 */ /* 0x001fc600000000d1 */
[----:B----4-:R0:W4:Y:S02]  /*1ad70*/  @!P1 LDG.E.U16 R210, desc[UR16][R190.64] ;  /* 0x00000010bed29981 */ /* 0x010124000c1e1500 */
[----:B0-----:R-:W-:Y:S02]  /*1ad80*/  @!P1 IMAD.MOV.U32 R190, RZ, RZ, R3 ;  /* 0x000000ffffbe9224 */ /* 0x001fe400078e0003 */
[----:B------:R-:W-:Y:S01]  /*1ad90*/  @!P1 IMAD.MOV.U32 R191, RZ, RZ, R243 ;  /* 0x000000ffffbf9224 */ /* 0x000fe200078e00f3 */
[----:B------:R0:W-:Y:S04]  /*1ada0*/  STS.U16 [R247+UR7+0x11700], R208 ;  /* 0x011700d0f7007988 */ /* 0x0001e80008000407 */
[----:B------:R1:W4:Y:S04]  /*1adb0*/  @!P1 LDG.E.U16 R209, desc[UR16][R190.64] ;  /* 0x00000010bed19981 */ /* 0x000328000c1e1500 */
[----:B------:R-:W4:Y:S04]  /*1adc0*/  LDL R243, [R1+0x208] ;  /* 0x0002080001f37983 */ /* 0x000f280000100800 */
[----:B------:R-:W4:Y:S04]  /*1add0*/  LDL R3, [R1+0x20c] ;  /* 0x00020c0001037983 */ /* 0x000f280000100800 */
[----:B------:R-:W1:Y:S04]  /*1ade0*/  LDL R190, [R1+0x2c8] ;  /* 0x0002c80001be7983 */ /* 0x000e680000100800 */
[----:B------:R-:W1:Y:S01]  /*1adf0*/  LDL R191, [R1+0x2cc] ;  /* 0x0002cc0001bf7983 */ /* 0x000e620000100800 */
[----:B0-----:R-:W-:-:S03]  /*1ae00*/  PRMT R208, RZ, 0x7610, R208 ;  /* 0x00007610ffd07816 */ /* 0x001fc600000000d0 */
[----:B------:R0:W-:Y:S02]  /*1ae10*/  STS.U16 [R247+UR7+0x11b00], R207 ;  /* 0x011b00cff7007988 */ /* 0x0001e40008000407 */
[----:B0-----:R-:W-:Y:S02]  /*1ae20*/  PRMT R207, RZ, 0x7610, R207 ;  /* 0x00007610ffcf7816 */ /* 0x001fe400000000cf */
        /* <DEDUP_REMOVED lines=13> */
[----:B------:R0:W-:Y:S01]  /*1af00*/  STS.U16 [R247+UR7+0x12300], R205 ;  /* 0x012300cdf7007988 */ /* 0x0001e20008000407 */
[----:B------:R-:W-:-:S03]  /*1af10*/  PRMT R212, RZ, 0x7610, R212 ;  /* 0x00007610ffd47816 */ /* 0x000fc600000000d4 */
        /* <DEDUP_REMOVED lines=28> */
[----:B------:R-:W-:Y:S04]  /*1b0e0*/  STS.U16 [R247+UR7+0x13300], R234 ;  /* 0x013300eaf7007988 */ /* 0x000fe80008000407 */
[----:B------:R0:W-:Y:S04]  /*1b0f0*/  STS.U16 [R247+UR7+0x13700], R2 ;  /* 0x01370002f7007988 */ /* 0x0001e80008000407 */
[----:B----4-:R1:W4:Y:S02]  /*1b100*/  @!P1 LDG.E.U16 R230, desc[UR16][R190.64] ;  /* 0x00000010bee69981 */ /* 0x010324000c1e1500 */
[----:B-1----:R-:W-:-:S02]  /*1b110*/  @!P1 IMAD.MOV.U32 R190, RZ, RZ, R3 ;  /* 0x000000ffffbe9224 */ /* 0x002fc400078e0003 */
[----:B------:R-:W-:Y:S01]  /*1b120*/  @!P1 IMAD.MOV.U32 R191, RZ, RZ, R243 ;  /* 0x000000ffffbf9224 */ /* 0x000fe200078e00f3 */
[----:B------:R-:W4:Y:S04]  /*1b130*/  LDL R3, [R1+0xa14] ;  /* 0x000a140001037983 */ /* 0x000f280000100800 */
[----:B------:R1:W4:Y:S04]  /*1b140*/  @!P1 LDG.E.U16 R232, desc[UR16][R190.64] ;  /* 0x00000010bee89981 */ /* 0x000328000c1e1500 */
[----:B------:R-:W4:Y:S04]  /*1b150*/  LDL R243, [R1+0x614] ;  /* 0x0006140001f37983 */ /* 0x000f280000100800 */
[----:B------:R-:W1:Y:S04]  /*1b160*/  LDL R190, [R1+0xc8] ;  /* 0x0000c80001be7983 */ /* 0x000e680000100800 */
[----:B------:R-:W1:Y:S04]  /*1b170*/  LDL R191, [R1+0xcc] ;  /* 0x0000cc0001bf7983 */ /* 0x000e680000100800 */
[----:B0-----:R-:W2:Y:S01]  /*1b180*/  LDL.LU R2, [R1+0xb80] ;  /* 0x000b800001027983 */ /* 0x001ea20000300800 */
[----:B------:R-:W-:-:S03]  /*1b190*/  PRMT R234, RZ, 0x7610, R234 ;  /* 0x00007610ffea7816 */ /* 0x000fc600000000ea */
[----:B------:R0:W-:Y:S04]  /*1b1a0*/  STS.U16 [R247+UR7+0x13b00], R236 ;  /* 0x013b00ecf7007988 */ /* 0x0001e80008000407 */
[----:B------:R3:W-:Y:S01]  /*1b1b0*/  STS.U16 [R247+UR7+0x13f00], R238 ;  /* 0x013f00eef7007988 */ /* 0x0007e20008000407 */
[----:B0-----:R-:W-:Y:S02]  /*1b1c0*/  PRMT R236, RZ, 0x7610, R236 ;  /* 0x00007610ffec7816 */ /* 0x001fe400000000ec */
[----:B---3--:R-:W-:Y:S01]  /*1b1d0*/  PRMT R238, RZ, 0x7610, R238 ;  /* 0x00007610ffee7816 */ /* 0x008fe200000000ee */
[----:B------:R-:W-:Y:S01]  /*1b1e0*/  STL [R1+0xb64], R0 ;  /* 0x000b640001007387 */ /* 0x000fe20000100800 */
[----:B-1----:R-:W-:-:S04]  /*1b1f0*/  @!P1 LOP3.LUT R191, R191, R190, RZ, 0x3c, !PT ;  /* 0x000000bebfbf9212 */ /* 0x002fc800078e3cff */
[----:B------:R-:W-:-:S04]  /*1b200*/  @!P1 LOP3.LUT R190, R191, R190, RZ, 0x3c, !PT ;  /* 0x000000bebfbe9212 */ /* 0x000fc800078e3cff */
[----:B------:R-:W-:-:S05]  /*1b210*/  @!P1 LOP3.LUT R191, R191, R190, RZ, 0x3c, !PT ;  /* 0x000000bebfbf9212 */ /* 0x000fca00078e3cff */
[----:B------:R0:W3:Y:S02]  /*1b220*/  @!P1 LDG.E.U16 R234, desc[UR16][R190.64] ;  /* 0x00000010beea9981 */ /* 0x0000e4000c1e1500 */
[----:B0-----:R-:W-:Y:S02]  /*1b230*/  @!P1 IMAD.MOV.U32 R190, RZ, RZ, R249 ;  /* 0x000000ffffbe9224 */ /* 0x001fe400078e00f9 */
[----:B------:R-:W-:-:S05]  /*1b240*/  @!P1 IMAD.MOV.U32 R191, RZ, RZ, R252 ;  /* 0x000000ffffbf9224 */ /* 0x000fca00078e00fc */
[----:B------:R0:W3:Y:S04]  /*1b250*/  @!P1 LDG.E.U16 R236, desc[UR16][R190.64] ;  /* 0x00000010beec9981 */ /* 0x0000e8000c1e1500 */
[----:B--2---:R1:W-:Y:S01]  /*1b260*/  STS.U16 [R2+UR7], R240 ;  /* 0x000000f002007988 */ /* 0x0043e20008000407 */
[----:B0-----:R-:W-:Y:S02]  /*1b270*/  @!P1 IMAD.MOV.U32 R190, RZ, RZ, R245 ;  /* 0x000000ffffbe9224 */ /* 0x001fe400078e00f5 */
[----:B------:R-:W-:Y:S01]  /*1b280*/  @!P1 IMAD.MOV.U32 R191, RZ, RZ, R0 ;  /* 0x000000ffffbf9224 */ /* 0x000fe200078e0000 */
[----:B-1----:R-:W-:-:S04]  /*1b290*/  PRMT R240, RZ, 0x7610, R240 ;  /* 0x00007610fff07816 */ /* 0x002fc800000000f0 */
[----:B------:R4:W2:Y:S02]  /*1b2a0*/  @!P1 LDG.E.U16 R238, desc[UR16][R190.64] ;  /* 0x00000010beee9981 */ /* 0x0008a4000c1e1500 */
[----:B----4-:R-:W-:Y:S02]  /*1b2b0*/  @!P1 IMAD.MOV.U32 R191, RZ, RZ, R243 ;  /* 0x000000ffffbf9224 */ /* 0x010fe400078e00f3 */
[----:B------:R-:W4:Y:S01]  /*1b2c0*/  LDL.LU R243, [R1+0x20] ;  /* 0x0000200001f37983 */ /* 0x000f220000300800 */
[----:B------:R-:W-:-:S03]  /*1b2d0*/  @!P1 IMAD.MOV.U32 R190, RZ, RZ, R3 ;  /* 0x000000ffffbe9224 */ /* 0x000fc600078e0003 */
[----:B------:R-:W3:Y:S04]  /*1b2e0*/  LDL.LU R245, [R1+0x1c] ;  /* 0x00001c0001f57983 */ /* 0x000ee80000300800 */
[----:B------:R-:W2:Y:S04]  /*1b2f0*/  LDL.LU R247, [R1+0x18] ;  /* 0x0000180001f77983 */ /* 0x000ea80000300800 */
[----:B------:R-:W2:Y:S04]  /*1b300*/  LDL.LU R249, [R1+0x14] ;  /* 0x0000140001f97983 */ /* 0x000ea80000300800 */
[----:B------:R-:W2:Y:S04]  /*1b310*/  LDL.LU R252, [R1+0x10] ;  /* 0x0000100001fc7983 */ /* 0x000ea80000300800 */
[----:B------:R-:W2:Y:S04]  /*1b320*/  LDL.LU R0, [R1+0x4] ;  /* 0x0000040001007983 */ /* 0x000ea80000300800 */
[----:B------:R-:W2:Y:S04]  /*1b330*/  LDL.LU R3, [R1] ;  /* 0x0000000001037983 */ /* 0x000ea80000300800 */
[----:B------:R0:W2:Y:S04]  /*1b340*/  @!P1 LDG.E.U16 R240, desc[UR16][R190.64] ;  /* 0x00000010bef09981 */ /* 0x0000a8000c1e1500 */
[----:B------:R-:W0:Y:S04]  /*1b350*/  LDL R190, [R1+0x9e0] ;  /* 0x0009e00001be7983 */ /* 0x000e280000100800 */
[----:B------:R-:W0:Y:S04]  /*1b360*/  LDL R191, [R1+0x9e4] ;  /* 0x0009e40001bf7983 */ /* 0x000e280000100800 */
[----:B------:R1:W-:Y:S02]  /*1b370*/  STS.U16 [R2+UR7+0x400], R242 ;  /* 0x000400f202007988 */ /* 0x0003e40008000407 */
[----:B-1----:R-:W-:-:S02]  /*1b380*/  PRMT R242, RZ, 0x7610, R242 ;  /* 0x00007610fff27816 */ /* 0x002fc400000000f2 */
[----:B0-----:R-:W-:-:S04]  /*1b390*/  @!P1 LOP3.LUT R191, R191, R190, RZ, 0x3c, !PT ;  /* 0x000000bebfbf9212 */ /* 0x001fc800078e3cff */
[----:B------:R-:W-:-:S04]  /*1b3a0*/  @!P1 LOP3.LUT R190, R191, R190, RZ, 0x3c, !PT ;  /* 0x000000bebfbe9212 */ /* 0x000fc800078e3cff */
[----:B------:R-:W-:-:S05]  /*1b3b0*/  @!P1 LOP3.LUT R191, R191, R190, RZ, 0x3c, !PT ;  /* 0x000000bebfbf9212 */ /* 0x000fca00078e3cff */
        /* <DEDUP_REMOVED lines=37> */
[----:B----4-:R1:W-:Y:S04]  /*1b610*/  STS.U16 [R2+UR7+0x1c00], R243 ;  /* 0x001c00f302007988 */ /* 0x0103e80008000407 */
[----:B---3--:R3:W-:Y:S04]  /*1b620*/  STS.U16 [R2+UR7+0x2000], R245 ;  /* 0x002000f502007988 */ /* 0x0087e80008000407 */
[----:B--2---:R2:W-:Y:S04]  /*1b630*/  STS.U16 [R2+UR7+0x2400], R247 ;  /* 0x002400f702007988 */ /* 0x0045e80008000407 */
[----:B------:R4:W-:Y:S04]  /*1b640*/  STS.U16 [R2+UR7+0x2800], R249 ;  /* 0x002800f902007988 */ /* 0x0009e80008000407 */
[----:B------:R4:W-:Y:S01]  /*1b650*/  STS.U16 [R2+UR7+0x2c00], R252 ;  /* 0x002c00fc02007988 */ /* 0x0009e20008000407 */
[----:B0-----:R-:W-:-:S04]  /*1b660*/  @!P1 LOP3.LUT R191, R191, R190, RZ, 0x3c, !PT ;  /* 0x000000bebfbf9212 */ /* 0x001fc800078e3cff */
[----:B------:R-:W-:-:S04]  /*1b670*/  @!P1 LOP3.LUT R190, R191, R190, RZ, 0x3c, !PT ;  /* 0x000000bebfbe9212 */ /* 0x000fc800078e3cff */
[----:B------:R-:W-:-:S05]  /*1b680*/  @!P1 LOP3.LUT R191, R191, R190, RZ, 0x3c, !PT ;  /* 0x000000bebfbf9212 */ /* 0x000fca00078e3cff */
[----:B------:R0:W4:Y:S04]  /*1b690*/  @!P1 LDG.E.U16 R251, desc[UR16][R190.64] ;  /* 0x00000010befb9981 */ /* 0x000128000c1e1500 */
[----:B------:R-:W4:Y:S04]  /*1b6a0*/  LDL.LU R190, [R1+0xc] ;  /* 0x00000c0001be7983 */ /* 0x000f280000300800 */
[----:B------:R-:W4:Y:S04]  /*1b6b0*/  LDL.LU R191, [R1+0x8] ;  /* 0x0000080001bf7983 */ /* 0x000f280000300800 */
[----:B-1----:R-:W4:Y:S04]  /*1b6c0*/  LDL.LU R243, [R1+0xb7c] ;  /* 0x000b7c0001f37983 */ /* 0x002f280000300800 */
[----:B---3--:R-:W3:Y:S04]  /*1b6d0*/  LDL.LU R245, [R1+0xb78] ;  /* 0x000b780001f57983 */ /* 0x008ee80000300800 */
[----:B--2---:R-:W2:Y:S04]  /*1b6e0*/  LDL.LU R247, [R1+0xb74] ;  /* 0x000b740001f77983 */ /* 0x004ea80000300800 */
[----:B----4-:R-:W4:Y:S04]  /*1b6f0*/  LDL.LU R249, [R1+0xb70] ;  /* 0x000b700001f97983 */ /* 0x010f280000300800 */
[----:B------:R-:W4:Y:S04]  /*1b700*/  LDL.LU R252, [R1+0xb6c] ;  /* 0x000b6c0001fc7983 */ /* 0x000f280000300800 */
[----:B------:R1:W-:Y:S02]  /*1b710*/  STS.U16 [R2+UR7+0x3c00], R3 ;  /* 0x003c000302007988 */ /* 0x0003e40008000407 */
[----:B-1----:R-:W1:Y:S02]  /*1b720*/  S2R R3, SR_TID.X ;  /* 0x0000000000037919 */ /* 0x002e640000002100 */
[----:B------:R1:W-:Y:S04]  /*1b730*/  STS.U16 [R2+UR7+0x3800], R0 ;  /* 0x0038000002007988 */ /* 0x0003e80008000407 */
[----:B------:R-:W-:Y:S04]  /*1b740*/  STS.U16 [R2+UR7+0x5400], R241 ;  /* 0x005400f102007988 */ /* 0x000fe80008000407 */
        /* <DEDUP_REMOVED lines=9> */
[----:B------:R-:W-:Y:S01]  /*1b7e0*/  STS.U16 [R2+UR7+0x7c00], R224 ;  /* 0x007c00e002007988 */ /* 0x000fe20008000407 */
[----:B-1----:R-:W-:-:S03]  /*1b7f0*/  LOP3.LUT R0, R3, 0x3f, RZ, 0xc0, !PT ;  /* 0x0000003f03007812 */ /* 0x002fc600078ec0ff */
[----:B------:R-:W-:Y:S04]  /*1b800*/  STL [R1+0xb5c], R2 ;  /* 0x000b5c0201007387 */ /* 0x000fe80000100800 */
[----:B------:R0:W-:Y:S04]  /*1b810*/  STS.U16 [R2+UR7+0x3000], R190 ;  /* 0x003000be02007988 */ /* 0x0001e80008000407 */
[----:B------:R1:W-:Y:S01]  /*1b820*/  STS.U16 [R2+UR7+0x3400], R191 ;  /* 0x003400bf02007988 */ /* 0x0003e20008000407 */
[----:B0-----:R-:W-:-:S03]  /*1b830*/  LOP3.LUT R190, R2, 0x10, RZ, 0x3c, !PT ;  /* 0x0000001002be7812 */ /* 0x001fc600078e3cff */
[----:B------:R-:W-:Y:S04]  /*1b840*/  STS.U16 [R2+UR7+0x5000], R243 ;  /* 0x005000f302007988 */ /* 0x000fe80008000407 */
[----:B---3--:R-:W-:Y:S04]  /*1b850*/  STS.U16 [R2+UR7+0x4c00], R245 ;  /* 0x004c00f502007988 */ /* 0x008fe80008000407 */
[----:B--2---:R-:W-:Y:S04]  /*1b860*/  STS.U16 [R2+UR7+0x4800], R247 ;  /* 0x004800f702007988 */ /* 0x004fe80008000407 */
[----:B----4-:R-:W-:Y:S04]  /*1b870*/  STS.U16 [R2+UR7+0x4400], R249 ;  /* 0x004400f902007988 */ /* 0x010fe80008000407 */
        /* <DEDUP_REMOVED lines=14> */
[----:B-1----:R-:W-:-:S03]  /*1b960*/  IMAD.SHL.U32 R191, R0, 0x2, RZ ;  /* 0x0000000200bf7824 */ /* 0x002fc600078e00ff */
[----:B------:R-:W-:Y:S01]  /*1b970*/  STS.U16 [R190+UR7+0x3480], R180 ;  /* 0x003480b4be007988 */ /* 0x000fe20008000407 */
[----:B------:R-:W-:-:S03]  /*1b980*/  LOP3.LUT R0, R3, 0x40, RZ, 0xc0, !PT ;  /* 0x0000004003007812 */ /* 0x000fc600078ec0ff */
[----:B------:R-:W-:Y:S04]  /*1b990*/  STS.U16 [R190+UR7+0x3880], R179 ;  /* 0x003880b3be007988 */ /* 0x000fe80008000407 */
[----:B------:R-:W-:Y:S04]  /*1b9a0*/  STS.U16 [R190+UR7+0x3c80], R178 ;  /* 0x003c80b2be007988 */ /* 0x000fe80008000407 */
[----:B------:R-:W-:Y:S04]  /*1b9b0*/  STS.U16 [R190+UR7+0x4080], R177 ;  /* 0x004080b1be007988 */ /* 0x000fe80008000407 */
[----:B------:R-:W-:Y:S04]  /*1b9c0*/  STS.U16 [R190+UR7+0x4480], R176 ;  /* 0x004480b0be007988 */ /* 0x000fe80008000407 */
[----:B------:R-:W-:Y:S01]  /*1b9d0*/  STS.U16 [R190+UR7+0x4880], R175 ;  /* 0x004880afbe007988 */ /* 0x000fe20008000407 */
[----:B------:R-:W-:-:S03]  /*1b9e0*/  IMAD R0, R0, 0x200, R191 ;  /* 0x0000020000007824 */ /* 0x000fc600078e02bf */
[----:B------:R-:W-:Y:S04]  /*1b9f0*/  STS.U16 [R190+UR7+0x4c80], R174 ;  /* 0x004c80aebe007988 */ /* 0x000fe80008000407 */
[----:B------:R-:W-:Y:S04]  /*1ba00*/  STS.U16 [R190+UR7+0x5080], R173 ;  /* 0x005080adbe007988 */ /* 0x000fe80008000407 */
[----:B------:R-:W-:Y:S04]  /*1ba10*/  STS.U16 [R190+UR7+0x5480], R172 ;  /* 0x005480acbe007988 */ /* 0x000fe80008000407 */
[----:B------:R-:W-:Y:S04]  /*1ba20*/  STS.U16 [R190+UR7+0x5880], R171 ;  /* 0x005880abbe007988 */ /* 0x000fe80008000407 */
[----:B------:R-:W-:Y:S01]  /*1ba30*/  STS.U16 [R190+UR7+0x5c80], R170 ;  /* 0x005c80aabe007988 */ /* 0x000fe20008000407 */
[----:B------:R-:W-:-:S03]  /*1ba40*/  LOP3.LUT R0, R0, 0x20, RZ, 0x3c, !PT ;  /* 0x0000002000007812 */ /* 0x000fc600078e3cff */
        /* <DEDUP_REMOVED lines=39> */
[----:B0-----:R-:W2:Y:S04]  /*1bcc0*/  LDL R17, [R1+0x610] ;  /* 0x0006100001117983 */ /* 0x001ea80000100800 */
[----:B------:R-:W3:Y:S04]  /*1bcd0*/  LDL R19, [R1+0x60c] ;  /* 0x00060c0001137983 */ /* 0x000ee80000100800 */
[----:B-1----:R-:W4:Y:S04]  /*1bce0*/  LDL R5, [R1+0xa10] ;  /* 0x000a100001057983 */ /* 0x002f280000100800 */
[----:B------:R-:W3:Y:S04]  /*1bcf0*/  LDL R11, [R1+0xa0c] ;  /* 0x000a0c00010b7983 */ /* 0x000ee80000100800 */
[----:B------:R0:W-:Y:S01]  /*1bd00*/  STS.U16 [R0+UR7+0x7d00], R4 ;  /* 0x007d000400007988 */ /* 0x0001e20008000407 */
[----:B------:R-:W-:-:S02]  /*1bd10*/  LOP3.LUT R3, R3, 0x3f, RZ, 0xc0, !PT ;  /* 0x0000003f03037812 */ /* 0x000fc400078ec0ff */
[----:B------:R-:W-:Y:S01]  /*1bd20*/  PRMT R16, RZ, 0x7610, R16 ;  /* 0x00007610ff107816 */ /* 0x000fe20000000010 */
[----:B------:R-:W3:Y:S01]  /*1bd30*/  LDL R18, [R1+0x608] ;  /* 0x0006080001127983 */ /* 0x000ee20000100800 */
[----:B------:R-:W-:-:S03]  /*1bd40*/  PRMT R10, RZ, 0x7610, R10 ;  /* 0x00007610ff0a7816 */ /* 0x000fc6000000000a */
[----:B------:R-:W3:Y:S01]  /*1bd50*/  LDL R13, [R1+0xa08] ;  /* 0x000a0800010d7983 */ /* 0x000ee20000100800 */
[----:B0-----:R-:W0:Y:S01]  /*1bd60*/  S2R R0, SR_TID.X ;  /* 0x0000000000007919 */ /* 0x001e220000002100 */
[----:B------:R-:W-:Y:S02]  /*1bd70*/  IMAD.SHL.U32 R3, R3, 0x2, RZ ;  /* 0x0000000203037824 */ /* 0x000fe400078e00ff */
[----:B------:R-:W3:Y:S01]  /*1bd80*/  LDL R12, [R1+0x9d8] ;  /* 0x0009d800010c7983 */ /* 0x000ee20000100800 */
[----:B------:R-:W1:Y:S03]  /*1bd90*/  S2R R191, SR_TID.X ;  /* 0x0000000000bf7919 */ /* 0x000e660000002100 */
[----:B------:R-:W3:Y:S04]  /*1bda0*/  LDL R7, [R1+0x9d0] ;  /* 0x0009d00001077983 */ /* 0x000ee80000100800 */
[----:B------:R-:W3:Y:S04]  /*1bdb0*/  LDL R6, [R1+0x9d4] ;  /* 0x0009d40001067983 */ /* 0x000ee80000100800 */
[----:B------:R-:W3:Y:S04]  /*1bdc0*/  LDL R15, [R1+0x9c8] ;  /* 0x0009c800010f7983 */ /* 0x000ee80000100800 */
[----:B------:R-:W3:Y:S01]  /*1bdd0*/  LDL R14, [R1+0x9cc] ;  /* 0x0009cc00010e7983 */ /* 0x000ee20000100800 */
[----:B0-----:R-:W-:-:S05]  /*1bde0*/  LOP3.LUT R0, R0, 0x40, RZ, 0xc0, !PT ;  /* 0x0000004000007812 */ /* 0x001fca00078ec0ff */
[----:B------:R-:W-:-:S05]  /*1bdf0*/  IMAD R0, R0, 0x200, R3 ;  /* 0x0000020000007824 */ /* 0x000fca00078e0203 */
[----:B------:R-:W-:-:S05]  /*1be00*/  LOP3.LUT R0, R0, 0x30, RZ, 0x3c, !PT ;  /* 0x0000003000007812 */ /* 0x000fca00078e3cff */
        /* <DEDUP_REMOVED lines=32> */
[----:B0-----:R-:W3:Y:S01]  /*1c010*/  LDL R0, [R1+0x9dc] ;  /* 0x0009dc0001007983 */ /* 0x001ee20000100800 */
[----:B----4-:R-:W-:Y:S01]  /*1c020*/  @!P1 IMAD.MOV.U32 R4, RZ, RZ, R5 ;  /* 0x000000ffff049224 */ /* 0x010fe200078e0005 */
[----:B------:R-:W0:Y:S01]  /*1c030*/  S2R R3, SR_TID.X ;  /* 0x0000000000037919 */ /* 0x000e220000002100 */
[----:B--2---:R-:W-:Y:S01]  /*1c040*/  @!P1 IMAD.MOV.U32 R5, RZ, RZ, R17 ;  /* 0x000000ffff059224 */ /* 0x004fe200078e0011 */
[----:B-1----:R-:W-:Y:S01]  /*1c050*/  LOP3.LUT R8, R191, 0x40, RZ, 0xc0, !PT ;  /* 0x00000040bf087812 */ /* 0x002fe200078ec0ff */
[----:B------:R-:W2:Y:S04]  /*1c060*/  LDL.LU R2, [R1+0x30] ;  /* 0x0000300001027983 */ /* 0x000ea80000300800 */
[----:B------:R3:W4:Y:S02]  /*1c070*/  @!P1 LDG.E.U16 R16, desc[UR16][R4.64] ;  /* 0x0000001004109981 */ /* 0x000724000c1e1500 */
[----:B---3--:R-:W-:-:S02]  /*1c080*/  @!P1 IMAD.MOV.U32 R4, RZ, RZ, R11 ;  /* 0x000000ffff049224 */ /* 0x008fc400078e000b */
[----:B------:R-:W-:-:S05]  /*1c090*/  @!P1 IMAD.MOV.U32 R5, RZ, RZ, R19 ;  /* 0x000000ffff059224 */ /* 0x000fca00078e0013 */
[----:B------:R1:W3:Y:S01]  /*1c0a0*/  @!P1 LDG.E.U16 R10, desc[UR16][R4.64] ;  /* 0x00000010040a9981 */ /* 0x0002e2000c1e1500 */
[----:B0-----:R-:W-:-:S05]  /*1c0b0*/  LOP3.LUT R3, R3, 0x3f, RZ, 0xc0, !PT ;  /* 0x0000003f03037812 */ /* 0x001fca00078ec0ff */
[----:B------:R-:W-:-:S04]  /*1c0c0*/  IMAD.SHL.U32 R3, R3, 0x2, RZ ;  /* 0x0000000203037824 */ /* 0x000fc800078e00ff */
[----:B------:R-:W-:Y:S02]  /*1c0d0*/  IMAD R8, R8, 0x200, R3 ;  /* 0x0000020008087824 */ /* 0x000fe400078e0203 */
[----:B------:R-:W2:Y:S03]  /*1c0e0*/  LDL.LU R3, [R1+0x28] ;  /* 0x0000280001037983 */ /* 0x000ea60000300800 */
[----:B------:R-:W-:Y:S01]  /*1c0f0*/  LOP3.LUT R8, R8, 0x40, RZ, 0x3c, !PT ;  /* 0x0000004008087812 */ /* 0x000fe200078e3cff */
[----:B------:R-:W2:Y:S04]  /*1c100*/  LDL R9, [R1+0x998] ;  /* 0x0009980001097983 */ /* 0x000ea80000100800 */
[----:B------:R-:W-:Y:S04]  /*1c110*/  STS.U16 [R8+UR7+0x200], R240 ;  /* 0x000200f008007988 */ /* 0x000fe80008000407 */
[----:B------:R-:W-:Y:S04]  /*1c120*/  STS.U16 [R8+UR7+0x600], R242 ;  /* 0x000600f208007988 */ /* 0x000fe80008000407 */
[----:B------:R-:W-:Y:S04]  /*1c130*/  STS.U16 [R8+UR7+0xa00], R244 ;  /* 0x000a00f408007988 */ /* 0x000fe80008000407 */
[----:B------:R-:W-:Y:S04]  /*1c140*/  STS.U16 [R8+UR7+0xe00], R246 ;  /* 0x000e00f608007988 */ /* 0x000fe80008000407 */
[----:B------:R-:W-:Y:S04]  /*1c150*/  STS.U16 [R8+UR7+0x1200], R248 ;  /* 0x001200f808007988 */ /* 0x000fe80008000407 */
[----:B------:R-:W-:Y:S04]  /*1c160*/  STS.U16 [R8+UR7+0x1600], R250 ;  /* 0x001600fa08007988 */ /* 0x000fe80008000407 */
[----:B------:R0:W-:Y:S04]  /*1c170*/  STS.U16 [R8+UR7+0x1a00], R251 ;  /* 0x001a00fb08007988 */ /* 0x0001e80008000407 */
[----:B------:R-:W2:Y:S04]  /*1c180*/  LDL R17, [R1+0x990] ;  /* 0x0009900001117983 */ /* 0x000ea80000100800 */
[----:B0-----:R-:W2:Y:S01]  /*1c190*/  LDL R8, [R1+0x99c] ;  /* 0x00099c0001087983 */ /* 0x001ea20000100800 */
[----:B------:R-:W-:Y:S01]  /*1c1a0*/  PRMT R251, RZ, 0x7610, R251 ;  /* 0x00007610fffb7816 */ /* 0x000fe200000000fb */
[----:B-1----:R-:W-:-:S02]  /*1c1b0*/  @!P1 IMAD.MOV.U32 R4, RZ, RZ, R13 ;  /* 0x000000ffff049224 */ /* 0x002fc400078e000d */
[----:B------:R-:W-:-:S05]  /*1c1c0*/  @!P1 IMAD.MOV.U32 R5, RZ, RZ, R18 ;  /* 0x000000ffff059224 */ /* 0x000fca00078e0012 */
[----:B------:R0:W2:Y:S02]  /*1c1d0*/  @!P1 LDG.E.U16 R251, desc[UR16][R4.64] ;  /* 0x0000001004fb9981 */ /* 0x0000a4000c1e1500 */
[----:B0-----:R-:W-:Y:S02]  /*1c1e0*/  @!P1 IMAD.MOV.U32 R5, RZ, RZ, R12 ;  /* 0x000000ffff059224 */ /* 0x001fe400078e000c */
[----:B------:R-:W-:Y:S01]  /*1c1f0*/  @!P1 IMAD.MOV.U32 R4, RZ, RZ, R0 ;  /* 0x000000ffff049224 */ /* 0x000fe200078e0000 */
[----:B----4-:R0:W-:Y:S04]  /*1c200*/  STL [R1+0x4], R16 ;  /* 0x0000041001007387 */ /* 0x0101e80000100800 */
[----:B------:R-:W4:Y:S04]  /*1c210*/  LDL R11, [R1+0x988] ;  /* 0x00098800010b7983 */ /* 0x000f280000100800 */
[----:B0-----:R-:W4:Y:S04]  /*1c220*/  LDL R16, [R1+0x994] ;  /* 0x0009940001107983 */ /* 0x001f280000100800 */
[----:B---3--:R0:W-:Y:S04]  /*1c230*/  STL [R1], R10 ;  /* 0x0000000a01007387 */ /* 0x0081e80000100800 */
[----:B------:R-:W3:Y:S04]  /*1c240*/  LDL R18, [R1+0x958] ;  /* 0x0009580001127983 */ /* 0x000ee80000100800 */
[----:B------:R-:W3:Y:S04]  /*1c250*/  LDL R13, [R1+0x95c] ;  /* 0x00095c00010d7983 */ /* 0x000ee80000100800 */
[----:B0-----:R-:W3:Y:S04]  /*1c260*/  LDL R10, [R1+0x98c] ;  /* 0x00098c00010a7983 */ /* 0x001ee80000100800 */
[----:B------:R-:W3:Y:S04]  /*1c270*/  LDL R12, [R1+0x950] ;  /* 0x00095000010c7983 */ /* 0x000ee80000100800 */
[----:B------:R-:W3:Y:S01]  /*1c280*/  LDL R0, [R1+0x954] ;  /* 0x0009540001007983 */ /* 0x000ee20000100800 */
[----:B------:R-:W-:-:S02]  /*1c290*/  PRMT R249, RZ, 0x7610, R249 ;  /* 0x00007610fff97816 */ /* 0x000fc400000000f9 */
[----:B------:R-:W-:Y:S01]  /*1c2a0*/  PRMT R247, RZ, 0x7610, R247 ;  /* 0x00007610fff77816 */ /* 0x000fe200000000f7 */
[----:B------:R-:W3:Y:S04]  /*1c2b0*/  LDL R21, [R1+0x750] ;  /* 0x0007500001157983 */ /* 0x000ee80000100800 */
[----:B------:R0:W3:Y:S01]  /*1c2c0*/  @!P1 LDG.E.U16 R249, desc[UR16][R4.64] ;  /* 0x0000001004f99981 */ /* 0x0000e2000c1e1500 */
[----:B------:R-:W-:Y:S02]  /*1c2d0*/  PRMT R245, RZ, 0x7610, R245 ;  /* 0x00007610fff57816 */ /* 0x000fe400000000f5 */
[----:B------:R-:W-:Y:S01]  /*1c2e0*/  PRMT R243, RZ, 0x7610, R243 ;  /* 0x00007610fff37816 */ /* 0x000fe200000000f3 */
[----:B------:R-:W3:Y:S01]  /*1c2f0*/  LDL R20, [R1+0x754] ;  /* 0x0007540001147983 */ /* 0x000ee20000100800 */
[----:B------:R-:W-:-:S02]  /*1c300*/  PRMT R241, RZ, 0x7610, R241 ;  /* 0x00007610fff17816 */ /* 0x000fc400000000f1 */
[----:B------:R-:W-:Y:S01]  /*1c310*/  PRMT R239, RZ, 0x7610, R239 ;  /* 0x00007610ffef7816 */ /* 0x000fe200000000ef */
[----:B------:R-:W3:Y:S01]  /*1c320*/  LDL R23, [R1+0x720] ;  /* 0x0007200001177983 */ /* 0x000ee20000100800 */
[----:B0-----:R-:W-:Y:S02]  /*1c330*/  @!P1 IMAD.MOV.U32 R4, RZ, RZ, R6 ;  /* 0x000000ffff049224 */ /* 0x001fe400078e0006 */
[----:B------:R-:W-:Y:S01]  /*1c340*/  @!P1 IMAD.MOV.U32 R5, RZ, RZ, R7 ;  /* 0x000000ffff059224 */ /* 0x000fe200078e0007 */
[----:B------:R-:W3:Y:S04]  /*1c350*/  LDL R6, [R1+0x94c] ;  /* 0x00094c0001067983 */ /* 0x000ee80000100800 */
[----:B------:R-:W3:Y:S04]  /*1c360*/  LDL R7, [R1+0x948] ;  /* 0x0009480001077983 */ /* 0x000ee80000100800 */
[----:B------:R0:W3:Y:S01]  /*1c370*/  @!P1 LDG.E.U16 R247, desc[UR16][R4.64] ;  /* 0x0000001004f79981 */ /* 0x0000e2000c1e1500 */
[----:B------:R-:W-:-:S02]  /*1c380*/  PRMT R237, RZ, 0x7610, R237 ;  /* 0x00007610ffed7816 */ /* 0x000fc400000000ed */
[----:B------:R-:W-:Y:S01]  /*1c390*/  PRMT R235, RZ, 0x7610, R235 ;  /* 0x00007610ffeb7816 */ /* 0x000fe200000000eb */
[----:B------:R-:W3:Y:S01]  /*1c3a0*/  LDL R22, [R1+0x724] ;  /* 0x0007240001167983 */ /* 0x000ee20000100800 */
[----:B------:R-:W-:Y:S02]  /*1c3b0*/  PRMT R233, RZ, 0x7610, R233 ;  /* 0x00007610ffe97816 */ /* 0x000fe400000000e9 */
        /* <DEDUP_REMOVED lines=13> */
[----:B--2---:R-:W-:Y:S02]  /*1c490*/  @!P1 IMAD.MOV.U32 R4, RZ, RZ, R8 ;  /* 0x000000ffff049224 */ /* 0x004fe400078e0008 */
[----:B------:R-:W-:Y:S01]  /*1c4a0*/  @!P1 IMAD.MOV.U32 R5, RZ, RZ, R9 ;  /* 0x000000ffff059224 */ /* 0x000fe200078e0009 */
[----:B------:R-:W2:Y:S04]  /*1c4b0*/  LDL R8, [R1+0x914] ;  /* 0x0009140001087983 */ /* 0x000ea80000100800 */
[----:B------:R-:W2:Y:S04]  /*1c4c0*/  LDL R9, [R1+0x910] ;  /* 0x0009100001097983 */ /* 0x000ea80000100800 */
[----:B------:R0:W2:Y:S01]  /*1c4d0*/  @!P1 LDG.E.U16 R243, desc[UR16][R4.64] ;  /* 0x0000001004f39981 */ /* 0x0000a2000c1e1500 */
[----:B------:R-:W-:-:S02]  /*1c4e0*/  PRMT R221, RZ, 0x7610, R221 ;  /* 0x00007610ffdd7816 */ /* 0x000fc400000000dd */
[----:B------:R-:W-:Y:S01]  /*1c4f0*/  PRMT R219, RZ, 0x7610, R219 ;  /* 0x00007610ffdb7816 */ /* 0x000fe200000000db */
[----:B------:R-:W2:Y:S01]  /*1c500*/  LDL R154, [R1+0x6e0] ;  /* 0x0006e000019a7983 */ /* 0x000ea20000100800 */
[----:B------:R-:W-:Y:S02]  /*1c510*/  PRMT R217, RZ, 0x7610, R217 ;  /* 0x00007610ffd97816 */ /* 0x000fe400000000d9 */
[----:B------:R-:W-:Y:S01]  /*1c520*/  PRMT R215, RZ, 0x7610, R215 ;  /* 0x00007610ffd77816 */ /* 0x000fe200000000d7 */
[----:B------:R-:W2:Y:S01]  /*1c530*/  LDL R157, [R1+0x6d0] ;  /* 0x0006d000019d7983 */ /* 0x000ea20000100800 */
[----:B0-----:R-:W-:-:S03]  /*1c540*/  @!P1 IMAD.MOV.U32 R5, RZ, RZ, R17 ;  /* 0x000000ffff059224 */ /* 0x001fc600078e0011 */
[----:B------:R-:W2:Y:S01]  /*1c550*/  LDL R17, [R1+0x908] ;  /* 0x0009080001117983 */ /* 0x000ea20000100800 */
[----:B------:R-:W-:Y:S02]  /*1c560*/  PRMT R213, RZ, 0x7610, R213 ;  /* 0x00007610ffd57816 */ /* 0x000fe400000000d5 */
[----:B------:R-:W-:Y:S01]  /*1c570*/  PRMT R211, RZ, 0x7610, R211 ;  /* 0x00007610ffd37816 */ /* 0x000fe200000000d3 */
[----:B------:R-:W2:Y:S01]  /*1c580*/  LDL R156, [R1+0x6d4] ;  /* 0x0006d400019c7983 */ /* 0x000ea20000100800 */
[----:B------:R-:W-:Y:S02]  /*1c590*/  PRMT R209, RZ, 0x7610, R209 ;  /* 0x00007610ffd17816 */ /* 0x000fe400000000d1 */
[----:B------:R-:W-:Y:S01]  /*1c5a0*/  PRMT R207, RZ, 0x7610, R207 ;  /* 0x00007610ffcf7816 */ /* 0x000fe200000000cf */
[----:B------:R-:W2:Y:S01]  /*1c5b0*/  LDL R159, [R1+0x6a0] ;  /* 0x0006a000019f7983 */ /* 0x000ea20000100800 */
[----:B------:R-:W-:Y:S02]  /*1c5c0*/  PRMT R205, RZ, 0x7610, R205 ;  /* 0x00007610ffcd7816 */ /* 0x000fe400000000cd */
[----:B------:R-:W-:Y:S01]  /*1c5d0*/  PRMT R203, RZ, 0x7610, R203 ;  /* 0x00007610ffcb7816 */ /* 0x000fe200000000cb */
[----:B------:R-:W2:Y:S01]  /*1c5e0*/  LDL R158, [R1+0x6a4] ;  /* 0x0006a400019e7983 */ /* 0x000ea20000100800 */
[----:B------:R-:W-:-:S02]  /*1c5f0*/  PRMT R201, RZ, 0x7610, R201 ;  /* 0x00007610ffc97816 */ /* 0x000fc400000000c9 */
[----:B------:R-:W-:Y:S01]  /*1c600*/  PRMT R199, RZ, 0x7610, R199 ;  /* 0x00007610ffc77816 */ /* 0x000fe200000000c7 */
[----:B------:R-:W2:Y:S01]  /*1c610*/  LDL R155, [R1+0x694] ;  /* 0x00069400019b7983 */ /* 0x000ea20000100800 */
[----:B------:R-:W-:Y:S02]  /*1c620*/  PRMT R197, RZ, 0x7610, R197 ;  /* 0x00007610ffc57816 */ /* 0x000fe400000000c5 */
[----:B------:R-:W-:Y:S01]  /*1c630*/  PRMT R195, RZ, 0x7610, R195 ;  /* 0x00007610ffc37816 */ /* 0x000fe200000000c3 */
[----:B------:R-:W2:Y:S01]  /*1c640*/  LDL R160, [R1+0x690] ;  /* 0x0006900001a07983 */ /* 0x000ea20000100800 */
[----:B------:R-:W-:Y:S02]  /*1c650*/  PRMT R193, RZ, 0x7610, R193 ;  /* 0x00007610ffc17816 */ /* 0x000fe400000000c1 */
[----:B------:R-:W-:Y:S01]  /*1c660*/  PRMT R189, RZ, 0x7610, R189 ;  /* 0x00007610ffbd7816 */ /* 0x000fe200000000bd */
[----:B------:R-:W2:Y:S04]  /*1c670*/  LDL R162, [R1+0x664] ;  /* 0x0006640001a27983 */ /* 0x000ea80000100800 */
        /* <DEDUP_REMOVED lines=27> */
[----:B------:R-:W2:Y:S01]  /*1c830*/  LDL R190, [R1+0x234] ;  /* 0x0002340001be7983 */ /* 0x000ea20000100800 */
[----:B----4-:R-:W-:-:S03]  /*1c840*/  @!P1 IMAD.MOV.U32 R4, RZ, RZ, R16 ;  /* 0x000000ffff049224 */ /* 0x010fc600078e0010 */
[----:B------:R-:W4:Y:S04]  /*1c850*/  LDL R16, [R1+0x90c] ;  /* 0x00090c0001107983 */ /* 0x000f280000100800 */
[----:B------:R0:W4:Y:S02]  /*1c860*/  @!P1 LDG.E.U16 R241, desc[UR16][R4.64] ;  /* 0x0000001004f19981 */ /* 0x000124000c1e1500 */
[----:B0-----:R-:W-:Y:S02]  /*1c870*/  @!P1 IMAD.MOV.U32 R5, RZ, RZ, R11 ;  /* 0x000000ffff059224 */ /* 0x001fe400078e000b */
[----:B------:R-:W4:Y:S01]  /*1c880*/  LDL R11, [R1+0x8d8] ;  /* 0x0008d800010b7983 */ /* 0x000f220000100800 */
[----:B---3--:R-:W-:-:S03]  /*1c890*/  @!P1 IMAD.MOV.U32 R4, RZ, RZ, R10 ;  /* 0x000000ffff049224 */ /* 0x008fc600078e000a */
[----:B------:R-:W3:Y:S04]  /*1c8a0*/  LDL R10, [R1+0x8dc] ;  /* 0x0008dc00010a7983 */ /* 0x000ee80000100800 */
[----:B------:R0:W3:Y:S02]  /*1c8b0*/  @!P1 LDG.E.U16 R239, desc[UR16][R4.64] ;  /* 0x0000001004ef9981 */ /* 0x0000e4000c1e1500 */
[----:B0-----:R-:W-:Y:S02]  /*1c8c0*/  @!P1 IMAD.MOV.U32 R4, RZ, RZ, R13 ;  /* 0x000000ffff049224 */ /* 0x001fe400078e000d */
[----:B------:R-:W-:Y:S01]  /*1c8d0*/  @!P1 IMAD.MOV.U32 R5, RZ, RZ, R18 ;  /* 0x000000ffff059224 */ /* 0x000fe200078e0012 */
[----:B------:R-:W3:Y:S04]  /*1c8e0*/  LDL R13, [R1+0x8d4] ;  /* 0x0008d400010d7983 */ /* 0x000ee80000100800 */
[----:B------:R-:W3:Y:S04]  /*1c8f0*/  LDL R18, [R1+0x8d0] ;  /* 0x0008d00001127983 */ /* 0x000ee80000100800 */
[----:B------:R0:W3:Y:S02]  /*1c900*/  @!P1 LDG.E.U16 R237, desc[UR16][R4.64] ;  /* 0x0000001004ed9981 */ /* 0x0000e4000c1e1500 */
[----:B0-----:R-:W-:-:S02]  /*1c910*/  @!P1 IMAD.MOV.U32 R5, RZ, RZ, R12 ;  /* 0x000000ffff059224 */ /* 0x001fc400078e000c */
        /* <DEDUP_REMOVED lines=14> */
[----:B--2---:R-:W-:-:S02]  /*1ca00*/  @!P1 IMAD.MOV.U32 R4, RZ, RZ, R8 ;  /* 0x000000ffff049224 */ /* 0x004fc400078e0008 */
[----:B------:R-:W-:Y:S01]  /*1ca10*/  @!P1 IMAD.MOV.U32 R5, RZ, RZ, R9 ;  /* 0x000000ffff059224 */ /* 0x000fe200078e0009 */
[----:B------:R-:W2:Y:S04]  /*1ca20*/  LDL R8, [R1+0x88c] ;  /* 0x00088c0001087983 */ /* 0x000ea80000100800 */
[----:B------:R-:W2:Y:S04]  /*1ca30*/  LDL R9, [R1+0x888] ;  /* 0x0008880001097983 */ /* 0x000ea80000100800 */
[----:B------:R0:W2:Y:S02]  /*1ca40*/  @!P1 LDG.E.U16 R229, desc[UR16][R4.64] ;  /* 0x0000001004e59981 */ /* 0x0000a4000c1e1500 */
[----:B0-----:R-:W-:-:S02]  /*1ca50*/  @!P1 IMAD.MOV.U32 R5, RZ, RZ, R17 ;  /* 0x000000ffff059224 */ /* 0x001fc400078e0011 */
        /* <DEDUP_REMOVED lines=33> */
[----:B------:R0:W2:Y:S02]  /*1cc70*/  @!P1 LDG.E.U16 R215, desc[UR16][R4.64] ;  /* 0x0000001004d79981 */ /* 0x0000a4000c1e1500 */
[----:B0-----:R-:W-:Y:S02]  /*1cc80*/  @!P1 IMAD.MOV.U32 R5, RZ, RZ, R17 ;  /* 0x000000ffff059224 */ /* 0x001fe400078e0011 */
        /* <DEDUP_REMOVED lines=54> */
[----:B0-----:R-:W-:Y:S02]  /*1cff0*/  PRMT R4, RZ, 0x7610, R4 ;  /* 0x00007610ff047816 */ /* 0x001fe40000000004 */
[----:B------:R0:W3:Y:S01]  /*1d000*/  @!P1 LDG.E.U16 R189, desc[UR16][R6.64] ;  /* 0x0000001006bd9981 */ /* 0x0000e2000c1e1500 */
[----:B------:R-:W-:Y:S01]  /*1d010*/  PRMT R5, RZ, 0x7610, R5 ;  /* 0x00007610ff057816 */ /* 0x000fe20000000005 */
[----:B0-----:R-:W-:-:S02]  /*1d020*/  @!P1 IMAD.MOV.U32 R6, RZ, RZ, R14 ;  /* 0x000000ffff069224 */ /* 0x001fc400078e000e */
[----:B------:R-:W3:Y:S01]  /*1d030*/  LDL R14, [R1+0x74c] ;  /* 0x00074c00010e7983 */ /* 0x000ee20000100800 */
[----:B------:R-:W-:-:S03]  /*1d040*/  @!P1 IMAD.MOV.U32 R7, RZ, RZ, R15 ;  /* 0x000000ffff079224 */ /* 0x000fc600078e000f */
[----:B------:R-:W3:Y:S04]  /*1d050*/  LDL R15, [R1+0x748] ;  /* 0x00074800010f7983 */ /* 0x000ee80000100800 */
[----:B------:R0:W3:Y:S02]  /*1d060*/  @!P1 LDG.E.U16 R4, desc[UR16][R6.64] ;  /* 0x0000001006049981 */ /* 0x0000e4000c1e1500 */
[----:B0-----:R-:W-:Y:S02]  /*1d070*/  PRMT R7, RZ, 0x7610, R7 ;  /* 0x00007610ff077816 */ /* 0x001fe40000000007 */
[----:B--2---:R0:W2:Y:S02]  /*1d080*/  @!P1 LDG.E.U16 R5, desc[UR16][R8.64] ;  /* 0x0000001008059981 */ /* 0x0040a4000c1e1500 */
[----:B0-----:R-:W-:-:S02]  /*1d090*/  @!P1 IMAD.MOV.U32 R9, RZ, RZ, R17 ;  /* 0x000000ffff099224 */ /* 0x001fc400078e0011 */
[----:B------:R-:W2:Y:S01]  /*1d0a0*/  LDL R17, [R1+0x718] ;  /* 0x0007180001117983 */ /* 0x000ea20000100800 */
[----:B----4-:R-:W-:-:S03]  /*1d0b0*/  @!P1 IMAD.MOV.U32 R8, RZ, RZ, R16 ;  /* 0x000000ffff089224 */ /* 0x010fc600078e0010 */
[----:B------:R-:W2:Y:S04]  /*1d0c0*/  LDL R16, [R1+0x71c] ;  /* 0x00071c0001107983 */ /* 0x000ea80000100800 */
[----:B---3--:R0:W3:Y:S02]  /*1d0d0*/  @!P1 LDG.E.U16 R7, desc[UR16][R10.64] ;  /* 0x000000100a079981 */ /* 0x0080e4000c1e1500 */
[----:B0-----:R-:W-:Y:S02]  /*1d0e0*/  @!P1 IMAD.MOV.U32 R10, RZ, RZ, R13 ;  /* 0x000000ffff0a9224 */ /* 0x001fe400078e000d */
[----:B------:R-:W-:Y:S02]  /*1d0f0*/  @!P1 IMAD.MOV.U32 R11, RZ, RZ, R18 ;  /* 0x000000ffff0b9224 */ /* 0x000fe400078e0012 */
[----:B------:R-:W4:Y:S01]  /*1d100*/  LDL R18, [R1+0x70c] ;  /* 0x00070c0001127983 */ /* 0x000f220000100800 */
[----:B------:R-:W-:-:S02]  /*1d110*/  @!P1 IMAD.MOV.U32 R13, RZ, RZ, R12 ;  /* 0x000000ffff0d9224 */ /* 0x000fc400078e000c */
[----:B------:R-:W-:Y:S02]  /*1d120*/  @!P1 IMAD.MOV.U32 R12, RZ, RZ, R0 ;  /* 0x000000ffff0c9224 */ /* 0x000fe400078e0000 */
[----:B------:R-:W3:Y:S01]  /*1d130*/  LDL R0, [R1+0x6e4] ;  /* 0x0006e40001007983 */ /* 0x000ee20000100800 */
[----:B------:R-:W-:-:S06]  /*1d140*/  PRMT R6, RZ, 0x7610, R6 ;  /* 0x00007610ff067816 */ /* 0x000fcc0000000006 */
[----:B------:R0:W3:Y:S02]  /*1d150*/  @!P1 LDG.E.U16 R6, desc[UR16][R8.64] ;  /* 0x0000001008069981 */ /* 0x0000e4000c1e1500 */
[----:B0-----:R-:W-:Y:S02]  /*1d160*/  PRMT R8, RZ, 0x7610, R8 ;  /* 0x00007610ff087816 */ /* 0x001fe40000000008 */
[----:B------:R-:W-:-:S04]  /*1d170*/  PRMT R9, RZ, 0x7610, R9 ;  /* 0x00007610ff097816 */ /* 0x000fc80000000009 */
[----:B------:R0:W3:Y:S04]  /*1d180*/  @!P1 LDG.E.U16 R8, desc[UR16][R10.64] ;  /* 0x000000100a089981 */ /* 0x0000e8000c1e1500 */
[----:B------:R1:W3:Y:S01]  /*1d190*/  @!P1 LDG.E.U16 R9, desc[UR16][R12.64] ;  /* 0x000000100c099981 */ /* 0x0002e2000c1e1500 */
[----:B0-----:R-:W-:Y:S02]  /*1d1a0*/  PRMT R10, RZ, 0x7610, R10 ;  /* 0x00007610ff0a7816 */ /* 0x001fe4000000000a */
[----:B------:R-:W-:Y:S01]  /*1d1b0*/  PRMT R11, RZ, 0x7610, R11 ;  /* 0x00007610ff0b7816 */ /* 0x000fe2000000000b */
[----:B-1----:R-:W-:Y:S02]  /*1d1c0*/  @!P1 IMAD.MOV.U32 R12, RZ, RZ, R20 ;  /* 0x000000ffff0c9224 */ /* 0x002fe400078e0014 */
[----:B------:R-:W-:Y:S01]  /*1d1d0*/  @!P1 IMAD.MOV.U32 R13, RZ, RZ, R21 ;  /* 0x000000ffff0d9224 */ /* 0x000fe200078e0015 */
[----:B------:R-:W3:Y:S04]  /*1d1e0*/  LDL R20, [R1+0x6dc] ;  /* 0x0006dc0001147983 */ /* 0x000ee80000100800 */
[----:B------:R0:W3:Y:S04]  /*1d1f0*/  @!P1 LDG.E.U16 R10, desc[UR16][R12.64] ;  /* 0x000000100c0a9981 */ /* 0x0000e8000c1e1500 */
[----:B------:R-:W3:Y:S04]  /*1d200*/  LDL R21, [R1+0x6d8] ;  /* 0x0006d80001157983 */ /* 0x000ee80000100800 */
[----:B------:R1:W3:Y:S01]  /*1d210*/  @!P1 LDG.E.U16 R11, desc[UR16][R14.64] ;  /* 0x000000100e0b9981 */ /* 0x0002e2000c1e1500 */
[----:B0-----:R-:W-:-:S02]  /*1d220*/  PRMT R12, RZ, 0x7610, R12 ;  /* 0x00007610ff0c7816 */ /* 0x001fc4000000000c */
[----:B------:R-:W-:Y:S01]  /*1d230*/  PRMT R13, RZ, 0x7610, R13 ;  /* 0x00007610ff0d7816 */ /* 0x000fe2000000000d */
[----:B-1----:R-:W-:Y:S02]  /*1d240*/  @!P1 IMAD.MOV.U32 R14, RZ, RZ, R22 ;  /* 0x000000ffff0e9224 */ /* 0x002fe400078e0016 */
[----:B------:R-:W-:Y:S01]  /*1d250*/  @!P1 IMAD.MOV.U32 R15, RZ, RZ, R23 ;  /* 0x000000ffff0f9224 */ /* 0x000fe200078e0017 */
[----:B------:R-:W3:Y:S04]  /*1d260*/  LDL R22, [R1+0x6cc] ;  /* 0x0006cc0001167983 */ /* 0x000ee80000100800 */
[----:B------:R0:W3:Y:S04]  /*1d270*/  @!P1 LDG.E.U16 R12, desc[UR16][R14.64] ;  /* 0x000000100e0c9981 */ /* 0x0000e8000c1e1500 */
[----:B------:R-:W3:Y:S01]  /*1d280*/  LDL R23, [R1+0x6c8] ;  /* 0x0006c80001177983 */ /* 0x000ee20000100800 */
[----:B0-----:R-:W-:-:S03]  /*1d290*/  PRMT R15, RZ, 0x7610, R15 ;  /* 0x00007610ff0f7816 */ /* 0x001fc6000000000f */
[----:B--2---:R0:W2:Y:S02]  /*1d2a0*/  @!P1 LDG.E.U16 R13, desc[UR16][R16.64] ;  /* 0x00000010100d9981 */ /* 0x0040a4000c1e1500 */
[----:B0-----:R-:W-:Y:S02]  /*1d2b0*/  @!P1 IMAD.MOV.U32 R16, RZ, RZ, R152 ;  /* 0x000000ffff109224 */ /* 0x001fe400078e0098 */
[----:B------:R-:W-:Y:S01]  /*1d2c0*/  @!P1 IMAD.MOV.U32 R17, RZ, RZ, R153 ;  /* 0x000000ffff119224 */ /* 0x000fe200078e0099 */
[----:B------:R-:W2:Y:S04]  /*1d2d0*/  LDL R152, [R1+0x69c] ;  /* 0x00069c0001987983 */ /* 0x000ea80000100800 */
[----:B------:R-:W2:Y:S04]  /*1d2e0*/  LDL R153, [R1+0x698] ;  /* 0x0006980001997983 */ /* 0x000ea80000100800 */
[----:B----4-:R0:W4:Y:S02]  /*1d2f0*/  @!P1 LDG.E.U16 R15, desc[UR16][R18.64] ;  /* 0x00000010120f9981 */ /* 0x010124000c1e1500 */
[----:B0-----:R-:W-:-:S02]  /*1d300*/  @!P1 IMAD.MOV.U32 R19, RZ, RZ, R154 ;  /* 0x000000ffff139224 */ /* 0x001fc400078e009a */
[----:B------:R-:W4:Y:S01]  /*1d310*/  LDL R154, [R1+0x688] ;  /* 0x00068800019a7983 */ /* 0x000f220000100800 */
[----:B---3--:R-:W-:-:S03]  /*1d320*/  @!P1 IMAD.MOV.U32 R18, RZ, RZ, R0 ;  /* 0x000000ffff129224 */ /* 0x008fc600078e0000 */
[----:B------:R-:W3:Y:S01]  /*1d330*/  LDL R0, [R1+0x68c] ;  /* 0x00068c0001007983 */ /* 0x000ee20000100800 */
[----:B------:R-:W-:-:S06]  /*1d340*/  PRMT R14, RZ, 0x7610, R14 ;  /* 0x00007610ff0e7816 */ /* 0x000fcc000000000e */
[----:B------:R0:W3:Y:S02]  /*1d350*/  @!P1 LDG.E.U16 R14, desc[UR16][R16.64] ;  /* 0x00000010100e9981 */ /* 0x0000e4000c1e1500 */
[----:B0-----:R-:W-:Y:S02]  /*1d360*/  PRMT R16, RZ, 0x7610, R16 ;  /* 0x00007610ff107816 */ /* 0x001fe40000000010 */
[----:B------:R-:W-:-:S04]  /*1d370*/  PRMT R17, RZ, 0x7610, R17 ;  /* 0x00007610ff117816 */ /* 0x000fc80000000011 */
[----:B------:R0:W3:Y:S02]  /*1d380*/  @!P1 LDG.E.U16 R16, desc[UR16][R18.64] ;  /* 0x0000001012109981 */ /* 0x0000e4000c1e1500 */
[----:B0-----:R-:W-:Y:S02]  /*1d390*/  PRMT R18, RZ, 0x7610, R18 ;  /* 0x00007610ff127816 */ /* 0x001fe40000000012 */
[----:B------:R-:W-:Y:S01]  /*1d3a0*/  PRMT R19, RZ, 0x7610, R19 ;  /* 0x00007610ff137816 */ /* 0x000fe20000000013 */
[----:B------:R0:W3:Y:S02]  /*1d3b0*/  @!P1 LDG.E.U16 R17, desc[UR16][R20.64] ;  /* 0x0000001014119981 */ /* 0x0000e4000c1e1500 */
[----:B0-----:R-:W-:Y:S02]  /*1d3c0*/  @!P1 IMAD.MOV.U32 R20, RZ, RZ, R156 ;  /* 0x000000ffff149224 */ /* 0x001fe400078e009c */
[----:B------:R-:W-:Y:S01]  /*1d3d0*/  @!P1 IMAD.MOV.U32 R21, RZ, RZ, R157 ;  /* 0x000000ffff159224 */ /* 0x000fe200078e009d */
[----:B------:R-:W3:Y:S04]  /*1d3e0*/  LDL R156, [R1+0x65c] ;  /* 0x00065c00019c7983 */ /* 0x000ee80000100800 */
[----:B------:R0:W3:Y:S04]  /*1d3f0*/  @!P1 LDG.E.U16 R18, desc[UR16][R20.64] ;  /* 0x0000001014129981 */ /* 0x0000e8000c1e1500 */
[----:B------:R-:W3:Y:S04]  /*1d400*/  LDL R157, [R1+0x658] ;  /* 0x00065800019d7983 */ /* 0x000ee80000100800 */
[----:B------:R1:W3:Y:S01]  /*1d410*/  @!P1 LDG.E.U16 R19, desc[UR16][R22.64] ;  /* 0x0000001016139981 */ /* 0x0002e2000c1e1500 */
[----:B0-----:R-:W-:Y:S01]  /*1d420*/  PRMT R21, RZ, 0x7610, R21 ;  /* 0x00007610ff157816 */ /* 0x001fe20000000015 */
[----:B-1----:R-:W-:-:S02]  /*1d430*/  @!P1 IMAD.MOV.U32 R22, RZ, RZ, R158 ;  /* 0x000000ffff169224 */ /* 0x002fc400078e009e */
[----:B------:R-:W-:Y:S01]  /*1d440*/  @!P1 IMAD.MOV.U32 R23, RZ, RZ, R159 ;  /* 0x000000ffff179224 */ /* 0x000fe200078e009f */
[----:B------:R-:W3:Y:S04]  /*1d450*/  LDL R158, [R1+0x64c] ;  /* 0x00064c00019e7983 */ /* 0x000ee80000100800 */
[----:B------:R-:W3:Y:S04]  /*1d460*/  LDL R159, [R1+0x648] ;  /* 0x00064800019f7983 */ /* 0x000ee80000100800 */
[----:B--2---:R0:W2:Y:S02]  /*1d470*/  @!P1 LDG.E.U16 R21, desc[UR16][R152.64] ;  /* 0x0000001098159981 */ /* 0x0040a4000c1e1500 */
[----:B0-----:R-:W-:-:S02]  /*1d480*/  @!P1 IMAD.MOV.U32 R152, RZ, RZ, R155 ;  /* 0x000000ffff989224 */ /* 0x001fc400078e009b */
[----:B------:R-:W-:Y:S02]  /*1d490*/  @!P1 IMAD.MOV.U32 R153, RZ, RZ, R160 ;  /* 0x000000ffff999224 */ /* 0x000fe400078e00a0 */
[----:B------:R-:W2:Y:S01]  /*1d4a0*/  LDL R160, [R1+0x3f8] ;  /* 0x0003f80001a07983 */ /* 0x000ea20000100800 */
[----:B----4-:R-:W-:Y:S02]  /*1d4b0*/  @!P1 IMAD.MOV.U32 R155, RZ, RZ, R154 ;  /* 0x000000ffff9b9224 */ /* 0x010fe400078e009a */
[----:B---3--:R-:W-:Y:S02]  /*1d4c0*/  @!P1 IMAD.MOV.U32 R154, RZ, RZ, R0 ;  /* 0x000000ffff9a9224 */ /* 0x008fe400078e0000 */
[----:B------:R-:W3:Y:S01]  /*1d4d0*/  LDL R0, [R1+0x3fc] ;  /* 0x0003fc0001007983 */ /* 0x000ee20000100800 */
[----:B------:R-:W-:-:S06]  /*1d4e0*/  PRMT R20, RZ, 0x7610, R20 ;  /* 0x00007610ff147816 */ /* 0x000fcc0000000014 */
[----:B------:R0:W4:Y:S02]  /*1d4f0*/  @!P1 LDG.E.U16 R20, desc[UR16][R22.64] ;  /* 0x0000001016149981 */ /* 0x000124000c1e1500 */
[----:B0-----:R-:W-:Y:S02]  /*1d500*/  PRMT R22, RZ, 0x7610, R22 ;  /* 0x00007610ff167816 */ /* 0x001fe40000000016 */
[----:B------:R-:W-:-:S04]  /*1d510*/  PRMT R23, RZ, 0x7610, R23 ;  /* 0x00007610ff177816 */ /* 0x000fc80000000017 */
[----:B------:R0:W4:Y:S04]  /*1d520*/  @!P1 LDG.E.U16 R22, desc[UR16][R152.64] ;  /* 0x0000001098169981 */ /* 0x000128000c1e1500 */
[----:B------:R1:W4:Y:S01]  /*1d530*/  @!P1 LDG.E.U16 R23, desc[UR16][R154.64] ;  /* 0x000000109a179981 */ /* 0x000322000c1e1500 */
[----:B0-----:R-:W-:Y:S01]  /*1d540*/  PRMT R152, RZ, 0x7610, R152 ;  /* 0x00007610ff987816 */ /* 0x001fe20000000098 */
[----:B-1----:R-:W-:Y:S02]  /*1d550*/  @!P1 IMAD.MOV.U32 R154, RZ, RZ, R162 ;  /* 0x000000ffff9a9224 */ /* 0x002fe400078e00a2 */
[----:B------:R-:W-:Y:S01]  /*1d560*/  @!P1 IMAD.MOV.U32 R155, RZ, RZ, R166 ;  /* 0x000000ffff9b9224 */ /* 0x000fe200078e00a6 */
[----:B------:R-:W-:Y:S01]  /*1d570*/  PRMT R153, RZ, 0x7610, R153 ;  /* 0x00007610ff997816 */ /* 0x000fe20000000099 */
[----:B------:R-:W4:Y:S04]  /*1d580*/  LDL R166, [R1+0x3f4] ;  /* 0x0003f40001a67983 */ /* 0x000f280000100800 */
[----:B------:R0:W4:Y:S04]  /*1d590*/  @!P1 LDG.E.U16 R152, desc[UR16][R154.64] ;  /* 0x000000109a989981 */ /* 0x000128000c1e1500 */
[----:B------:R-:W4:Y:S01]  /*1d5a0*/  LDL R162, [R1+0x3ec] ;  /* 0x0003ec0001a27983 */ /* 0x000f220000100800 */
[----:B0-----:R-:W-:-:S03]  /*1d5b0*/  PRMT R155, RZ, 0x7610, R155 ;  /* 0x00007610ff9b7816 */ /* 0x001fc6000000009b */
[----:B------:R0:W4:Y:S02]  /*1d5c0*/  @!P1 LDG.E.U16 R153, desc[UR16][R156.64] ;  /* 0x000000109c999981 */ /* 0x000124000c1e1500 */
[----:B0-----:R-:W-:Y:S02]  /*1d5d0*/  @!P1 IMAD.MOV.U32 R156, RZ, RZ, R163 ;  /* 0x000000ffff9c9224 */ /* 0x001fe400078e00a3 */
[----:B------:R-:W-:Y:S01]  /*1d5e0*/  @!P1 IMAD.MOV.U32 R157, RZ, RZ, R165 ;  /* 0x000000ffff9d9224 */ /* 0x000fe200078e00a5 */
[----:B------:R-:W4:Y:S04]  /*1d5f0*/  LDL R163, [R1+0x3e8] ;  /* 0x0003e80001a37983 */ /* 0x000f280000100800 */
[----:B------:R-:W4:Y:S04]  /*1d600*/  LDL R165, [R1+0x3b8] ;  /* 0x0003b80001a57983 */ /* 0x000f280000100800 */
[----:B------:R0:W4:Y:S02]  /*1d610*/  @!P1 LDG.E.U16 R155, desc[UR16][R158.64] ;  /* 0x000000109e9b9981 */ /* 0x000124000c1e1500 */
[----:B0-----:R-:W-:-:S02]  /*1d620*/  @!P1 IMAD.MOV.U32 R159, RZ, RZ, R164 ;  /* 0x000000ffff9f9224 */ /* 0x001fc400078e00a4 */
[----:B------:R-:W-:Y:S01]  /*1d630*/  @!P1 IMAD.MOV.U32 R158, RZ, RZ, R161 ;  /* 0x000000ffff9e9224 */ /* 0x000fe200078e00a1 */
[----:B------:R-:W4:Y:S01]  /*1d640*/  LDL R164, [R1+0x3bc] ;  /* 0x0003bc0001a47983 */ /* 0x000f220000100800 */
[----:B--2---:R-:W-:Y:S02]  /*1d650*/  @!P1 IMAD.MOV.U32 R161, RZ, RZ, R160 ;  /* 0x000000ffffa19224 */ /* 0x004fe400078e00a0 */
[----:B---3--:R-:W-:Y:S02]  /*1d660*/  @!P1 IMAD.MOV.U32 R160, RZ, RZ, R0 ;  /* 0x000000ffffa09224 */ /* 0x008fe400078e0000 */
[----:B------:R-:W2:Y:S01]  /*1d670*/  LDL R0, [R1+0x3b4] ;  /* 0x0003b40001007983 */ /* 0x000ea20000100800 */
[----:B------:R-:W-:-:S06]  /*1d680*/  PRMT R154, RZ, 0x7610, R154 ;  /* 0x00007610ff9a7816 */ /* 0x000fcc000000009a */
[----:B------:R0:W3:Y:S02]  /*1d690*/  @!P1 LDG.E.U16 R154, desc[UR16][R156.64] ;  /* 0x000000109c9a9981 */ /* 0x0000e4000c1e1500 */
[----:B0-----:R-:W-:Y:S02]  /*1d6a0*/  PRMT R156, RZ, 0x7610, R156 ;  /* 0x00007610ff9c7816 */ /* 0x001fe4000000009c */
[----:B------:R-:W-:-:S04]  /*1d6b0*/  PRMT R157, RZ, 0x7610, R157 ;  /* 0x00007610ff9d7816 */ /* 0x000fc8000000009d */
[----:B------:R0:W3:Y:S04]  /*1d6c0*/  @!P1 LDG.E.U16 R156, desc[UR16][R158.64] ;  /* 0x000000109e9c9981 */ /* 0x0000e8000c1e1500 */
[----:B------:R1:W3:Y:S01]  /*1d6d0*/  @!P1 LDG.E.U16 R157, desc[UR16][R160.64] ;  /* 0x00000010a09d9981 */ /* 0x0002e2000c1e1500 */
[----:B0-----:R-:W-:Y:S01]  /*1d6e0*/  PRMT R158, RZ, 0x7610, R158 ;  /* 0x00007610ff9e7816 */ /* 0x001fe2000000009e */
[----:B-1----:R-:W-:Y:S02]  /*1d6f0*/  @!P1 IMAD.MOV.U32 R161, RZ, RZ, R167 ;  /* 0x000000ffffa19224 */ /* 0x002fe400078e00a7 */
[----:B----4-:R-:W-:Y:S01]  /*1d700*/  @!P1 IMAD.MOV.U32 R160, RZ, RZ, R166 ;  /* 0x000000ffffa09224 */ /* 0x010fe200078e00a6 */
[----:B------:R-:W4:Y:S04]  /*1d710*/  LDL R167, [R1+0x3a8] ;  /* 0x0003a80001a77983 */ /* 0x000f280000100800 */
[----:B------:R-:W4:Y:S01]  /*1d720*/  LDL R166, [R1+0x3ac] ;  /* 0x0003ac0001a67983 */ /* 0x000f220000100800 */
[----:B------:R-:W-:-:S03]  /*1d730*/  PRMT R159, RZ, 0x7610, R159 ;  /* 0x00007610ff9f7816 */ /* 0x000fc6000000009f */
[----:B------:R0:W3:Y:S02]  /*1d740*/  @!P1 LDG.E.U16 R158, desc[UR16][R160.64] ;  /* 0x00000010a09e9981 */ /* 0x0000e4000c1e1500 */
[----:B0-----:R-:W-:Y:S02]  /*1d750*/  PRMT R161, RZ, 0x7610, R161 ;  /* 0x00007610ffa17816 */ /* 0x001fe400000000a1 */
[----:B------:R0:W3:Y:S02]  /*1d760*/  @!P1 LDG.E.U16 R159, desc[UR16][R162.64] ;  /* 0x00000010a29f9981 */ /* 0x0000e4000c1e1500 */
[----:B0-----:R-:W-:Y:S02]  /*1d770*/  @!P1 IMAD.MOV.U32 R162, RZ, RZ, R168 ;  /* 0x000000ffffa29224 */ /* 0x001fe400078e00a8 */
[----:B------:R-:W-:Y:S01]  /*1d780*/  @!P1 IMAD.MOV.U32 R163, RZ, RZ, R169 ;  /* 0x000000ffffa39224 */ /* 0x000fe200078e00a9 */
[----:B------:R-:W3:Y:S04]  /*1d790*/  LDL R168, [R1+0x37c] ;  /* 0x00037c0001a87983 */ /* 0x000ee80000100800 */
[----:B------:R-:W3:Y:S04]  /*1d7a0*/  LDL R169, [R1+0x378] ;  /* 0x0003780001a97983 */ /* 0x000ee80000100800 */
[----:B------:R0:W3:Y:S02]  /*1d7b0*/  @!P1 LDG.E.U16 R161, desc[UR16][R164.64] ;  /* 0x00000010a4a19981 */ /* 0x0000e4000c1e1500 */
[----:B0-----:R-:W-:-:S02]  /*1d7c0*/  @!P1 IMAD.MOV.U32 R165, RZ, RZ, R172 ;  /* 0x000000ffffa59224 */ /* 0x001fc400078e00ac */
[----:B------:R-:W3:Y:S01]  /*1d7d0*/  LDL R172, [R1+0x370] ;  /* 0x0003700001ac7983 */ /* 0x000ee20000100800 */
[----:B--2---:R-:W-:-:S03]  /*1d7e0*/  @!P1 IMAD.MOV.U32 R164, RZ, RZ, R0 ;  /* 0x000000ffffa49224 */ /* 0x004fc600078e0000 */
[----:B------:R-:W2:Y:S01]  /*1d7f0*/  LDL R0, [R1+0x374] ;  /* 0x0003740001007983 */ /* 0x000ea20000100800 */
[----:B------:R-:W-:-:S06]  /*1d800*/  PRMT R160, RZ, 0x7610, R160 ;  /* 0x00007610ffa07816 */ /* 0x000fcc00000000a0 */
[----:B------:R0:W2:Y:S02]  /*1d810*/  @!P1 LDG.E.U16 R160, desc[UR16][R162.64] ;  /* 0x00000010a2a09981 */ /* 0x0000a4000c1e1500 */
[----:B0-----:R-:W-:Y:S02]  /*1d820*/  PRMT R163, RZ, 0x7610, R163 ;  /* 0x00007610ffa37816 */ /* 0x001fe400000000a3 */
[----:B------:R-:W-:-:S06]  /*1d830*/  PRMT R162, RZ, 0x7610, R162 ;  /* 0x00007610ffa27816 */ /* 0x000fcc00000000a2 */
[----:B------:R0:W2:Y:S02]  /*1d840*/  @!P1 LDG.E.U16 R162, desc[UR16][R164.64] ;  /* 0x00000010a4a29981 */ /* 0x0000a4000c1e1500 */
[----:B0-----:R-:W-:Y:S02]  /*1d850*/  PRMT R165, RZ, 0x7610, R165 ;  /* 0x00007610ffa57816 */ /* 0x001fe400000000a5 */
[----:B----4-:R0:W4:Y:S02]  /*1d860*/  @!P1 LDG.E.U16 R163, desc[UR16][R166.64] ;  /* 0x00000010a6a39981 */ /* 0x010124000c1e1500 */
[----:B0-----:R-:W-:Y:S02]  /*1d870*/  @!P1 IMAD.MOV.U32 R166, RZ, RZ, R170 ;  /* 0x000000ffffa69224 */ /* 0x001fe400078e00aa */
[----:B------:R-:W-:Y:S01]  /*1d880*/  @!P1 IMAD.MOV.U32 R167, RZ, RZ, R171 ;  /* 0x000000ffffa79224 */ /* 0x000fe200078e00ab */
[----:B------:R-:W4:Y:S04]  /*1d890*/  LDL R170, [R1+0x344] ;  /* 0x0003440001aa7983 */ /* 0x000f280000100800 */
[----:B------:R-:W4:Y:S04]  /*1d8a0*/  LDL R171, [R1+0x340] ;  /* 0x0003400001ab7983 */ /* 0x000f280000100800 */
[----:B---3--:R0:W3:Y:S02]  /*1d8b0*/  @!P1 LDG.E.U16 R165, desc[UR16][R168.64] ;  /* 0x00000010a8a59981 */ /* 0x0080e4000c1e1500 */
[----:B0-----:R-:W-:-:S02]  /*1d8c0*/  @!P1 IMAD.MOV.U32 R169, RZ, RZ, R172 ;  /* 0x000000ffffa99224 */ /* 0x001fc400078e00ac */
[----:B------:R-:W3:Y:S01]  /*1d8d0*/  LDL R172, [R1+0x334] ;  /* 0x0003340001ac7983 */ /* 0x000ee20000100800 */
[----:B--2---:R-:W-:-:S03]  /*1d8e0*/  @!P1 IMAD.MOV.U32 R168, RZ, RZ, R0 ;  /* 0x000000ffffa89224 */ /* 0x004fc600078e0000 */
[----:B------:R-:W2:Y:S01]  /*1d8f0*/  LDL R0, [R1+0x32c] ;  /* 0x00032c0001007983 */ /* 0x000ea20000100800 */
[----:B------:R-:W-:-:S06]  /*1d900*/  PRMT R164, RZ, 0x7610, R164 ;  /* 0x00007610ffa47816 */ /* 0x000fcc00000000a4 */
[----:B------:R0:W2:Y:S02]  /*1d910*/  @!P1 LDG.E.U16 R164, desc[UR16][R166.64] ;  /* 0x00000010a6a49981 */ /* 0x0000a4000c1e1500 */
[----:B0-----:R-:W-:Y:S02]  /*1d920*/  PRMT R166, RZ, 0x7610, R166 ;  /* 0x00007610ffa67816 */ /* 0x001fe400000000a6 */
[----:B------:R-:W-:-:S04]  /*1d930*/  PRMT R167, RZ, 0x7610, R167 ;  /* 0x00007610ffa77816 */ /* 0x000fc800000000a7 */
[----:B------:R0:W2:Y:S02]  /*1d940*/  @!P1 LDG.E.U16 R166, desc[UR16][R168.64] ;  /* 0x00000010a8a69981 */ /* 0x0000a4000c1e1500 */
[----:B0-----:R-:W-:Y:S02]  /*1d950*/  @!P1 IMAD.MOV.U32 R168, RZ, RZ, R174 ;  /* 0x000000ffffa89224 */ /* 0x001fe400078e00ae */
[----:B------:R-:W-:Y:S01]  /*1d960*/  @!P1 IMAD.MOV.U32 R169, RZ, RZ, R175 ;  /* 0x000000ffffa99224 */ /* 0x000fe200078e00af */
[----:B------:R-:W2:Y:S04]  /*1d970*/  LDL R174, [R1+0x304] ;  /* 0x0003040001ae7983 */ /* 0x000ea80000100800 */
[----:B------:R0:W2:Y:S04]  /*1d980*/  @!P1 LDG.E.U16 R167, desc[UR16][R168.64] ;  /* 0x00000010a8a79981 */ /* 0x0000a8000c1e1500 */
[----:B------:R-:W2:Y:S01]  /*1d990*/  LDL R175, [R1+0x300] ;  /* 0x0003000001af7983 */ /* 0x000ea20000100800 */
[----:B0-----:R-:W-:-:S02]  /*1d9a0*/  PRMT R168, RZ, 0x7610, R168 ;  /* 0x00007610ffa87816 */ /* 0x001fc400000000a8 */
[----:B------:R-:W-:-:S04]  /*1d9b0*/  PRMT R169, RZ, 0x7610, R169 ;  /* 0x00007610ffa97816 */ /* 0x000fc800000000a9 */
[----:B----4-:R0:W4:Y:S02]  /*1d9c0*/  @!P1 LDG.E.U16 R168, desc[UR16][R170.64] ;  /* 0x00000010aaa89981 */ /* 0x010124000c1e1500 */
[----:B0-----:R-:W-:Y:S02]  /*1d9d0*/  @!P1 IMAD.MOV.U32 R170, RZ, RZ, R177 ;  /* 0x000000ffffaa9224 */ /* 0x001fe400078e00b1 */
[----:B------:R-:W-:Y:S01]  /*1d9e0*/  @!P1 IMAD.MOV.U32 R171, RZ, RZ, R178 ;  /* 0x000000ffffab9224 */ /* 0x000fe200078e00b2 */
[----:B------:R-:W4:Y:S04]  /*1d9f0*/  LDL R177, [R1+0x2f0] ;  /* 0x0002f00001b17983 */ /* 0x000f280000100800 */
[----:B------:R0:W4:Y:S04]  /*1da00*/  @!P1 LDG.E.U16 R169, desc[UR16][R170.64] ;  /* 0x00000010aaa99981 */ /* 0x000128000c1e1500 */
[----:B------:R-:W4:Y:S01]  /*1da10*/  LDL R178, [R1+0x2c4] ;  /* 0x0002c40001b27983 */ /* 0x000f220000100800 */
[----:B0-----:R-:W-:-:S06]  /*1da20*/  PRMT R170, RZ, 0x7610, R170 ;  /* 0x00007610ffaa7816 */ /* 0x001fcc00000000aa */
[----:B---3--:R0:W3:Y:S02]  /*1da30*/  @!P1 LDG.E.U16 R170, desc[UR16][R172.64] ;  /* 0x00000010acaa9981 */ /* 0x0080e4000c1e1500 */
[----:B0-----:R-:W-:Y:S02]  /*1da40*/  @!P1 IMAD.MOV.U32 R173, RZ, RZ, R176 ;  /* 0x000000ffffad9224 */ /* 0x001fe400078e00b0 */
[----:B------:R-:W4:Y:S01]  /*1da50*/  LDL R176, [R1+0x2f4] ;  /* 0x0002f40001b07983 */ /* 0x000f220000100800 */
[----:B--2---:R-:W-:-:S03]  /*1da60*/  @!P1 IMAD.MOV.U32 R172, RZ, RZ, R0 ;  /* 0x000000ffffac9224 */ /* 0x004fc600078e0000 */
[----:B------:R-:W2:Y:S01]  /*1da70*/  LDL R0, [R1+0x2ec] ;  /* 0x0002ec0001007983 */ /* 0x000ea20000100800 */
[----:B------:R-:W-:-:S06]  /*1da80*/  PRMT R171, RZ, 0x7610, R171 ;  /* 0x00007610ffab7816 */ /* 0x000fcc00000000ab */
[----:B------:R0:W3:Y:S02]  /*1da90*/  @!P1 LDG.E.U16 R171, desc[UR16][R172.64] ;  /* 0x00000010acab9981 */ /* 0x0000e4000c1e1500 */
[----:B0-----:R-:W-:Y:S02]  /*1daa0*/  PRMT R172, RZ, 0x7610, R172 ;  /* 0x00007610ffac7816 */ /* 0x001fe400000000ac */
[----:B------:R-:W-:-:S04]  /*1dab0*/  PRMT R173, RZ, 0x7610, R173 ;  /* 0x00007610ffad7816 */ /* 0x000fc800000000ad */
[----:B------:R0:W3:Y:S02]  /*1dac0*/  @!P1 LDG.E.U16 R172, desc[UR16][R174.64] ;  /* 0x00000010aeac9981 */ /* 0x0000e4000c1e1500 */
[----:B0-----:R-:W-:Y:S02]  /*1dad0*/  @!P1 IMAD.MOV.U32 R174, RZ, RZ, R180 ;  /* 0x000000ffffae9224 */ /* 0x001fe400078e00b4 */
[----:B------:R-:W-:Y:S01]  /*1dae0*/  @!P1 IMAD.MOV.U32 R175, RZ, RZ, R181 ;  /* 0x000000ffffaf9224 */ /* 0x000fe200078e00b5 */
[----:B------:R-:W3:Y:S04]  /*1daf0*/  LDL R180, [R1+0x2b4] ;  /* 0x0002b40001b47983 */ /* 0x000ee80000100800 */
[----:B------:R0:W3:Y:S04]  /*1db00*/  @!P1 LDG.E.U16 R173, desc[UR16][R174.64] ;  /* 0x00000010aead9981 */ /* 0x0000e8000c1e1500 */
[----:B------:R-:W3:Y:S01]  /*1db10*/  LDL R181, [R1+0x2b0] ;  /* 0x0002b00001b57983 */ /* 0x000ee20000100800 */
[----:B0-----:R-:W-:-:S06]  /*1db20*/  PRMT R174, RZ, 0x7610, R174 ;  /* 0x00007610ffae7816 */ /* 0x001fcc00000000ae */
[----:B----4-:R0:W4:Y:S02]  /*1db30*/  @!P1 LDG.E.U16 R174, desc[UR16][R176.64] ;  /* 0x00000010b0ae9981 */ /* 0x010124000c1e1500 */
[----:B0-----:R-:W-:Y:S02]  /*1db40*/  @!P1 IMAD.MOV.U32 R177, RZ, RZ, R182 ;  /* 0x000000ffffb19224 */ /* 0x001fe400078e00b6 */
[----:B------:R-:W4:Y:S01]  /*1db50*/  LDL R182, [R1+0x284] ;  /* 0x0002840001b67983 */ /* 0x000f220000100800 */
[----:B--2---:R-:W-:-:S03]  /*1db60*/  @!P1 IMAD.MOV.U32 R176, RZ, RZ, R0 ;  /* 0x000000ffffb09224 */ /* 0x004fc600078e0000 */
[----:B------:R-:W2:Y:S01]  /*1db70*/  LDL R0, [R1+0x2ac] ;  /* 0x0002ac0001007983 */ /* 0x000ea20000100800 */
[----:B------:R-:W-:-:S06]  /*1db80*/  PRMT R175, RZ, 0x7610, R175 ;  /* 0x00007610ffaf7816 */ /* 0x000fcc00000000af */
[----:B------:R0:W4:Y:S02]  /*1db90*/  @!P1 LDG.E.U16 R175, desc[UR16][R176.64] ;  /* 0x00000010b0af9981 */ /* 0x000124000c1e1500 */
[----:B0-----:R-:W-:Y:S02]  /*1dba0*/  PRMT R176, RZ, 0x7610, R176 ;  /* 0x00007610ffb07816 */ /* 0x001fe400000000b0 */
[----:B------:R-:W-:-:S04]  /*1dbb0*/  PRMT R177, RZ, 0x7610, R177 ;  /* 0x00007610ffb17816 */ /* 0x000fc800000000b1 */
[----:B------:R0:W4:Y:S02]  /*1dbc0*/  @!P1 LDG.E.U16 R176, desc[UR16][R178.64] ;  /* 0x00000010b2b09981 */ /* 0x000124000c1e1500 */
[----:B0-----:R-:W-:Y:S02]  /*1dbd0*/  @!P1 IMAD.MOV.U32 R178, RZ, RZ, R184 ;  /* 0x000000ffffb29224 */ /* 0x001fe400078e00b8 */
[----:B------:R-:W-:Y:S01]  /*1dbe0*/  @!P1 IMAD.MOV.U32 R179, RZ, RZ, R185 ;  /* 0x000000ffffb39224 */ /* 0x000fe200078e00b9 */
[----:B------:R-:W4:Y:S04]  /*1dbf0*/  LDL R184, [R1+0x274] ;  /* 0x0002740001b87983 */ /* 0x000f280000100800 */
[----:B------:R0:W4:Y:S04]  /*1dc00*/  @!P1 LDG.E.U16 R177, desc[UR16][R178.64] ;  /* 0x00000010b2b19981 */ /* 0x000128000c1e1500 */
[----:B------:R-:W4:Y:S01]  /*1dc10*/  LDL R185, [R1+0x270] ;  /* 0x0002700001b97983 */ /* 0x000f220000100800 */
[----:B0-----:R-:W-:-:S02]  /*1dc20*/  PRMT R178, RZ, 0x7610, R178 ;  /* 0x00007610ffb27816 */ /* 0x001fc400000000b2 */
[----:B------:R-:W-:-:S04]  /*1dc30*/  PRMT R179, RZ, 0x7610, R179 ;  /* 0x00007610ffb37816 */ /* 0x000fc800000000b3 */
[----:B---3--:R0:W3:Y:S02]  /*1dc40*/  @!P1 LDG.E.U16 R178, desc[UR16][R180.64] ;  /* 0x00000010b4b29981 */ /* 0x0080e4000c1e1500 */
[----:B0-----:R-:W-:Y:S02]  /*1dc50*/  @!P1 IMAD.MOV.U32 R181, RZ, RZ, R186 ;  /* 0x000000ffffb59224 */ /* 0x001fe400078e00ba */
[----:B------:R-:W3:Y:S01]  /*1dc60*/  LDL R186, [R1+0x240] ;  /* 0x0002400001ba7983 */ /* 0x000ee20000100800 */
[----:B--2---:R-:W-:-:S03]  /*1dc70*/  @!P1 IMAD.MOV.U32 R180, RZ, RZ, R0 ;  /* 0x000000ffffb49224 */ /* 0x004fc600078e0000 */
[----:B------:R-:W2:Y:S04]  /*1dc80*/  LDL R0, [R1+0x244] ;  /* 0x0002440001007983 */ /* 0x000ea80000100800 */
[----:B------:R0:W2:Y:S02]  /*1dc90*/  @!P1 LDG.E.U16 R179, desc[UR16][R180.64] ;  /* 0x00000010b4b39981 */ /* 0x0000a4000c1e1500 */
[----:B0-----:R-:W-:-:S06]  /*1dca0*/  PRMT R180, RZ, 0x7610, R180 ;  /* 0x00007610ffb47816 */ /* 0x001fcc00000000b4 */
[----:B----4-:R0:W4:Y:S04]  /*1dcb0*/  @!P1 LDG.E.U16 R180, desc[UR16][R182.64] ;  /* 0x00000010b6b49981 */ /* 0x010128000c1e1500 */
[----:B------:R-:W0:Y:S04]  /*1dcc0*/  LDL R182, [R1+0x278] ;  /* 0x0002780001b67983 */ /* 0x000e280000100800 */
[----:B------:R-:W0:Y:S01]  /*1dcd0*/  LDL R183, [R1+0x27c] ;  /* 0x00027c0001b77983 */ /* 0x000e220000100800 */
[----:B------:R-:W-:Y:S02]  /*1dce0*/  PRMT R181, RZ, 0x7610, R181 ;  /* 0x00007610ffb57816 */ /* 0x000fe400000000b5 */
[----:B0-----:R-:W-:-:S04]  /*1dcf0*/  @!P1 LOP3.LUT R183, R183, R182, RZ, 0x3c, !PT ;  /* 0x000000b6b7b79212 */ /* 0x001fc800078e3cff */
[----:B------:R-:W-:-:S04]  /*1dd00*/  @!P1 LOP3.LUT R182, R183, R182, RZ, 0x3c, !PT ;  /* 0x000000b6b7b69212 */ /* 0x000fc800078e3cff */
[----:B------:R-:W-:-:S05]  /*1dd10*/  @!P1 LOP3.LUT R183, R183, R182, RZ, 0x3c, !PT ;  /* 0x000000b6b7b79212 */ /* 0x000fca00078e3cff */
[----:B------:R0:W4:Y:S02]  /*1dd20*/  @!P1 LDG.E.U16 R181, desc[UR16][R182.64] ;  /* 0x00000010b6b59981 */ /* 0x000124000c1e1500 */
[----:B0-----:R-:W-:-:S06]  /*1dd30*/  PRMT R182, RZ, 0x7610, R182 ;  /* 0x00007610ffb67816 */ /* 0x001fcc00000000b6 */
[----:B------:R0:W4:Y:S04]  /*1dd40*/  @!P1 LDG.E.U16 R182, desc[UR16][R184.64] ;  /* 0x00000010b8b69981 */ /* 0x000128000c1e1500 */
[----:B------:R-:W4:Y:S01]  /*1dd50*/  LDL R185, [R1+0x268] ;  /* 0x0002680001b97983 */ /* 0x000f220000100800 */
[----:B------:R-:W-:Y:S01]  /*1dd60*/  PRMT R183, RZ, 0x7610, R183 ;  /* 0x00007610ffb77816 */ /* 0x000fe200000000b7 */
[----:B0-----:R-:W-:Y:S02]  /*1dd70*/  @!P1 IMAD.MOV.U32 R184, RZ, RZ, R187 ;  /* 0x000000ffffb89224 */ /* 0x001fe400078e00bb */
[----:B---3--:R-:W-:Y:S02]  /*1dd80*/  @!P1 IMAD.MOV.U32 R187, RZ, RZ, R186 ;  /* 0x000000ffffbb9224 */ /* 0x008fe400078e00ba */
[----:B--2---:R-:W-:Y:S01]  /*1dd90*/  @!P1 IMAD.MOV.U32 R186, RZ, RZ, R0 ;  /* 0x000000ffffba9224 */ /* 0x004fe200078e0000 */
[----:B------:R-:W-:Y:S01]  /*1dda0*/  PRMT R188, RZ, 0x7610, R188 ;  /* 0x00007610ffbc7816 */ /* 0x000fe200000000bc */
[----:B------:R-:W2:Y:S04]  /*1ddb0*/  LDL R0, [R1+0x1f4] ;  /* 0x0001f40001007983 */ /* 0x000ea80000100800 */
[----:B----4-:R0:W3:Y:S02]  /*1ddc0*/  @!P1 LDG.E.U16 R183, desc[UR16][R184.64] ;  /* 0x00000010b8b79981 */ /* 0x0100e4000c1e1500 */
[----:B0-----:R-:W-:-:S06]  /*1ddd0*/  PRMT R184, RZ, 0x7610, R184 ;  /* 0x00007610ffb87816 */ /* 0x001fcc00000000b8 */
[----:B------:R0:W4:Y:S04]  /*1dde0*/  @!P1 LDG.E.U16 R184, desc[UR16][R186.64] ;  /* 0x00000010bab89981 */ /* 0x000128000c1e1500 */
[----:B------:R-:W0:Y:S04]  /*1ddf0*/  LDL R186, [R1+0x238] ;  /* 0x0002380001ba7983 */ /* 0x000e280000100800 */
[----:B------:R-:W0:Y:S01]  /*1de00*/  LDL R187, [R1+0x23c] ;  /* 0x00023c0001bb7983 */ /* 0x000e220000100800 */
[----:B------:R-:W-:Y:S02]  /*1de10*/  PRMT R185, RZ, 0x7610, R185 ;  /* 0x00007610ffb97816 */ /* 0x000fe400000000b9 */
[----:B0-----:R-:W-:-:S04]  /*1de20*/  @!P1 LOP3.LUT R187, R187, R186, RZ, 0x3c, !PT ;  /* 0x000000babbbb9212 */ /* 0x001fc800078e3cff */
[----:B------:R-:W-:-:S04]  /*1de30*/  @!P1 LOP3.LUT R186, R187, R186, RZ, 0x3c, !PT ;  /* 0x000000babbba9212 */ /* 0x000fc800078e3cff */
[----:B------:R-:W-:-:S05]  /*1de40*/  @!P1 LOP3.LUT R187, R187, R186, RZ, 0x3c, !PT ;  /* 0x000000babbbb9212 */ /* 0x000fca00078e3cff */
[----:B------:R0:W3:Y:S02]  /*1de50*/  @!P1 LDG.E.U16 R185, desc[UR16][R186.64] ;  /* 0x00000010bab99981 */ /* 0x0000e4000c1e1500 */
[----:B0-----:R-:W-:-:S06]  /*1de60*/  PRMT R186, RZ, 0x7610, R186 ;  /* 0x00007610ffba7816 */ /* 0x001fcc00000000ba */
        /* <DEDUP_REMOVED lines=9> */
[----:B------:R-:W0:Y:S02]  /*1df00*/  LDL R191, [R1+0x204] ;  /* 0x0002040001bf7983 */ /* 0x000e240000100800 */
        /* <DEDUP_REMOVED lines=11> */
[----:B------:R-:W4:Y:S01]  /*1dfc0*/  LDL R191, [R1+0x1f0] ;  /* 0x0001f00001bf7983 */ /* 0x000f220000100800 */
[----:B------:R-:W-:Y:S01]  /*1dfd0*/  PRMT R194, RZ, 0x7610, R194 ;  /* 0x00007610ffc27816 */ /* 0x000fe200000000c2 */
[----:B--2---:R-:W-:Y:S01]  /*1dfe0*/  @!P1 IMAD.MOV.U32 R190, RZ, RZ, R0 ;  /* 0x000000ffffbe9224 */ /* 0x004fe200078e0000 */
[----:B------:R-:W-:Y:S01]  /*1dff0*/  PRMT R196, RZ, 0x7610, R196 ;  /* 0x00007610ffc47816 */ /* 0x000fe200000000c4 */
[----:B------:R-:W2:Y:S04]  /*1e000*/  LDL R0, [R1+0x184] ;  /* 0x0001840001007983 */ /* 0x000ea80000100800 */
[----:B----4-:R0:W4:Y:S04]  /*1e010*/  @!P1 LDG.E.U16 R194, desc[UR16][R190.64] ;  /* 0x00000010bec29981 */ /* 0x010128000c1e1500 */
[----:B------:R-:W0:Y:S04]  /*1e020*/  LDL R190, [R1+0x1e8] ;  /* 0x0001e80001be7983 */ /* 0x000e280000100800 */
[----:B------:R-:W0:Y:S02]  /*1e030*/  LDL R191, [R1+0x1ec] ;  /* 0x0001ec0001bf7983 */ /* 0x000e240000100800 */
        /* <DEDUP_REMOVED lines=32> */
[----:B------:R-:W3:Y:S01]  /*1e240*/  LDL R191, [R1+0x180] ;  /* 0x0001800001bf7983 */ /* 0x000ee20000100800 */
[----:B------:R-:W-:Y:S01]  /*1e250*/  PRMT R206, RZ, 0x7610, R206 ;  /* 0x00007610ffce7816 */ /* 0x000fe200000000ce */
[----:B--2---:R-:W-:Y:S01]  /*1e260*/  @!P1 IMAD.MOV.U32 R190, RZ, RZ, R0 ;  /* 0x000000ffffbe9224 */ /* 0x004fe200078e0000 */
[----:B------:R-:W-:Y:S01]  /*1e270*/  PRMT R208, RZ, 0x7610, R208 ;  /* 0x00007610ffd07816 */ /* 0x000fe200000000d0 */
[----:B------:R-:W2:Y:S04]  /*1e280*/  LDL R0, [R1+0x84] ;  /* 0x0000840001007983 */ /* 0x000ea80000100800 */
[----:B---3--:R0:W3:Y:S04]  /*1e290*/  @!P1 LDG.E.U16 R206, desc[UR16][R190.64] ;  /* 0x00000010bece9981 */ /* 0x0080e8000c1e1500 */
        /* <DEDUP_REMOVED lines=76> */
[----:B--2---:R-:W-:Y:S02]  /*1e760*/  @!P1 IMAD.MOV.U32 R190, RZ, RZ, R0 ;  /* 0x000000ffffbe9224 */ /* 0x004fe400078e0000 */
[----:B------:R-:W2:Y:S04]  /*1e770*/  LDL.LU R0, [R1+0x68] ;  /* 0x0000680001007983 */ /* 0x000ea80000300800 */
[----:B---3--:R0:W3:Y:S04]  /*1e780*/  @!P1 LDG.E.U16 R230, desc[UR16][R190.64] ;  /* 0x00000010bee69981 */ /* 0x0080e8000c1e1500 */
[----:B------:R-:W0:Y:S04]  /*1e790*/  LDL R190, [R1+0x130] ;  /* 0x0001300001be7983 */ /* 0x000e280000100800 */
[----:B------:R-:W0:Y:S01]  /*1e7a0*/  LDL R191, [R1+0x134] ;  /* 0x0001340001bf7983 */ /* 0x000e220000100800 */
[----:B------:R-:W-:-:S02]  /*1e7b0*/  PRMT R232, RZ, 0x7610, R232 ;  /* 0x00007610ffe87816 */ /* 0x000fc400000000e8 */
        /* <DEDUP_REMOVED lines=27> */
[----:B------:R1:W-:Y:S01]  /*1e970*/  STL [R1+0xb68], R2 ;  /* 0x000b680201007387 */ /* 0x0003e20000100800 */
[----:B0-----:R-:W-:Y:S02]  /*1e980*/  @!P1 IMAD.MOV.U32 R190, RZ, RZ, R191 ;  /* 0x000000ffffbe9224 */ /* 0x001fe400078e00bf */
[----:B------:R-:W-:Y:S02]  /*1e990*/  @!P1 IMAD.MOV.U32 R191, RZ, RZ, R2 ;  /* 0x000000ffffbf9224 */ /* 0x000fe400078e0002 */
[----:B-1----:R-:W4:Y:S04]  /*1e9a0*/  LDL.LU R2, [R1+0x6c] ;  /* 0x00006c0001027983 */ /* 0x002f280000300800 */
[----:B------:R0:W3:Y:S04]  /*1e9b0*/  @!P1 LDG.E.U16 R240, desc[UR16][R190.64] ;  /* 0x00000010bef09981 */ /* 0x0000e8000c1e1500 */
        /* <DEDUP_REMOVED lines=24> */
[----:B------:R-:W-:-:S02]  /*1eb40*/  PRMT R250, RZ, 0x7610, R250 ;  /* 0x00007610fffa7816 */ /* 0x000fc400000000fa */
[----:B0-----:R-:W-:-:S04]  /*1eb50*/  @!P1 LOP3.LUT R191, R191, R190, RZ, 0x3c, !PT ;  /* 0x000000bebfbf9212 */ /* 0x001fc800078e3cff */
[----:B------:R-:W-:-:S04]  /*1eb60*/  @!P1 LOP3.LUT R190, R191, R190, RZ, 0x3c, !PT ;  /* 0x000000bebfbe9212 */ /* 0x000fc800078e3cff */
[----:B------:R-:W-:-:S05]  /*1eb70*/  @!P1 LOP3.LUT R191, R191, R190, RZ, 0x3c, !PT ;  /* 0x000000bebfbf9212 */ /* 0x000fca00078e3cff */
[----:B------:R4:W3:Y:S02]  /*1eb80*/  @!P1 LDG.E.U16 R248, desc[UR16][R190.64] ;  /* 0x00000010bef89981 */ /* 0x0008e4000c1e1500 */
[----:B----4-:R-:W-:Y:S02]  /*1eb90*/  @!P1 IMAD.MOV.U32 R190, RZ, RZ, R2 ;  /* 0x000000ffffbe9224 */ /* 0x010fe400078e0002 */
[----:B--2---:R-:W-:-:S05]  /*1eba0*/  @!P1 IMAD.MOV.U32 R191, RZ, RZ, R0 ;  /* 0x000000ffffbf9224 */ /* 0x004fca00078e0000 */
[----:B------:R0:W2:Y:S04]  /*1ebb0*/  @!P1 LDG.E.U16 R250, desc[UR16][R190.64] ;  /* 0x00000010befa9981 */ /* 0x0000a8000c1e1500 */
[----:B------:R-:W0:Y:S01]  /*1ebc0*/  LDL R191, [R1+0x2c] ;  /* 0x00002c0001bf7983 */ /* 0x000e220000100800 */
[----:B------:R-:W-:Y:S01]  /*1ebd0*/  PRMT R252, RZ, 0x7610, R252 ;  /* 0x00007610fffc7816 */ /* 0x000fe200000000fc */
[----:B0-----:R-:W-:Y:S02]  /*1ebe0*/  @!P1 IMAD.MOV.U32 R190, RZ, RZ, R191 ;  /* 0x000000ffffbe9224 */ /* 0x001fe400078e00bf */
[----:B------:R-:W-:-:S05]  /*1ebf0*/  @!P1 IMAD.MOV.U32 R191, RZ, RZ, R3 ;  /* 0x000000ffffbf9224 */ /* 0x000fca00078e0003 */
[----:B------:R0:W4:Y:S02]  /*1ec00*/  @!P1 LDG.E.U16 R252, desc[UR16][R190.64] ;  /* 0x00000010befc9981 */ /* 0x000124000c1e1500 */
[----:B0-----:R-:W0:Y:S01]  /*1ec10*/  S2R R191, SR_TID.X ;  /* 0x0000000000bf7919 */ /* 0x001e220000002100 */
[----:B------:R-:W1:Y:S01]  /*1ec20*/  S2R R190, SR_TID.X ;  /* 0x0000000000be7919 */ /* 0x000e620000002100 */
[----:B0-----:R-:W-:Y:S02]  /*1ec30*/  LOP3.LUT R191, R191, 0x3f, RZ, 0xc0, !PT ;  /* 0x0000003fbfbf7812 */ /* 0x001fe400078ec0ff */
[----:B-1----:R-:W-:-:S03]  /*1ec40*/  LOP3.LUT R190, R190, 0x40, RZ, 0xc0, !PT ;  /* 0x00000040bebe7812 */ /* 0x002fc600078ec0ff */
[----:B------:R-:W-:-:S04]  /*1ec50*/  IMAD.SHL.U32 R191, R191, 0x2, RZ ;  /* 0x00000002bfbf7824 */ /* 0x000fc800078e00ff */
[----:B------:R-:W-:Y:S02]  /*1ec60*/  IMAD R190, R190, 0x200, R191 ;  /* 0x00000200bebe7824 */ /* 0x000fe400078e02bf */
[----:B------:R-:W3:Y:S03]  /*1ec70*/  LDL.LU R191, [R1+0x4] ;  /* 0x0000040001bf7983 */ /* 0x000ee60000300800 */
        /* <DEDUP_REMOVED lines=18> */
[----:B------:R-:W-:Y:S01]  /*1eda0*/  STS.U16 [R190+UR7+0x6200], R188 ;  /* 0x006200bcbe007988 */ /* 0x000fe20008000407 */
[----:B0-----:R-:W0:Y:S03]  /*1edb0*/  LDC R180, c[0x0][0x230] ;  /* 0x00008c00ffb47b82 */ /* 0x001e260000000800 */
[----:B------:R-:W-:Y:S04]  /*1edc0*/  STS.U16 [R190+UR7+0x6600], R198 ;  /* 0x006600c6be007988 */ /* 0x000fe80008000407 */
[----:B------:R-:W-:Y:S04]  /*1edd0*/  STS.U16 [R190+UR7+0x6a00], R206 ;  /* 0x006a00cebe007988 */ /* 0x000fe80008000407 */
[----:B------:R-:W-:Y:S04]  /*1ede0*/  STS.U16 [R190+UR7+0x6e00], R212 ;  /* 0x006e00d4be007988 */ /* 0x000fe80008000407 */
[----:B------:R-:W-:Y:S04]  /*1edf0*/  STS.U16 [R190+UR7+0x7200], R214 ;  /* 0x007200d6be007988 */ /* 0x000fe80008000407 */
[----:B------:R-:W-:Y:S04]  /*1ee00*/  STS.U16 [R190+UR7+0x7600], R216 ;  /* 0x007600d8be007988 */ /* 0x000fe80008000407 */
[----:B------:R-:W-:Y:S04]  /*1ee10*/  STS.U16 [R190+UR7+0x7a00], R218 ;  /* 0x007a00dabe007988 */ /* 0x000fe80008000407 */
[----:B------:R1:W-:Y:S04]  /*1ee20*/  STS.U16 [R190+UR7+0x7e00], R220 ;  /* 0x007e00dcbe007988 */ /* 0x0003e80008000407 */
[----:B-1----:R-:W2:Y:S01]  /*1ee30*/  LDL.LU R190, [R1] ;  /* 0x0000000001be7983 */ /* 0x002ea20000300800 */
[----:B------:R-:W1:Y:S03]  /*1ee40*/  S2R R213, SR_TID.X ;  /* 0x0000000000d57919 */ /* 0x000e660000002100 */
[----:B------:R-:W4:Y:S04]  /*1ee50*/  LDL.LU R172, [R1+0x414] ;  /* 0x0004140001ac7983 */ /* 0x000f280000300800 */
[----:B------:R-:W4:Y:S04]  /*1ee60*/  LDL.LU R168, [R1+0x5fc] ;  /* 0x0005fc0001a87983 */ /* 0x000f280000300800 */
[----:B------:R-:W4:Y:S01]  /*1ee70*/  LDL.LU R12, [R1+0x5f8] ;  /* 0x0005f800010c7983 */ /* 0x000f220000300800 */
[----:B-1----:R-:W-:-:S02]  /*1ee80*/  LOP3.LUT R205, R213, 0x3f, RZ, 0xc0, !PT ;  /* 0x0000003fd5cd7812 */ /* 0x002fc400078ec0ff */
[----:B------:R-:W-:-:S03]  /*1ee90*/  LOP3.LUT R213, R213, 0x40, RZ, 0xc0, !PT ;  /* 0x00000040d5d57812 */ /* 0x000fc600078ec0ff */
[----:B------:R-:W-:-:S04]  /*1eea0*/  IMAD.SHL.U32 R205, R205, 0x2, RZ ;  /* 0x00000002cdcd7824 */ /* 0x000fc800078e00ff */
[----:B------:R-:W-:-:S05]  /*1eeb0*/  IMAD R213, R213, 0x200, R205 ;  /* 0x00000200d5d57824 */ /* 0x000fca00078e02cd */
[----:B------:R-:W-:-:S05]  /*1eec0*/  LOP3.LUT R213, R213, 0x50, RZ, 0x3c, !PT ;  /* 0x00000050d5d57812 */ /* 0x000fca00078e3cff */
[----:B---3--:R1:W-:Y:S02]  /*1eed0*/  STS.U16 [R213+UR7+0x280], R191 ;  /* 0x000280bfd5007988 */ /* 0x0083e40008000407 */
[----:B-1----:R-:W1:Y:S02]  /*1eee0*/  S2R R191, SR_TID.X ;  /* 0x0000000000bf7919 */ /* 0x002e640000002100 */
        /* <DEDUP_REMOVED lines=34> */
[----:B--2---:R1:W-:Y:S04]  /*1f110*/  STS.U16 [R4+UR7+0x300], R190 ;  /* 0x000300be04007988 */ /* 0x0043e80008000407 */
[----:B------:R-:W-:Y:S04]  /*1f120*/  STS.U16 [R4+UR7+0x700], R247 ;  /* 0x000700f704007988 */ /* 0x000fe80008000407 */
[----:B------:R-:W-:Y:S01]  /*1f130*/  STS.U16 [R4+UR7+0xb00], R241 ;  /* 0x000b00f104007988 */ /* 0x000fe20008000407 */
[----:B-1----:R-:W1:Y:S03]  /*1f140*/  S2R R190, SR_TID.X ;  /* 0x0000000000be7919 */ /* 0x002e660000002100 */
        /* <DEDUP_REMOVED lines=27> */
[----:B------:R-:W-:Y:S01]  /*1f300*/  STS.U16 [R4+UR7+0x7700], R236 ;  /* 0x007700ec04007988 */ /* 0x000fe20008000407 */
[----:B------:R-:W-:-:S03]  /*1f310*/  IMAD.SHL.U32 R191, R191, 0x2, RZ ;  /* 0x00000002bfbf7824 */ /* 0x000fc600078e00ff */
[----:B------:R-:W-:Y:S04]  /*1f320*/  STS.U16 [R4+UR7+0x7b00], R238 ;  /* 0x007b00ee04007988 */ /* 0x000fe80008000407 */
[----:B------:R1:W-:Y:S02]  /*1f330*/  STS.U16 [R4+UR7+0x7f00], R240 ;  /* 0x007f00f004007988 */ /* 0x0003e40008000407 */
[----:B-1----:R-:W-:Y:S02]  /*1f340*/  LOP3.LUT R4, R190, 0x40, RZ, 0xc0, !PT ;  /* 0x00000040be047812 */ /* 0x002fe400078ec0ff */
[----:B------:R-:W2:Y:S03]  /*1f350*/  LDL.LU R190, [R1+0x5f4] ;  /* 0x0005f40001be7983 */ /* 0x000ea60000300800 */
[----:B------:R-:W-:-:S02]  /*1f360*/  IMAD R4, R4, 0x200, R191 ;  /* 0x0000020004047824 */ /* 0x000fc400078e02bf */
[----:B------:R-:W3:Y:S03]  /*1f370*/  LDL.LU R191, [R1+0x5f0] ;  /* 0x0005f00001bf7983 */ /* 0x000ee60000300800 */
[----:B------:R-:W-:Y:S01]  /*1f380*/  LOP3.LUT R4, R4, 0x70, RZ, 0x3c, !PT ;  /* 0x0000007004047812 */ /* 0x000fe200078e3cff */
[----:B------:R-:W3:Y:S04]  /*1f390*/  LDL.LU R164, [R1+0x5e8] ;  /* 0x0005e80001a47983 */ /* 0x000ee80000300800 */
        /* <DEDUP_REMOVED lines=28> */
[----:B------:R-:W3:Y:S04]  /*1f560*/  LDL.LU R160, [R1+0x408] ;  /* 0x0004080001a07983 */ /* 0x000ee80000300800 */
[----:B------:R-:W-:Y:S04]  /*1f570*/  STS.U16 [R4+UR7+0x7380], R246 ;  /* 0x007380f604007988 */ /* 0x000fe80008000407 */
[----:B------:R-:W3:Y:S04]  /*1f580*/  LDL.LU R156, [R1+0x5e0] ;  /* 0x0005e000019c7983 */ /* 0x000ee80000300800 */
[----:B------:R-:W-:Y:S04]  /*1f590*/  STS.U16 [R4+UR7+0x7780], R248 ;  /* 0x007780f804007988 */ /* 0x000fe80008000407 */
[----:B------:R-:W3:Y:S04]  /*1f5a0*/  LDL.LU R152, [R1+0x410] ;  /* 0x0004100001987983 */ /* 0x000ee80000300800 */
[----:B------:R-:W-:Y:S04]  /*1f5b0*/  STS.U16 [R4+UR7+0x7b80], R250 ;  /* 0x007b80fa04007988 */ /* 0x000fe80008000407 */
[----:B------:R-:W3:Y:S04]  /*1f5c0*/  LDL.LU R20, [R1+0x5d8] ;  /* 0x0005d80001147983 */ /* 0x000ee80000300800 */
[----:B----4-:R1:W-:Y:S04]  /*1f5d0*/  STS.U16 [R4+UR7+0x7f80], R252 ;  /* 0x007f80fc04007988 */ /* 0x0103e80008000407 */
[----:B------:R-:W4:Y:S01]  /*1f5e0*/  LDL.LU R16, [R1+0x40c] ;  /* 0x00040c0001107983 */ /* 0x000f220000300800 */
[----:B------:R-:W-:-:S02]  /*1f5f0*/  IADD3 R172, P2, R172, UR45, RZ ;  /* 0x0000002dacac7c10 */ /* 0x000fc4000ff5e0ff */
[----:B------:R-:W-:Y:S01]  /*1f600*/  IADD3 R168, P6, R168, UR45, RZ ;  /* 0x0000002da8a87c10 */ /* 0x000fe2000ffde0ff */
[----:B0-----:R-:W-:Y:S01]  /*1f610*/  VIADD R180, R180, 0x7f ;  /* 0x0000007fb4b47836 */ /* 0x001fe20000000000 */
[----:B------:R-:W-:Y:S01]  /*1f620*/  IADD3 R12, P5, R12, UR45, RZ ;  /* 0x0000002d0c0c7c10 */ /* 0x000fe2000ffbe0ff */
[----:B-1----:R-:W4:Y:S04]  /*1f630*/  LDL.LU R4, [R1+0x5d0] ;  /* 0x0005d00001047983 */ /* 0x002f280000300800 */
[----:B------:R-:W4:Y:S04]  /*1f640*/  LDL.LU R8, [R1+0x404] ;  /* 0x0004040001087983 */ /* 0x000f280000300800 */
[----:B------:R-:W4:Y:S04]  /*1f650*/  LDL.LU R205, [R1+0x5c8] ;  /* 0x0005c80001cd7983 */ /* 0x000f280000300800 */
[----:B------:R-:W4:Y:S04]  /*1f660*/  LDL.LU R213, [R1+0x5ec] ;  /* 0x0005ec0001d57983 */ /* 0x000f280000300800 */
[----:B------:R-:W4:Y:S04]  /*1f670*/  LDL.LU R197, [R1+0x5c0] ;  /* 0x0005c00001c57983 */ /* 0x000f280000300800 */
[----:B------:R-:W-:Y:S01]  /*1f680*/  STL [R1+0x414], R172 ;  /* 0x000414ac01007387 */ /* 0x000fe20000100800 */
[----:B------:R0:W-:Y:S06]  /*1f690*/  MEMBAR.ALL.CTA ;  /* 0x0000000000007992 */ /* 0x0001ec0000008000 */
[----:B0-----:R-:W0:Y:S01]  /*1f6a0*/  FENCE.VIEW.ASYNC.S ;  /* 0x00000000000073c6 */ /* 0x001e220000000000 */
[----:B--2---:R-:W-:Y:S01]  /*1f6b0*/  IADD3 R190, P1, R190, UR45, RZ ;  /* 0x0000002dbebe7c10 */ /* 0x004fe2000ff3e0ff */
[----:B0-----:R-:W-:Y:S01]  /*1f6c0*/  BAR.SYNC.DEFER_BLOCKING 0x0 ;  /* 0x0000000000007b1d */ /* 0x001fe20000010000 */
[----:B---3--:R-:W-:-:S05]  /*1f6d0*/  IADD3 R191, P4, R191, UR45, RZ ;  /* 0x0000002dbfbf7c10 */ /* 0x008fca000ff9e0ff */
[----:B------:R0:W-:Y:S04]  /*1f6e0*/  STL [R1+0x5f4], R190 ;  /* 0x0005f4be01007387 */ /* 0x0001e80000100800 */
[----:B------:R-:W-:Y:S01]  /*1f6f0*/  STL [R1+0x5fc], R168 ;  /* 0x0005fca801007387 */ /* 0x000fe20000100800 */
[----:B------:R-:W-:-:S03]  /*1f700*/  IADD3 R164, P3, R164, UR45, RZ ;  /* 0x0000002da4a47c10 */ /* 0x000fc6000ff7e0ff */
[----:B0-----:R-:W2:Y:S04]  /*1f710*/  LDL.LU R190, [R1+0x5e4] ;  /* 0x0005e40001be7983 */ /* 0x001ea80000300800 */
[----:B------:R0:W-:Y:S04]  /*1f720*/  STL [R1+0x5f8], R12 ;  /* 0x0005f80c01007387 */ /* 0x0001e80000100800 */
[----:B0-----:R-:W3:Y:S04]  /*1f730*/  LDL.LU R12, [R1+0x5b8] ;  /* 0x0005b800010c7983 */ /* 0x001ee80000300800 */
[----:B------:R0:W-:Y:S04]  /*1f740*/  STL [R1+0x5f0], R191 ;  /* 0x0005f0bf01007387 */ /* 0x0001e80000100800 */
[----:B0-----:R-:W3:Y:S04]  /*1f750*/  LDL.LU R191, [R1+0x5dc] ;  /* 0x0005dc0001bf7983 */ /* 0x001ee80000300800 */
[----:B------:R-:W-:Y:S01]  /*1f760*/  STL [R1+0x5e8], R164 ;  /* 0x0005e8a401007387 */ /* 0x000fe20000100800 */
[----:B------:R-:W-:-:S02]  /*1f770*/  IADD3.X R160, R160, UR18, RZ, P2, !PT ;  /* 0x00000012a0a07c10 */ /* 0x000fc400097fe4ff */
[----:B------:R-:W-:-:S03]  /*1f780*/  IADD3 R156, P2, R156, UR45, RZ ;  /* 0x0000002d9c9c7c10 */ /* 0x000fc6000ff5e0ff */
[----:B------:R-:W-:Y:S01]  /*1f790*/  STL [R1+0x408], R160 ;  /* 0x000408a001007387 */ /* 0x000fe20000100800 */
[----:B------:R-:W-:-:S03]  /*1f7a0*/  IADD3.X R152, R152, UR18, RZ, P6, !PT ;  /* 0x0000001298987c10 */ /* 0x000fc6000b7fe4ff */
[----:B------:R-:W-:Y:S04]  /*1f7b0*/  STL [R1+0x5e0], R156 ;  /* 0x0005e09c01007387 */ /* 0x000fe80000100800 */
[----:B------:R-:W-:Y:S01]  /*1f7c0*/  STL [R1+0x410], R152 ;  /* 0x0004109801007387 */ /* 0x000fe20000100800 */
[----:B------:R-:W-:Y:S02]  /*1f7d0*/  IADD3 R20, P6, R20, UR45, RZ ;  /* 0x0000002d14147c10 */ /* 0x000fe4000ffde0ff */
[----:B----4-:R-:W-:Y:S02]  /*1f7e0*/  IADD3.X R16, R16, UR18, RZ, P5, !PT ;  /* 0x0000001210107c10 */ /* 0x010fe4000affe4ff */
[----:B------:R-:W-:Y:S02]  /*1f7f0*/  IADD3 R4, P5, R4, UR45, RZ ;  /* 0x0000002d04047c10 */ /* 0x000fe4000ffbe0ff */
[----:B------:R-:W-:-:S03]  /*1f800*/  IADD3.X R8, R8, UR18, RZ, P1, !PT ;  /* 0x0000001208087c10 */ /* 0x000fc60008ffe4ff */
[----:B------:R0:W-:Y:S01]  /*1f810*/  STL [R1+0x5d0], R4 ;  /* 0x0005d00401007387 */ /* 0x0001e20000100800 */
[----:B------:R-:W-:-:S03]  /*1f820*/  IADD3 R205, P1, R205, UR45, RZ ;  /* 0x0000002dcdcd7c10 */ /* 0x000fc6000ff3e0ff */
[----:B------:R-:W-:Y:S04]  /*1f830*/  STL [R1+0x5d8], R20 ;  /* 0x0005d81401007387 */ /* 0x000fe80000100800 */
[----:B0-----:R-:W4:Y:S01]  /*1f840*/  LDL.LU R4, [R1+0x5b0] ;  /* 0x0005b00001047983 */ /* 0x001f220000300800 */
[----:B------:R-:W-:-:S03]  /*1f850*/  IADD3.X R213, R213, UR18, RZ, P4, !PT ;  /* 0x00000012d5d57c10 */ /* 0x000fc6000a7fe4ff */
[----:B------:R-:W-:Y:S04]  /*1f860*/  STL [R1+0x40c], R16 ;  /* 0x00040c1001007387 */ /* 0x000fe80000100800 */
[----:B------:R0:W-:Y:S04]  /*1f870*/  STL [R1+0x5c8], R205 ;  /* 0x0005c8cd01007387 */ /* 0x0001e80000100800 */
[----:B0-----:R-:W4:Y:S04]  /*1f880*/  LDL.LU R205, [R1+0x5d4] ;  /* 0x0005d40001cd7983 */ /* 0x001f280000300800 */
[----:B------:R-:W-:Y:S04]  /*1f890*/  STL [R1+0x404], R8 ;  /* 0x0004040801007387 */ /* 0x000fe80000100800 */
[----:B------:R-:W4:Y:S04]  /*1f8a0*/  LDL.LU R216, [R1+0x5a8] ;  /* 0x0005a80001d87983 */ /* 0x000f280000300800 */
[----:B------:R-:W4:Y:S04]  /*1f8b0*/  LDL.LU R214, [R1+0x5cc] ;  /* 0x0005cc0001d67983 */ /* 0x000f280000300800 */
[----:B------:R-:W4:Y:S04]  /*1f8c0*/  LDL.LU R212, [R1+0x5a0] ;  /* 0x0005a00001d47983 */ /* 0x000f280000300800 */
[----:B------:R0:W-:Y:S04]  /*1f8d0*/  STL [R1+0x5ec], R213 ;  /* 0x0005ecd501007387 */ /* 0x0001e80000100800 */
[----:B------:R-:W4:Y:S04]  /*1f8e0*/  LDL.LU R206, [R1+0x5c4] ;  /* 0x0005c40001ce7983 */ /* 0x000f280000300800 */
[----:B------:R-:W4:Y:S04]  /*1f8f0*/  LDL.LU R198, [R1+0x598] ;  /* 0x0005980001c67983 */ /* 0x000f280000300800 */
[----:B------:R-:W4:Y:S04]  /*1f900*/  LDL.LU R188, [R1+0x5bc] ;  /* 0x0005bc0001bc7983 */ /* 0x000f280000300800 */
[----:B0-----:R-:W4:Y:S01]  /*1f910*/  LDL.LU R213, [R1+0x590] ;  /* 0x0005900001d57983 */ /* 0x001f220000300800 */
[----:B------:R-:W-:-:S02]  /*1f920*/  SHF.R.S32.HI R176, RZ, 0x1f, R180 ;  /* 0x0000001fffb07819 */ /* 0x000fc400000114b4 */
[----:B------:R-:W-:Y:S01]  /*1f930*/  IADD3 R197, P4, R197, UR45, RZ ;  /* 0x0000002dc5c57c10 */ /* 0x000fe2000ff9e0ff */
[----:B------:R-:W4:Y:S01]  /*1f940*/  LDL.LU R184, [R1+0x5b4] ;  /* 0x0005b40001b87983 */ /* 0x000f220000300800 */
[----:B------:R-:W-:-:S03]  /*1f950*/  LEA.HI R5, R176, R180, RZ, 0x7 ;  /* 0x000000b4b0057211 */ /* 0x000fc600078f38ff */
[----:B------:R-:W4:Y:S04]  /*1f960*/  LDL.LU R180, [R1+0x588] ;  /* 0x0005880001b47983 */ /* 0x000f280000300800 */
[----:B------:R-:W4:Y:S04]  /*1f970*/  LDL.LU R176, [R1+0x5ac] ;  /* 0x0005ac0001b07983 */ /* 0x000f280000300800 */
[----:B------:R0:W-:Y:S04]  /*1f980*/  STL [R1+0x5c0], R197 ;  /* 0x0005c0c501007387 */ /* 0x0001e80000100800 */
[----:B------:R-:W4:Y:S04]  /*1f990*/  LDL.LU R172, [R1+0x580] ;  /* 0x0005800001ac7983 */ /* 0x000f280000300800 */
[----:B------:R-:W4:Y:S04]  /*1f9a0*/  LDL.LU R168, [R1+0x5a4] ;  /* 0x0005a40001a87983 */ /* 0x000f280000300800 */
[----:B------:R-:W4:Y:S04]  /*1f9b0*/  LDL.LU R8, [R1+0x578] ;  /* 0x0005780001087983 */ /* 0x000f280000300800 */
[----:B0-----:R-:W4:Y:S01]  /*1f9c0*/  LDL.LU R197, [R1+0x59c] ;  /* 0x00059c0001c57983 */ /* 0x001f220000300800 */
[----:B--2---:R-:W-:-:S05]  /*1f9d0*/  IADD3.X R190, R190, UR18, RZ, P3, !PT ;  /* 0x00000012bebe7c10 */ /* 0x004fca0009ffe4ff */
[----:B------:R0:W-:Y:S01]  /*1f9e0*/  STL [R1+0x5e4], R190 ;  /* 0x0005e4be01007387 */ /* 0x0001e20000100800 */
[----:B---3--:R-:W-:-:S03]  /*1f9f0*/  IADD3 R12, P3, R12, UR45, RZ ;  /* 0x0000002d0c0c7c10 */ /* 0x008fc6000ff7e0ff */
[----:B0-----:R-:W2:Y:S04]  /*1fa00*/  LDL.LU R190, [R1+0x570] ;  /* 0x0005700001be7983 */ /* 0x001ea80000300800 */
[----:B------:R-:W3:Y:S04]  /*1fa10*/  LDL.LU R164, [R1+0x594] ;  /* 0x0005940001a47983 */ /* 0x000ee80000300800 */
[----:B------:R-:W3:Y:S01]  /*1fa20*/  LDL.LU R160, [R1+0x568] ;  /* 0x0005680001a07983 */ /* 0x000ee20000300800 */
[----:B------:R-:W-:-:S03]  /*1fa30*/  IADD3.X R191, R191, UR18, RZ, P2, !PT ;  /* 0x00000012bfbf7c10 */ /* 0x000fc600097fe4ff */
[----:B------:R-:W-:Y:S04]  /*1fa40*/  STL [R1+0x5b8], R12 ;  /* 0x0005b80c01007387 */ /* 0x000fe80000100800 */
[----:B------:R-:W3:Y:S04]  /*1fa50*/  LDL.LU R156, [R1+0x58c] ;  /* 0x00058c00019c7983 */ /* 0x000ee80000300800 */
[----:B------:R0:W-:Y:S04]  /*1fa60*/  STL [R1+0x5dc], R191 ;  /* 0x0005dcbf01007387 */ /* 0x0001e80000100800 */
[----:B------:R-:W3:Y:S04]  /*1fa70*/  LDL.LU R152, [R1+0x560] ;  /* 0x0005600001987983 */ /* 0x000ee80000300800 */
[----:B------:R-:W3:Y:S04]  /*1fa80*/  LDL.LU R20, [R1+0x584] ;  /* 0x0005840001147983 */ /* 0x000ee80000300800 */
[----:B------:R-:W3:Y:S04]  /*1fa90*/  LDL.LU R16, [R1+0x558] ;  /* 0x0005580001107983 */ /* 0x000ee80000300800 */
[----:B0-----:R-:W3:Y:S04]  /*1faa0*/  LDL.LU R191, [R1+0x57c] ;  /* 0x00057c0001bf7983 */ /* 0x001ee80000300800 */
[----:B------:R-:W3:Y:S01]  /*1fab0*/  LDL.LU R12, [R1+0x550] ;  /* 0x00055000010c7983 */ /* 0x000ee20000300800 */
[----:B----4-:R-:W-:-:S05]  /*1fac0*/  IADD3 R4, P2, R4, UR45, RZ ;  /* 0x0000002d04047c10 */ /* 0x010fca000ff5e0ff */
[----:B------:R0:W-:Y:S04]  /*1fad0*/  STL [R1+0x5b0], R4 ;  /* 0x0005b00401007387 */ /* 0x0001e80000100800 */
[----:B0-----:R-:W4:Y:S01]  /*1fae0*/  LDL.LU R4, [R1+0x574] ;  /* 0x0005740001047983 */ /* 0x001f220000300800 */
[----:B------:R-:W-:-:S05]  /*1faf0*/  IADD3.X R205, R205, UR18, RZ, P6, !PT ;  /* 0x00000012cdcd7c10 */ /* 0x000fca000b7fe4ff */
[----:B------:R0:W-:Y:S01]  /*1fb00*/  STL [R1+0x5d4], R205 ;  /* 0x0005d4cd01007387 */ /* 0x0001e20000100800 */
[----:B------:R-:W-:Y:S02]  /*1fb10*/  IADD3 R216, P6, R216, UR45, RZ ;  /* 0x0000002dd8d87c10 */ /* 0x000fe4000ffde0ff */
[----:B------:R-:W-:Y:S01]  /*1fb20*/  IADD3.X R214, R214, UR18, RZ, P5, !PT ;  /* 0x00000012d6d67c10 */ /* 0x000fe2000affe4ff */
[----:B0-----:R-:W4:Y:S01]  /*1fb30*/  LDL.LU R205, [R1+0x548] ;  /* 0x0005480001cd7983 */ /* 0x001f220000300800 */
[----:B------:R-:W-:-:S03]  /*1fb40*/  IADD3 R212, P5, R212, UR45, RZ ;  /* 0x0000002dd4d47c10 */ /* 0x000fc6000ffbe0ff */
[----:B------:R-:W-:Y:S01]  /*1fb50*/  STL [R1+0x5a8], R216 ;  /* 0x0005a8d801007387 */ /* 0x000fe20000100800 */
[----:B------:R-:W-:-:S03]  /*1fb60*/  IADD3.X R206, R206, UR18, RZ, P1, !PT ;  /* 0x00000012cece7c10 */ /* 0x000fc60008ffe4ff */
[----:B------:R-:W-:Y:S01]  /*1fb70*/  STL [R1+0x5cc], R214 ;  /* 0x0005ccd601007387 */ /* 0x000fe20000100800 */
[----:B------:R-:W-:Y:S02]  /*1fb80*/  IADD3 R198, P1, R198, UR45, RZ ;  /* 0x0000002dc6c67c10 */ /* 0x000fe4000ff3e0ff */
[----:B------:R-:W-:Y:S01]  /*1fb90*/  IADD3.X R188, R188, UR18, RZ, P4, !PT ;  /* 0x00000012bcbc7c10 */ /* 0x000fe2000a7fe4ff */
[----:B------:R-:W-:Y:S01]  /*1fba0*/  STL [R1+0x5a0], R212 ;  /* 0x0005a0d401007387 */ /* 0x000fe20000100800 */
[----:B------:R-:W-:-:S03]  /*1fbb0*/  IADD3 R213, P4, R213, UR45, RZ ;  /* 0x0000002dd5d57c10 */ /* 0x000fc6000ff9e0ff */
[----:B------:R-:W-:Y:S04]  /*1fbc0*/  STL [R1+0x5c4], R206 ;  /* 0x0005c4ce01007387 */ /* 0x000fe80000100800 */
[----:B------:R0:W-:Y:S04]  /*1fbd0*/  STL [R1+0x590], R213 ;  /* 0x000590d501007387 */ /* 0x0001e80000100800 */
[----:B------:R-:W-:Y:S04]  /*1fbe0*/  STL [R1+0x598], R198 ;  /* 0x000598c601007387 */ /* 0x000fe80000100800 */
[----:B0-----:R-:W4:Y:S01]  /*1fbf0*/  LDL.LU R213, [R1+0x56c] ;  /* 0x00056c0001d57983 */ /* 0x001f220000300800 */
[----:B------:R-:W-:-:S02]  /*1fc00*/  IADD3.X R184, R184, UR18, RZ, P3, !PT ;  /* 0x00000012b8b87c10 */ /* 0x000fc40009ffe4ff */
[----:B------:R-:W-:Y:S02]  /*1fc10*/  IADD3 R180, P3, R180, UR45, RZ ;  /* 0x0000002db4b47c10 */ /* 0x000fe4000ff7e0ff */
[----:B------:R-:W-:Y:S01]  /*1fc20*/  IADD3.X R176, R176, UR18, RZ, P2, !PT ;  /* 0x00000012b0b07c10 */ /* 0x000fe200097fe4ff */
[----:B------:R-:W-:Y:S01]  /*1fc30*/  STL [R1+0x5bc], R188 ;  /* 0x0005bcbc01007387 */ /* 0x000fe20000100800 */
[----:B------:R-:W-:Y:S02]  /*1fc40*/  IADD3 R172, P2, R172, UR45, RZ ;  /* 0x0000002dacac7c10 */ /* 0x000fe4000ff5e0ff */
[----:B------:R-:W-:Y:S01]  /*1fc50*/  IADD3.X R168, R168, UR18, RZ, P6, !PT ;  /* 0x00000012a8a87c10 */ /* 0x000fe2000b7fe4ff */
[----:B------:R-:W-:Y:S04]  /*1fc60*/  STL [R1+0x5b4], R184 ;  /* 0x0005b4b801007387 */ /* 0x000fe80000100800 */
[----:B------:R-:W-:Y:S01]  /*1fc70*/  STL [R1+0x588], R180 ;  /* 0x000588b401007387 */ /* 0x000fe20000100800 */
[----:B------:R-:W-:-:S03]  /*1fc80*/  IADD3.X R197, R197, UR18, RZ, P5, !PT ;  /* 0x00000012c5c57c10 */ /* 0x000fc6000affe4ff */
[----:B------:R-:W-:Y:S01]  /*1fc90*/  STL [R1+0x5ac], R176 ;  /* 0x0005acb001007387 */ /* 0x000fe20000100800 */
[----:B------:R-:W-:-:S03]  /*1fca0*/  IADD3 R8, P6, R8, UR45, RZ ;  /* 0x0000002d08087c10 */ /* 0x000fc6000ffde0ff */
[----:B------:R-:W-:Y:S04]  /*1fcb0*/  STL [R1+0x580], R172 ;  /* 0x000580ac01007387 */ /* 0x000fe80000100800 */
[----:B------:R0:W-:Y:S04]  /*1fcc0*/  STL [R1+0x59c], R197 ;  /* 0x00059cc501007387 */ /* 0x0001e80000100800 */
[----:B------:R-:W-:Y:S04]  /*1fcd0*/  STL [R1+0x5a4], R168 ;  /* 0x0005a4a801007387 */ /* 0x000fe80000100800 */
[----:B0-----:R-:W4:Y:S04]  /*1fce0*/  LDL.LU R197, [R1+0x540] ;  /* 0x0005400001c57983 */ /* 0x001f280000300800 */
[----:B------:R0:W-:Y:S04]  /*1fcf0*/  STL [R1+0x578], R8 ;  /* 0x0005780801007387 */ /* 0x0001e80000100800 */
[----:B0-----:R-:W4:Y:S01]  /*1fd00*/  LDL.LU R8, [R1+0x564] ;  /* 0x0005640001087983 */ /* 0x001f220000300800 */
[----:B--2---:R-:W-:-:S02]  /*1fd10*/  IADD3 R190, P5, R190, UR45, RZ ;  /* 0x0000002dbebe7c10 */ /* 0x004fc4000ffbe0ff */
[----:B---3--:R-:W-:-:S03]  /*1fd20*/  IADD3.X R164, R164, UR18, RZ, P1, !PT ;  /* 0x00000012a4a47c10 */ /* 0x008fc60008ffe4ff */
[----:B------:R0:W-:Y:S01]  /*1fd30*/  STL [R1+0x570], R190 ;  /* 0x000570be01007387 */ /* 0x0001e20000100800 */
[----:B------:R-:W-:-:S03]  /*1fd40*/  IADD3 R160, P1, R160, UR45, RZ ;  /* 0x0000002da0a07c10 */ /* 0x000fc6000ff3e0ff */
[----:B0-----:R-:W2:Y:S01]  /*1fd50*/  LDL.LU R190, [R1+0x538] ;  /* 0x0005380001be7983 */ /* 0x001ea20000300800 */
[----:B------:R-:W-:-:S03]  /*1fd60*/  IADD3.X R156, R156, UR18, RZ, P4, !PT ;  /* 0x000000129c9c7c10 */ /* 0x000fc6000a7fe4ff */
[----:B------:R-:W-:Y:S04]  /*1fd70*/  STL [R1+0x594], R164 ;  /* 0x000594a401007387 */ /* 0x000fe80000100800 */
[----:B------:R-:W-:Y:S01]  /*1fd80*/  STL [R1+0x568], R160 ;  /* 0x000568a001007387 */ /* 0x000fe20000100800 */
[----:B------:R-:W-:-:S03]  /*1fd90*/  IADD3 R152, P4, R152, UR45, RZ ;  /* 0x0000002d98987c10 */ /* 0x000fc6000ff9e0ff */
[----:B------:R-:W-:Y:S01]  /*1fda0*/  STL [R1+0x58c], R156 ;  /* 0x00058c9c01007387 */ /* 0x000fe20000100800 */
[----:B------:R-:W-:-:S03]  /*1fdb0*/  IADD3.X R20, R20, UR18, RZ, P3, !PT ;  /* 0x0000001214147c10 */ /* 0x000fc60009ffe4ff */
[----:B------:R-:W-:Y:S01]  /*1fdc0*/  STL [R1+0x560], R152 ;  /* 0x0005609801007387 */ /* 0x000fe20000100800 */
[----:B------:R-:W-:Y:S02]  /*1fdd0*/  IADD3 R16, P3, R16, UR45, RZ ;  /* 0x0000002d10107c10 */ /* 0x000fe4000ff7e0ff */
[----:B------:R-:W-:-:S05]  /*1fde0*/  IADD3.X R191, R191, UR18, RZ, P2, !PT ;  /* 0x00000012bfbf7c10 */ /* 0x000fca00097fe4ff */
[----:B------:R0:W-:Y:S01]  /*1fdf0*/  STL [R1+0x57c], R191 ;  /* 0x00057cbf01007387 */ /* 0x0001e20000100800 */
[----:B------:R-:W-:-:S03]  /*1fe00*/  IADD3 R12, P2, R12, UR45, RZ ;  /* 0x0000002d0c0c7c10 */ /* 0x000fc6000ff5e0ff */
[----:B------:R-:W-:Y:S04]  /*1fe10*/  STL [R1+0x584], R20 ;  /* 0x0005841401007387 */ /* 0x000fe80000100800 */
[----:B0-----:R-:W3:Y:S04]  /*1fe20*/  LDL.LU R191, [R1+0x55c] ;  /* 0x00055c0001bf7983 */ /* 0x001ee80000300800 */
[----:B------:R-:W-:Y:S01]  /*1fe30*/  STL [R1+0x558], R16 ;  /* 0x0005581001007387 */ /* 0x000fe20000100800 */
[----:B----4-:R-:W-:-:S05]  /*1fe40*/  IADD3.X R4, R4, UR18, RZ, P6, !PT ;  /* 0x0000001204047c10 */ /* 0x010fca000b7fe4ff */
[----:B------:R0:W-:Y:S04]  /*1fe50*/  STL [R1+0x574], R4 ;  /* 0x0005740401007387 */ /* 0x0001e80000100800 */
[----:B0-----:R-:W4:Y:S01]  /*1fe60*/  LDL.LU R4, [R1+0x530] ;  /* 0x0005300001047983 */ /* 0x001f220000300800 */
[----:B------:R-:W-:-:S03]  /*1fe70*/  IADD3 R205, P6, R205, UR45, RZ ;  /* 0x0000002dcdcd7c10 */ /* 0x000fc6000ffde0ff */
        /* <DEDUP_REMOVED lines=9> */
[----:B------:R-:W-:-:S03]  /*1ff10*/  IADD3.X R213, R213, UR18, RZ, P5, !PT ;  /* 0x00000012d5d57c10 */ /* 0x000fc6000affe4ff */
        /* <DEDUP_REMOVED lines=8> */
[----:B------:R-:W-:-:S05]  /*1ffa0*/  IADD3 R197, P5, R197, UR45, RZ ;  /* 0x0000002dc5c57c10 */ /* 0x000fca000ffbe0ff */
[----:B------:R0:W-:Y:S01]  /*1ffb0*/  STL [R1+0x540], R197 ;  /* 0x000540c501007387 */ /* 0x0001e20000100800 */
[----:B------:R-:W-:-:S03]  /*1ffc0*/  IADD3.X R8, R8, UR18, RZ, P1, !PT ;  /* 0x0000001208087c10 */ /* 0x000fc60008ffe4ff */
[----:B0-----:R-:W4:Y:S04]  /*1ffd0*/  LDL.LU R197, [R1+0x51c] ;  /* 0x00051c0001c57983 */ /* 0x001f280000300800 */
[----:B------:R-:W4:Y:S04]  /*1ffe0*/  LDL.LU R164, [R1+0x4f0] ;  /* 0x0004f00001a47983 */ /* 0x000f280000300800 */
[----:B------:R-:W4:Y:S04]  /*1fff0*/  LDL.LU R160, [R1+0x514] ;  /* 0x0005140001a07983 */ /* 0x000f280000300800 */
[----:B------:R-:W-:Y:S04]  /*20000*/  STL [R1+0x564], R8 ;  /* 0x0005640801007387 */ /* 0x000fe80000100800 */
[----:B------:R-:W4:Y:S01]  /*20010*/  LDL.LU R156, [R1+0x4e8] ;  /* 0x0004e800019c7983 */ /* 0x000f220000300800 */
[----:B--2---:R-:W-:-:S05]  /*20020*/  IADD3 R190, P1, R190, UR45, RZ ;  /* 0x0000002dbebe7c10 */ /* 0x004fca000ff3e0ff */
[----:B------:R0:W-:Y:S04]  /*20030*/  STL [R1+0x538], R190 ;  /* 0x000538be01007387 */ /* 0x0001e80000100800 */
[----:B------:R-:W2:Y:S04]  /*20040*/  LDL.LU R152, [R1+0x50c] ;  /* 0x00050c0001987983 */ /* 0x000ea80000300800 */
[----:B------:R-:W2:Y:S04]  /*20050*/  LDL.LU R20, [R1+0x4e0] ;  /* 0x0004e00001147983 */ /* 0x000ea80000300800 */
[----:B------:R-:W2:Y:S04]  /*20060*/  LDL.LU R16, [R1+0x504] ;  /* 0x0005040001107983 */ /* 0x000ea80000300800 */
[----:B0-----:R-:W2:Y:S04]  /*20070*/  LDL.LU R190, [R1+0x4d8] ;  /* 0x0004d80001be7983 */ /* 0x001ea80000300800 */
[----:B------:R-:W2:Y:S01]  /*20080*/  LDL.LU R8, [R1+0x4fc] ;  /* 0x0004fc0001087983 */ /* 0x000ea20000300800 */
[----:B---3--:R-:W-:-:S05]  /*20090*/  IADD3.X R191, R191, UR18, RZ, P4, !PT ;  /* 0x00000012bfbf7c10 */ /* 0x008fca000a7fe4ff */
[----:B------:R0:W-:Y:S04]  /*200a0*/  STL [R1+0x55c], R191 ;  /* 0x00055cbf01007387 */ /* 0x0001e80000100800 */
[----:B0-----:R-:W3:Y:S01]  /*200b0*/  LDL.LU R191, [R1+0x4d0] ;  /* 0x0004d00001bf7983 */ /* 0x001ee20000300800 */
[----:B----4-:R-:W-:-:S05]  /*200c0*/  IADD3 R4, P4, R4, UR45, RZ ;  /* 0x0000002d04047c10 */ /* 0x010fca000ff9e0ff */
[----:B------:R0:W-:Y:S01]  /*200d0*/  STL [R1+0x530], R4 ;  /* 0x0005300401007387 */ /* 0x0001e20000100800 */
[----:B------:R-:W-:Y:S02]  /*200e0*/  IADD3.X R216, R216, UR18, RZ, P3, !PT ;  /* 0x00000012d8d87c10 */ /* 0x000fe40009ffe4ff */
[----:B------:R-:W-:Y:S01]  /*200f0*/  IADD3 R214, P3, R214, UR45, RZ ;  /* 0x0000002dd6d67c10 */ /* 0x000fe2000ff7e0ff */
[----:B0-----:R-:W4:Y:S01]  /*20100*/  LDL.LU R4, [R1+0x4f4] ;  /* 0x0004f40001047983 */ /* 0x001f220000300800 */
[----:B------:R-:W-:-:S03]  /*20110*/  IADD3.X R212, R212, UR18, RZ, P2, !PT ;  /* 0x00000012d4d47c10 */ /* 0x000fc600097fe4ff */
[----:B------:R-:W-:Y:S01]  /*20120*/  STL [R1+0x554], R216 ;  /* 0x000554d801007387 */ /* 0x000fe20000100800 */
[----:B------:R-:W-:-:S03]  /*20130*/  IADD3 R206, P2, R206, UR45, RZ ;  /* 0x0000002dcece7c10 */ /* 0x000fc6000ff5e0ff */
[----:B------:R-:W-:Y:S01]  /*20140*/  STL [R1+0x528], R214 ;  /* 0x000528d601007387 */ /* 0x000fe20000100800 */
[----:B------:R-:W-:-:S03]  /*20150*/  IADD3.X R198, R198, UR18, RZ, P6, !PT ;  /* 0x00000012c6c67c10 */ /* 0x000fc6000b7fe4ff */
[----:B------:R-:W-:Y:S01]  /*20160*/  STL [R1+0x54c], R212 ;  /* 0x00054cd401007387 */ /* 0x000fe20000100800 */
[----:B------:R-:W-:-:S03]  /*20170*/  IADD3.X R205, R205, UR18, RZ, P5, !PT ;  /* 0x00000012cdcd7c10 */ /* 0x000fc6000affe4ff */
[----:B------:R-:W-:Y:S01]  /*20180*/  STL [R1+0x520], R206 ;  /* 0x000520ce01007387 */ /* 0x000fe20000100800 */
[----:B------:R-:W-:-:S03]  /*20190*/  IADD3 R188, P6, R188, UR45, RZ ;  /* 0x0000002dbcbc7c10 */ /* 0x000fc6000ffde0ff */
[----:B------:R0:W-:Y:S01]  /*201a0*/  STL [R1+0x53c], R205 ;  /* 0x00053ccd01007387 */ /* 0x0001e20000100800 */
[----:B------:R-:W-:-:S03]  /*201b0*/  IADD3 R184, P5, R184, UR45, RZ ;  /* 0x0000002db8b87c10 */ /* 0x000fc6000ffbe0ff */
[----:B------:R-:W-:Y:S01]  /*201c0*/  STL [R1+0x544], R198 ;  /* 0x000544c601007387 */ /* 0x000fe20000100800 */
[----:B------:R-:W-:Y:S02]  /*201d0*/  IADD3.X R180, R180, UR18, RZ, P1, !PT ;  /* 0x00000012b4b47c10 */ /* 0x000fe40008ffe4ff */
[----:B------:R-:W-:Y:S01]  /*201e0*/  IADD3 R176, P1, R176, UR45, RZ ;  /* 0x0000002db0b07c10 */ /* 0x000fe2000ff3e0ff */
[----:B0-----:R-:W4:Y:S04]  /*201f0*/  LDL.LU R205, [R1+0x4c8] ;  /* 0x0004c80001cd7983 */ /* 0x001f280000300800 */
        /* <DEDUP_REMOVED lines=8> */
[----:B------:R-:W-:Y:S04]  /*20280*/  STL [R1+0x52c], R172 ;  /* 0x00052cac01007387 */ /* 0x000fe80000100800 */
[----:B------:R0:W-:Y:S04]  /*20290*/  STL [R1+0x4f8], R213 ;  /* 0x0004f8d501007387 */ /* 0x0001e80000100800 */
[----:B------:R-:W-:Y:S04]  /*202a0*/  STL [R1+0x500], R168 ;  /* 0x000500a801007387 */ /* 0x000fe80000100800 */
[----:B0-----:R-:W4:Y:S01]  /*202b0*/  LDL.LU R213, [R1+0x4ec] ;  /* 0x0004ec0001d57983 */ /* 0x001f220000300800 */
[----:B------:R-:W-:-:S03]  /*202c0*/  IADD3.X R197, R197, UR18, RZ, P2, !PT ;  /* 0x00000012c5c57c10 */ /* 0x000fc600097fe4ff */
[----:B------:R0:W-:Y:S01]  /*202d0*/  STL [R1+0x524], R12 ;  /* 0x0005240c01007387 */ /* 0x0001e20000100800 */
[----:B------:R-:W-:Y:S02]  /*202e0*/  IADD3 R164, P2, R164, UR45, RZ ;  /* 0x0000002da4a47c10 */ /* 0x000fe4000ff5e0ff */
[----:B------:R-:W-:Y:S01]  /*202f0*/  IADD3.X R160, R160, UR18, RZ, P6, !PT ;  /* 0x00000012a0a07c10 */ /* 0x000fe2000b7fe4ff */
[----:B0-----:R-:W4:Y:S04]  /*20300*/  LDL.LU R12, [R1+0x4c0] ;  /* 0x0004c000010c7983 */ /* 0x001f280000300800 */
[----:B------:R0:W-:Y:S01]  /*20310*/  STL [R1+0x51c], R197 ;  /* 0x00051cc501007387 */ /* 0x0001e20000100800 */
[----:B------:R-:W-:-:S03]  /*20320*/  IADD3 R156, P6, R156, UR45, RZ ;  /* 0x0000002d9c9c7c10 */ /* 0x000fc6000ffde0ff */
[----:B0-----:R-:W4:Y:S04]  /*20330*/  LDL.LU R197, [R1+0x4e4] ;  /* 0x0004e40001c57983 */ /* 0x001f280000300800 */
[----:B------:R-:W-:Y:S04]  /*20340*/  STL [R1+0x4f0], R164 ;  /* 0x0004f0a401007387 */ /* 0x000fe80000100800 */
[----:B------:R-:W-:Y:S04]  /*20350*/  STL [R1+0x514], R160 ;  /* 0x000514a001007387 */ /* 0x000fe80000100800 */
[----:B------:R-:W-:Y:S01]  /*20360*/  STL [R1+0x4e8], R156 ;  /* 0x0004e89c01007387 */ /* 0x000fe20000100800 */
[----:B--2---:R-:W-:-:S02]  /*20370*/  IADD3.X R152, R152, UR18, RZ, P5, !PT ;  /* 0x0000001298987c10 */ /* 0x004fc4000affe4ff */
[----:B------:R-:W-:Y:S02]  /*20380*/  IADD3 R20, P5, R20, UR45, RZ ;  /* 0x0000002d14147c10 */ /* 0x000fe4000ffbe0ff */
[----:B------:R-:W-:Y:S02]  /*20390*/  IADD3.X R16, R16, UR18, RZ, P1, !PT ;  /* 0x0000001210107c10 */ /* 0x000fe40008ffe4ff */
[----:B------:R-:W-:Y:S01]  /*203a0*/  IADD3 R190, P1, R190, UR45, RZ ;  /* 0x0000002dbebe7c10 */ /* 0x000fe2000ff3e0ff */
[----:B------:R-:W-:Y:S04]  /*203b0*/  STL [R1+0x50c], R152 ;  /* 0x00050c9801007387 */ /* 0x000fe80000100800 */
[----:B------:R0:W-:Y:S01]  /*203c0*/  STL [R1+0x4d8], R190 ;  /* 0x0004d8be01007387 */ /* 0x0001e20000100800 */
[----:B------:R-:W-:-:S03]  /*203d0*/  IADD3.X R8, R8, UR18, RZ, P4, !PT ;  /* 0x0000001208087c10 */ /* 0x000fc6000a7fe4ff */
[----:B------:R-:W-:Y:S04]  /*203e0*/  STL [R1+0x4e0], R20 ;  /* 0x0004e01401007387 */ /* 0x000fe80000100800 */
[----:B0-----:R-:W2:Y:S04]  /*203f0*/  LDL.LU R190, [R1+0x4b8] ;  /* 0x0004b80001be7983 */ /* 0x001ea80000300800 */
[----:B------:R-:W-:Y:S01]  /*20400*/  STL [R1+0x504], R16 ;  /* 0x0005041001007387 */ /* 0x000fe20000100800 */
[----:B---3--:R-:W-:-:S05]  /*20410*/  IADD3 R191, P4, R191, UR45, RZ ;  /* 0x0000002dbfbf7c10 */ /* 0x008fca000ff9e0ff */
[----:B------:R0:W-:Y:S04]  /*20420*/  STL [R1+0x4d0], R191 ;  /* 0x0004d0bf01007387 */ /* 0x0001e80000100800 */
[----:B0-----:R-:W3:Y:S04]  /*20430*/  LDL.LU R191, [R1+0x4dc] ;  /* 0x0004dc0001bf7983 */ /* 0x001ee80000300800 */
[----:B------:R0:W-:Y:S04]  /*20440*/  STL [R1+0x4fc], R8 ;  /* 0x0004fc0801007387 */ /* 0x0001e80000100800 */
[----:B------:R-:W3:Y:S04]  /*20450*/  LDL.LU R216, [R1+0x4b0] ;  /* 0x0004b00001d87983 */ /* 0x000ee80000300800 */
[----:B------:R-:W3:Y:S04]  /*20460*/  LDL.LU R214, [R1+0x4d4] ;  /* 0x0004d40001d67983 */ /* 0x000ee80000300800 */
[----:B------:R-:W3:Y:S01]  /*20470*/  LDL.LU R212, [R1+0x4a8] ;  /* 0x0004a80001d47983 */ /* 0x000ee20000300800 */
[----:B----4-:R-:W-:-:S05]  /*20480*/  IADD3.X R4, R4, UR18, RZ, P3, !PT ;  /* 0x0000001204047c10 */ /* 0x010fca0009ffe4ff */
[----:B------:R1:W-:Y:S04]  /*20490*/  STL [R1+0x4f4], R4 ;  /* 0x0004f40401007387 */ /* 0x0003e80000100800 */
[----:B------:R-:W4:Y:S04]  /*204a0*/  LDL.LU R206, [R1+0x4cc] ;  /* 0x0004cc0001ce7983 */ /* 0x000f280000300800 */
[----:B------:R-:W4:Y:S04]  /*204b0*/  LDL.LU R198, [R1+0x4a0] ;  /* 0x0004a00001c67983 */ /* 0x000f280000300800 */
[----:B------:R-:W4:Y:S04]  /*204c0*/  LDL.LU R188, [R1+0x4c4] ;  /* 0x0004c40001bc7983 */ /* 0x000f280000300800 */
[----:B0-----:R-:W4:Y:S04]  /*204d0*/  LDL.LU R8, [R1+0x498] ;  /* 0x0004980001087983 */ /* 0x001f280000300800 */
[----:B------:R-:W4:Y:S04]  /*204e0*/  LDL.LU R184, [R1+0x4bc] ;  /* 0x0004bc0001b87983 */ /* 0x000f280000300800 */
[----:B------:R-:W4:Y:S04]  /*204f0*/  LDL.LU R180, [R1+0x490] ;  /* 0x0004900001b47983 */ /* 0x000f280000300800 */
[----:B------:R-:W4:Y:S01]  /*20500*/  LDL.LU R176, [R1+0x4b4] ;  /* 0x0004b40001b07983 */ /* 0x000f220000300800 */
[----:B------:R-:W-:-:S05]  /*20510*/  IADD3 R205, P3, R205, UR45, RZ ;  /* 0x0000002dcdcd7c10 */ /* 0x000fca000ff7e0ff */
[----:B------:R0:W-:Y:S04]  /*20520*/  STL [R1+0x4c8], R205 ;  /* 0x0004c8cd01007387 */ /* 0x0001e80000100800 */
[----:B------:R-:W4:Y:S04]  /*20530*/  LDL.LU R172, [R1+0x488] ;  /* 0x0004880001ac7983 */ /* 0x000f280000300800 */
[----:B------:R-:W4:Y:S04]  /*20540*/  LDL.LU R168, [R1+0x4ac] ;  /* 0x0004ac0001a87983 */ /* 0x000f280000300800 */
[----:B-1----:R-:W4:Y:S04]  /*20550*/  LDL.LU R4, [R1+0x480] ;  /* 0x0004800001047983 */ /* 0x002f280000300800 */
[----:B0-----:R-:W4:Y:S01]  /*20560*/  LDL.LU R205, [R1+0x4a4] ;  /* 0x0004a40001cd7983 */ /* 0x001f220000300800 */
[----:B------:R-:W-:-:S05]  /*20570*/  IADD3.X R213, R213, UR18, RZ, P2, !PT ;  /* 0x00000012d5d57c10 */ /* 0x000fca00097fe4ff */
[----:B------:R0:W-:Y:S04]  /*20580*/  STL [R1+0x4ec], R213 ;  /* 0x0004ecd501007387 */ /* 0x0001e80000100800 */
[----:B0-----:R-:W4:Y:S01]  /*20590*/  LDL.LU R213, [R1+0x478] ;  /* 0x0004780001d57983 */ /* 0x001f220000300800 */
[----:B------:R-:W-:-:S03]  /*205a0*/  IADD3 R12, P2, R12, UR45, RZ ;  /* 0x0000002d0c0c7c10 */ /* 0x000fc6000ff5e0ff */
[----:B------:R-:W4:Y:S04]  /*205b0*/  LDL.LU R164, [R1+0x49c] ;  /* 0x00049c0001a47983 */ /* 0x000f280000300800 */
[----:B------:R-:W4:Y:S01]  /*205c0*/  LDL.LU R160, [R1+0x470] ;  /* 0x0004700001a07983 */ /* 0x000f220000300800 */
[----:B------:R-:W-:-:S03]  /*205d0*/  IADD3.X R197, R197, UR18, RZ, P6, !PT ;  /* 0x00000012c5c57c10 */ /* 0x000fc6000b7fe4ff */
[----:B------:R-:W-:Y:S04]  /*205e0*/  STL [R1+0x4c0], R12 ;  /* 0x0004c00c01007387 */ /* 0x000fe80000100800 */
[----:B------:R-:W4:Y:S04]  /*205f0*/  LDL.LU R156, [R1+0x494] ;  /* 0x00049400019c7983 */ /* 0x000f280000300800 */
[----:B------:R0:W-:Y:S04]  /*20600*/  STL [R1+0x4e4], R197 ;  /* 0x0004e4c501007387 */ /* 0x0001e80000100800 */
[----:B------:R-:W4:Y:S04]  /*20610*/  LDL.LU R152, [R1+0x468] ;  /* 0x0004680001987983 */ /* 0x000f280000300800 */
[----:B------:R-:W4:Y:S04]  /*20620*/  LDL.LU R20, [R1+0x48c] ;  /* 0x00048c0001147983 */ /* 0x000f280000300800 */
[----:B------:R-:W4:Y:S04]  /*20630*/  LDL.LU R16, [R1+0x460] ;  /* 0x0004600001107983 */ /* 0x000f280000300800 */
[----:B0-----:R-:W4:Y:S04]  /*20640*/  LDL.LU R197, [R1+0x484] ;  /* 0x0004840001c57983 */ /* 0x001f280000300800 */
[----:B------:R-:W4:Y:S01]  /*20650*/  LDL.LU R12, [R1+0x458] ;  /* 0x00045800010c7983 */ /* 0x000f220000300800 */
[----:B--2---:R-:W-:-:S05]  /*20660*/  IADD3 R190, P6, R190, UR45, RZ ;  /* 0x0000002dbebe7c10 */ /* 0x004fca000ffde0ff */
[----:B------:R0:W-:Y:S04]  /*20670*/  STL [R1+0x4b8], R190 ;  /* 0x0004b8be01007387 */ /* 0x0001e80000100800 */
[----:B0-----:R-:W2:Y:S01]  /*20680*/  LDL.LU R190, [R1+0x47c] ;  /* 0x00047c0001be7983 */ /* 0x001ea20000300800 */
[----:B---3--:R-:W-:-:S05]  /*20690*/  IADD3.X R191, R191, UR18, RZ, P5, !PT ;  /* 0x00000012bfbf7c10 */ /* 0x008fca000affe4ff */
[----:B------:R0:W-:Y:S01]  /*206a0*/  STL [R1+0x4dc], R191 ;  /* 0x0004dcbf01007387 */ /* 0x0001e20000100800 */
[----:B------:R-:W-:Y:S02]  /*206b0*/  IADD3 R216, P5, R216, UR45, RZ ;  /* 0x0000002dd8d87c10 */ /* 0x000fe4000ffbe0ff */
[----:B------:R-:W-:Y:S01]  /*206c0*/  IADD3.X R214, R214, UR18, RZ, P1, !PT ;  /* 0x00000012d6d67c10 */ /* 0x000fe20008ffe4ff */
[----:B0-----:R-:W3:Y:S01]  /*206d0*/  LDL.LU R191, [R1+0x450] ;  /* 0x0004500001bf7983 */ /* 0x001ee20000300800 */
[----:B------:R-:W-:-:S03]  /*206e0*/  IADD3 R212, P1, R212, UR45, RZ ;  /* 0x0000002dd4d47c10 */ /* 0x000fc6000ff3e0ff */
[----:B------:R-:W-:Y:S04]  /*206f0*/  STL [R1+0x4b0], R216 ;  /* 0x0004b0d801007387 */ /* 0x000fe80000100800 */
[----:B------:R-:W-:Y:S04]  /*20700*/  STL [R1+0x4d4], R214 ;  /* 0x0004d4d601007387 */ /* 0x000fe80000100800 */
[----:B------:R-:W-:Y:S01]  /*20710*/  STL [R1+0x4a8], R212 ;  /* 0x0004a8d401007387 */ /* 0x000fe20000100800 */
[----:B----4-:R-:W-:Y:S02]  /*20720*/  IADD3.X R206, R206, UR18, RZ, P4, !PT ;  /* 0x00000012cece7c10 */ /* 0x010fe4000a7fe4ff */
[----:B------:R-:W-:-:S02]  /*20730*/  IADD3 R198, P4, R198, UR45, RZ ;  /* 0x0000002dc6c67c10 */ /* 0x000fc4000ff9e0ff */
[----:B------:R-:W-:Y:S02]  /*20740*/  IADD3.X R188, R188, UR18, RZ, P3, !PT ;  /* 0x00000012bcbc7c10 */ /* 0x000fe40009ffe4ff */
[----:B------:R-:W-:Y:S01]  /*20750*/  IADD3 R8, P3, R8, UR45, RZ ;  /* 0x0000002d08087c10 */ /* 0x000fe2000ff7e0ff */
[----:B------:R-:W-:Y:S01]  /*20760*/  STL [R1+0x4cc], R206 ;  /* 0x0004ccce01007387 */ /* 0x000fe20000100800 */
[----:B------:R-:W-:-:S03]  /*20770*/  IADD3.X R184, R184, UR18, RZ, P2, !PT ;  /* 0x00000012b8b87c10 */ /* 0x000fc600097fe4ff */
[----:B------:R0:W-:Y:S01]  /*20780*/  STL [R1+0x498], R8 ;  /* 0x0004980801007387 */ /* 0x0001e20000100800 */
[----:B------:R-:W-:-:S03]  /*20790*/  IADD3 R180, P2, R180, UR45, RZ ;  /* 0x0000002db4b47c10 */ /* 0x000fc6000ff5e0ff */
[----:B------:R-:W-:Y:S01]  /*207a0*/  STL [R1+0x4a0], R198 ;  /* 0x0004a0c601007387 */ /* 0x000fe20000100800 */
[----:B------:R-:W-:-:S03]  /*207b0*/  IADD3.X R176, R176, UR18, RZ, P6, !PT ;  /* 0x00000012b0b07c10 */ /* 0x000fc6000b7fe4ff */
[----:B0-----:R-:W4:Y:S04]  /*207c0*/  LDL.LU R8, [R1+0x474] ;  /* 0x0004740001087983 */ /* 0x001f280000300800 */
[----:B------:R-:W-:Y:S01]  /*207d0*/  STL [R1+0x4c4], R188 ;  /* 0x0004c4bc01007387 */ /* 0x000fe20000100800 */
[----:B------:R-:W-:-:S03]  /*207e0*/  IADD3 R172, P6, R172, UR45, RZ ;  /* 0x0000002dacac7c10 */ /* 0x000fc6000ffde0ff */
[----:B------:R-:W-:Y:S01]  /*207f0*/  STL [R1+0x4bc], R184 ;  /* 0x0004bcb801007387 */ /* 0x000fe20000100800 */
[----:B------:R-:W-:-:S03]  /*20800*/  IADD3.X R168, R168, UR18, RZ, P5, !PT ;  /* 0x00000012a8a87c10 */ /* 0x000fc6000affe4ff */
[----:B------:R-:W-:Y:S04]  /*20810*/  STL [R1+0x490], R180 ;  /* 0x000490b401007387 */ /* 0x000fe80000100800 */
[----:B------:R-:W-:Y:S01]  /*20820*/  STL [R1+0x4b4], R176 ;  /* 0x0004b4b001007387 */ /* 0x000fe20000100800 */
[----:B------:R-:W-:-:S03]  /*20830*/  IADD3.X R205, R205, UR18, RZ, P1, !PT ;  /* 0x00000012cdcd7c10 */ /* 0x000fc60008ffe4ff */
[----:B------:R-:W-:Y:S01]  /*20840*/  STL [R1+0x488], R172 ;  /* 0x000488ac01007387 */ /* 0x000fe20000100800 */
[----:B------:R-:W-:-:S03]  /*20850*/  IADD3 R4, P5, R4, UR45, RZ ;  /* 0x0000002d04047c10 */ /* 0x000fc6000ffbe0ff */
[----:B------:R0:W-:Y:S04]  /*20860*/  STL [R1+0x4a4], R205 ;  /* 0x0004a4cd01007387 */ /* 0x0001e80000100800 */
[----:B------:R-:W-:Y:S04]  /*20870*/  STL [R1+0x4ac], R168 ;  /* 0x0004aca801007387 */ /* 0x000fe80000100800 */
[----:B0-----:R-:W4:Y:S04]  /*20880*/  LDL.LU R205, [R1+0x448] ;  /* 0x0004480001cd7983 */ /* 0x001f280000300800 */
[----:B------:R0:W-:Y:S04]  /*20890*/  STL [R1+0x480], R4 ;  /* 0x0004800401007387 */ /* 0x0001e80000100800 */
[----:B0-----:R-:W4:Y:S01]  /*208a0*/  LDL.LU R4, [R1+0x46c] ;  /* 0x00046c0001047983 */ /* 0x001f220000300800 */
[----:B------:R-:W-:-:S05]  /*208b0*/  IADD3 R213, P1, R213, UR45, RZ ;  /* 0x0000002dd5d57c10 */ /* 0x000fca000ff3e0ff */
[----:B------:R0:W-:Y:S04]  /*208c0*/  STL [R1+0x478], R213 ;  /* 0x000478d501007387 */ /* 0x0001e80000100800 */
[----:B0-----:R-:W4:Y:S01]  /*208d0*/  LDL.LU R213, [R1+0x440] ;  /* 0x0004400001d57983 */ /* 0x001f220000300800 */
[----:B------:R-:W-:Y:S02]  /*208e0*/  IADD3.X R164, R164, UR18, RZ, P4, !PT ;  /* 0x00000012a4a47c10 */ /* 0x000fe4000a7fe4ff */
[----:B------:R-:W-:Y:S02]  /*208f0*/  IADD3 R160, P4, R160, UR45, RZ ;  /* 0x0000002da0a07c10 */ /* 0x000fe4000ff9e0ff */
[----:B------:R-:W-:Y:S01]  /*20900*/  IADD3.X R156, R156, UR18, RZ, P3, !PT ;  /* 0x000000129c9c7c10 */ /* 0x000fe20009ffe4ff */
        /* <DEDUP_REMOVED lines=8> */
[----:B------:R0:W-:Y:S04]  /*20990*/  STL [R1+0x484], R197 ;  /* 0x000484c501007387 */ /* 0x0001e80000100800 */
[----:B------:R-:W-:Y:S01]  /*209a0*/  STL [R1+0x48c], R20 ;  /* 0x00048c1401007387 */ /* 0x000fe20000100800 */
[----:B------:R-:W-:-:S03]  /*209b0*/  IADD3 R12, P6, R12, UR45, RZ ;  /* 0x0000002d0c0c7c10 */ /* 0x000fc6000ffde0ff */
[----:B0-----:R-:W4:Y:S04]  /*209c0*/  LDL.LU R197, [R1+0x464] ;  /* 0x0004640001c57983 */ /* 0x001f280000300800 */
[----:B------:R-:W-:Y:S01]  /*209d0*/  STL [R1+0x460], R16 ;  /* 0x0004601001007387 */ /* 0x000fe20000100800 */
[----:B--2---:R-:W-:-:S05]  /*209e0*/  IADD3.X R190, R190, UR18, RZ, P5, !PT ;  /* 0x00000012bebe7c10 */ /* 0x004fca000affe4ff */
[----:B------:R0:W-:Y:S04]  /*209f0*/  STL [R1+0x47c], R190 ;  /* 0x00047cbe01007387 */ /* 0x0001e80000100800 */
[----:B0-----:R-:W2:Y:S04]  /*20a00*/  LDL.LU R190, [R1+0x438] ;  /* 0x0004380001be7983 */ /* 0x001ea80000300800 */
[----:B------:R-:W-:Y:S04]  /*20a10*/  STL [R1+0x458], R12 ;  /* 0x0004580c01007387 */ /* 0x000fe80000100800 */
[----:B------:R-:W2:Y:S04]  /*20a20*/  LDL.LU R216, [R1+0x45c] ;  /* 0x00045c0001d87983 */ /* 0x000ea80000300800 */
[----:B------:R-:W2:Y:S04]  /*20a30*/  LDL.LU R214, [R1+0x430] ;  /* 0x0004300001d67983 */ /* 0x000ea80000300800 */
[----:B------:R-:W2:Y:S01]  /*20a40*/  LDL.LU R212, [R1+0x454] ;  /* 0x0004540001d47983 */ /* 0x000ea20000300800 */
[----:B---3--:R-:W-:-:S05]  /*20a50*/  IADD3 R191, P5, R191, UR45, RZ ;  /* 0x0000002dbfbf7c10 */ /* 0x008fca000ffbe0ff */
[----:B------:R0:W-:Y:S04]  /*20a60*/  STL [R1+0x450], R191 ;  /* 0x000450bf01007387 */ /* 0x0001e80000100800 */
[----:B------:R-:W3:Y:S04]  /*20a70*/  LDL.LU R206, [R1+0x428] ;  /* 0x0004280001ce7983 */ /* 0x000ee80000300800 */
[----:B------:R-:W3:Y:S04]  /*20a80*/  LDL.LU R198, [R1+0x44c] ;  /* 0x00044c0001c67983 */ /* 0x000ee80000300800 */
[----:B------:R-:W3:Y:S04]  /*20a90*/  LDL.LU R188, [R1+0x420] ;  /* 0x0004200001bc7983 */ /* 0x000ee80000300800 */
[----:B0-----:R-:W3:Y:S04]  /*20aa0*/  LDL.LU R191, [R1+0x444] ;  /* 0x0004440001bf7983 */ /* 0x001ee80000300800 */
        /* <DEDUP_REMOVED lines=15> */
[----:B------:R-:W-:Y:S01]  /*20ba0*/  STL [R1+0x46c], R4 ;  /* 0x00046c0401007387 */ /* 0x000fe20000100800 */
[----:B------:R-:W-:-:S03]  /*20bb0*/  IADD3 R213, P4, R213, UR45, RZ ;  /* 0x0000002dd5d57c10 */ /* 0x000fc6000ff9e0ff */
[----:B------:R-:W4:Y:S04]  /*20bc0*/  LDL.LU R152, [R1+0xa10] ;  /* 0x000a100001987983 */ /* 0x000f280000300800 */
[----:B------:R0:W-:Y:S04]  /*20bd0*/  STL [R1+0x440], R213 ;  /* 0x000440d501007387 */ /* 0x0001e80000100800 */
[----:B------:R-:W4:Y:S04]  /*20be0*/  LDL.LU R20, [R1+0xa20] ;  /* 0x000a200001147983 */ /* 0x000f280000300800 */
[----:B------:R-:W4:Y:S04]  /*20bf0*/  LDL.LU R16, [R1+0xa0c] ;  /* 0x000a0c0001107983 */ /* 0x000f280000300800 */
[----:B------:R-:W4:Y:S04]  /*20c00*/  LDL.LU R12, [R1+0x418] ;  /* 0x00041800010c7983 */ /* 0x000f280000300800 */
[----:B0-----:R-:W4:Y:S04]  /*20c10*/  LDL.LU R213, [R1+0xa08] ;  /* 0x000a080001d57983 */ /* 0x001f280000300800 */
[----:B------:R-:W4:Y:S01]  /*20c20*/  LDL.LU R4, [R1+0x61c] ;  /* 0x00061c0001047983 */ /* 0x000f220000300800 */
[----:B------:R-:W-:-:S05]  /*20c30*/  IADD3.X R197, R197, UR18, RZ, P3, !PT ;  /* 0x00000012c5c57c10 */ /* 0x000fca0009ffe4ff */
[----:B------:R0:W-:Y:S04]  /*20c40*/  STL [R1+0x464], R197 ;  /* 0x000464c501007387 */ /* 0x0001e80000100800 */
[----:B0-----:R-:W4:Y:S01]  /*20c50*/  LDL.LU R197, [R1+0xa04] ;  /* 0x000a040001c57983 */ /* 0x001f220000300800 */
[----:B--2---:R-:W-:-:S05]  /*20c60*/  IADD3 R190, P3, R190, UR45, RZ ;  /* 0x0000002dbebe7c10 */ /* 0x004fca000ff7e0ff */
[----:B------:R0:W-:Y:S01]  /*20c70*/  STL [R1+0x438], R190 ;  /* 0x000438be01007387 */ /* 0x0001e20000100800 */
[----:B------:R-:W-:Y:S02]  /*20c80*/  IADD3.X R216, R216, UR18, RZ, P2, !PT ;  /* 0x00000012d8d87c10 */ /* 0x000fe400097fe4ff */
[----:B------:R-:W-:Y:S01]  /*20c90*/  IADD3 R214, P2, R214, UR45, RZ ;  /* 0x0000002dd6d67c10 */ /* 0x000fe2000ff5e0ff */
[----:B0-----:R-:W2:Y:S01]  /*20ca0*/  LDL.LU R190, [R1+0x618] ;  /* 0x0006180001be7983 */ /* 0x001ea20000300800 */
[----:B------:R-:W-:-:S03]  /*20cb0*/  IADD3.X R212, R212, UR18, RZ, P6, !PT ;  /* 0x00000012d4d47c10 */ /* 0x000fc6000b7fe4ff */
[----:B------:R-:W-:Y:S04]  /*20cc0*/  STL [R1+0x45c], R216 ;  /* 0x00045cd801007387 */ /* 0x000fe80000100800 */
[----:B------:R-:W-:Y:S01]  /*20cd0*/  STL [R1+0x430], R214 ;  /* 0x000430d601007387 */ /* 0x000fe20000100800 */
[----:B---3--:R-:W-:-:S03]  /*20ce0*/  IADD3 R206, P6, R206, UR45, RZ ;  /* 0x0000002dcece7c10 */ /* 0x008fc6000ffde0ff */
[----:B------:R-:W-:Y:S01]  /*20cf0*/  STL [R1+0x454], R212 ;  /* 0x000454d401007387 */ /* 0x000fe20000100800 */
[----:B------:R-:W-:-:S03]  /*20d00*/  IADD3.X R198, R198, UR18, RZ, P5, !PT ;  /* 0x00000012c6c67c10 */ /* 0x000fc6000affe4ff */
[----:B------:R-:W-:Y:S01]  /*20d10*/  STL [R1+0x428], R206 ;  /* 0x000428ce01007387 */ /* 0x000fe20000100800 */
[----:B------:R-:W-:Y:S02]  /*20d20*/  IADD3.X R191, R191, UR18, RZ, P1, !PT ;  /* 0x00000012bfbf7c10 */ /* 0x000fe40008ffe4ff */
[----:B------:R-:W-:-:S03]  /*20d30*/  IADD3 R188, P5, R188, UR45, RZ ;  /* 0x0000002dbcbc7c10 */ /* 0x000fc6000ffbe0ff */
[----:B------:R0:W-:Y:S01]  /*20d40*/  STL [R1+0x444], R191 ;  /* 0x000444bf01007387 */ /* 0x0001e20000100800 */
[----:B------:R-:W-:-:S03]  /*20d50*/  IADD3 R184, P1, R184, UR44, RZ ;  /* 0x0000002cb8b87c10 */ /* 0x000fc6000ff3e0ff */
[----:B------:R-:W-:Y:S01]  /*20d60*/  STL [R1+0x44c], R198 ;  /* 0x00044cc601007387 */ /* 0x000fe20000100800 */
[----:B------:R-:W-:Y:S02]  /*20d70*/  IADD3.X R180, R180, UR18, RZ, P4, !PT ;  /* 0x00000012b4b47c10 */ /* 0x000fe4000a7fe4ff */
[----:B------:R-:W-:Y:S01]  /*20d80*/  IADD3 R176, P4, R176, UR44, RZ ;  /* 0x0000002cb0b07c10 */ /* 0x000fe2000ff9e0ff */
[----:B0-----:R-:W3:Y:S04]  /*20d90*/  LDL.LU R191, [R1+0x9fc] ;  /* 0x0009fc0001bf7983 */ /* 0x001ee80000300800 */
[----:B------:R-:W-:Y:S04]  /*20da0*/  STL [R1+0x420], R188 ;  /* 0x000420bc01007387 */ /* 0x000fe80000100800 */
[----:B------:R-:W-:Y:S04]  /*20db0*/  STL [R1+0xa24], R184 ;  /* 0x000a24b801007387 */ /* 0x000fe80000100800 */
[----:B------:R-:W-:Y:S04]  /*20dc0*/  STL [R1+0x43c], R180 ;  /* 0x00043cb401007387 */ /* 0x000fe80000100800 */
[----:B------:R-:W-:Y:S01]  /*20dd0*/  STL [R1+0x620], R176 ;  /* 0x000620b001007387 */ /* 0x000fe20000100800 */
[----:B----4-:R-:W-:-:S02]  /*20de0*/  IADD3.X R172, R172, UR18, RZ, P3, !PT ;  /* 0x00000012acac7c10 */ /* 0x010fc40009ffe4ff */
[----:B------:R-:W-:-:S03]  /*20df0*/  IADD3 R168, P3, R168, UR44, RZ ;  /* 0x0000002ca8a87c10 */ /* 0x000fc6000ff7e0ff */
[----:B------:R-:W-:Y:S01]  /*20e00*/  STL [R1+0x434], R172 ;  /* 0x000434ac01007387 */ /* 0x000fe20000100800 */
[----:B------:R-:W-:-:S03]  /*20e10*/  IADD3.X R164, R164, UR18, RZ, P2, !PT ;  /* 0x00000012a4a47c10 */ /* 0x000fc600097fe4ff */
[----:B------:R-:W-:Y:S01]  /*20e20*/  STL [R1+0xa1c], R168 ;  /* 0x000a1ca801007387 */ /* 0x000fe20000100800 */
[----:B------:R-:W-:-:S03]  /*20e30*/  IADD3 R8, P2, R8, UR44, RZ ;  /* 0x0000002c08087c10 */ /* 0x000fc6000ff5e0ff */
[----:B------:R-:W-:Y:S04]  /*20e40*/  STL [R1+0x42c], R164 ;  /* 0x00042ca401007387 */ /* 0x000fe80000100800 */
[----:B------:R0:W-:Y:S04]  /*20e50*/  STL [R1+0xa18], R8 ;  /* 0x000a180801007387 */ /* 0x0001e80000100800 */
[----:B0-----:R-:W4:Y:S01]  /*20e60*/  LDL.LU R8, [R1+0x614] ;  /* 0x0006140001087983 */ /* 0x001f220000300800 */
[----:B------:R-:W-:Y:S02]  /*20e70*/  IADD3.X R205, R205, UR18, RZ, P6, !PT ;  /* 0x00000012cdcd7c10 */ /* 0x000fe4000b7fe4ff */
[----:B------:R-:W-:-:S03]  /*20e80*/  IADD3 R160, P6, R160, UR44, RZ ;  /* 0x0000002ca0a07c10 */ /* 0x000fc6000ffde0ff */
[----:B------:R0:W-:Y:S01]  /*20e90*/  STL [R1+0x424], R205 ;  /* 0x000424cd01007387 */ /* 0x0001e20000100800 */
[----:B------:R-:W-:-:S03]  /*20ea0*/  IADD3.X R156, R156, UR18, RZ, P5, !PT ;  /* 0x000000129c9c7c10 */ /* 0x000fc6000affe4ff */
        /* <DEDUP_REMOVED lines=13> */
[----:B------:R-:W-:-:S03]  /*20f80*/  IADD3.X R4, R4, UR6, RZ, P3, !PT ;  /* 0x0000000604047c10 */ /* 0x000fc60009ffe4ff */
[----:B------:R-:W-:Y:S01]  /*20f90*/  STL [R1+0x418], R12 ;  /* 0x0004180c01007387 */ /* 0x000fe20000100800 */
[----:B------:R-:W-:-:S05]  /*20fa0*/  IADD3 R197, P3, R197, UR44, RZ ;  /* 0x0000002cc5c57c10 */ /* 0x000fca000ff7e0ff */
[----:B------:R0:W-:Y:S04]  /*20fb0*/  STL [R1+0xa04], R197 ;  /* 0x000a04c501007387 */ /* 0x0001e80000100800 */
[----:B0-----:R-:W4:Y:S04]  /*20fc0*/  LDL.LU R197, [R1+0x9ec] ;  /* 0x0009ec0001c57983 */ /* 0x001f280000300800 */
[----:B------:R-:W-:Y:S04]  /*20fd0*/  STL [R1+0x61c], R4 ;  /* 0x00061c0401007387 */ /* 0x000fe80000100800 */
[----:B------:R-:W4:Y:S04]  /*20fe0*/  LDL.LU R218, [R1+0x60c] ;  /* 0x00060c0001da7983 */ /* 0x000f280000300800 */
[----:B------:R-:W4:Y:S04]  /*20ff0*/  LDL.LU R216, [R1+0x9e4] ;  /* 0x0009e40001d87983 */ /* 0x000f280000300800 */
[----:B------:R-:W4:Y:S01]  /*21000*/  LDL.LU R214, [R1+0x608] ;  /* 0x0006080001d67983 */ /* 0x000f220000300800 */
[----:B--2---:R-:W-:-:S05]  /*21010*/  IADD3.X R190, R190, UR6, RZ, P2, !PT ;  /* 0x00000006bebe7c10 */ /* 0x004fca00097fe4ff */
[----:B------:R0:W-:Y:S04]  /*21020*/  STL [R1+0x618], R190 ;  /* 0x000618be01007387 */ /* 0x0001e80000100800 */
[----:B------:R-:W2:Y:S04]  /*21030*/  LDL.LU R212, [R1+0x9dc] ;  /* 0x0009dc0001d47983 */ /* 0x000ea80000300800 */
[----:B------:R-:W2:Y:S04]  /*21040*/  LDL.LU R206, [R1+0xa00] ;  /* 0x000a000001ce7983 */ /* 0x000ea80000300800 */
[----:B------:R-:W2:Y:S04]  /*21050*/  LDL.LU R198, [R1+0x9d4] ;  /* 0x0009d40001c67983 */ /* 0x000ea80000300800 */
[----:B0-----:R-:W2:Y:S04]  /*21060*/  LDL.LU R190, [R1+0x9f8] ;  /* 0x0009f80001be7983 */ /* 0x001ea80000300800 */
        /* <DEDUP_REMOVED lines=8> */
[----:B------:R-:W3:Y:S04]  /*210f0*/  LDL.LU R164, [R1+0x9b4] ;  /* 0x0009b40001a47983 */ /* 0x000ee80000300800 */
[----:B------:R-:W3:Y:S04]  /*21100*/  LDL.LU R4, [R1+0x9d8] ;  /* 0x0009d80001047983 */ /* 0x000ee80000300800 */
[----:B0-----:R-:W3:Y:S04]  /*21110*/  LDL.LU R191, [R1+0x9ac] ;  /* 0x0009ac0001bf7983 */ /* 0x001ee80000300800 */
[----:B------:R-:W3:Y:S04]  /*21120*/  LDL.LU R160, [R1+0x9d0] ;  /* 0x0009d00001a07983 */ /* 0x000ee80000300800 */
[----:B------:R-:W3:Y:S01]  /*21130*/  LDL.LU R156, [R1+0x9a4] ;  /* 0x0009a400019c7983 */ /* 0x000ee20000300800 */
[----:B----4-:R-:W-:-:S05]  /*21140*/  IADD3.X R8, R8, UR6, RZ, P6, !PT ;  /* 0x0000000608087c10 */ /* 0x010fca000b7fe4ff */
[----:B------:R-:W-:Y:S04]  /*21150*/  STL [R1+0x614], R8 ;  /* 0x0006140801007387 */ /* 0x000fe80000100800 */
[----:B------:R-:W4:Y:S01]  /*21160*/  LDL.LU R152, [R1+0x9c8] ;  /* 0x0009c80001987983 */ /* 0x000f220000300800 */
[----:B------:R-:W-:-:S05]  /*21170*/  IADD3 R205, P6, R205, UR44, RZ ;  /* 0x0000002ccdcd7c10 */ /* 0x000fca000ffde0ff */
        /* <DEDUP_REMOVED lines=9> */
[----:B------:R-:W-:-:S05]  /*21210*/  IADD3 R197, P5, R197, UR44, RZ ;  /* 0x0000002cc5c57c10 */ /* 0x000fca000ffbe0ff */
[----:B------:R0:W-:Y:S01]  /*21220*/  STL [R1+0x9ec], R197 ;  /* 0x0009ecc501007387 */ /* 0x0001e20000100800 */
[----:B------:R-:W-:Y:S02]  /*21230*/  IADD3.X R218, R218, UR6, RZ, P1, !PT ;  /* 0x00000006dada7c10 */ /* 0x000fe40008ffe4ff */
[----:B------:R-:W-:Y:S01]  /*21240*/  IADD3 R216, P1, R216, UR44, RZ ;  /* 0x0000002cd8d87c10 */ /* 0x000fe2000ff3e0ff */
[----:B0-----:R-:W4:Y:S01]  /*21250*/  LDL.LU R197, [R1+0x984] ;  /* 0x0009840001c57983 */ /* 0x001f220000300800 */
[----:B------:R-:W-:-:S03]  /*21260*/  IADD3.X R214, R214, UR6, RZ, P4, !PT ;  /* 0x00000006d6d67c10 */ /* 0x000fc6000a7fe4ff */
[----:B------:R-:W-:Y:S04]  /*21270*/  STL [R1+0x60c], R218 ;  /* 0x00060cda01007387 */ /* 0x000fe80000100800 */
[----:B------:R-:W-:Y:S04]  /*21280*/  STL [R1+0x9e4], R216 ;  /* 0x0009e4d801007387 */ /* 0x000fe80000100800 */
[----:B------:R-:W-:Y:S01]  /*21290*/  STL [R1+0x608], R214 ;  /* 0x000608d601007387 */ /* 0x000fe20000100800 */
[----:B--2---:R-:W-:Y:S02]  /*212a0*/  IADD3 R212, P4, R212, UR44, RZ ;  /* 0x0000002cd4d47c10 */ /* 0x004fe4000ff9e0ff */
[----:B------:R-:W-:-:S03]  /*212b0*/  IADD3.X R206, R206, UR6, RZ, P3, !PT ;  /* 0x00000006cece7c10 */ /* 0x000fc60009ffe4ff */
[----:B------:R-:W-:Y:S01]  /*212c0*/  STL [R1+0x9dc], R212 ;  /* 0x0009dcd401007387 */ /* 0x000fe20000100800 */
[----:B------:R-:W-:Y:S02]  /*212d0*/  IADD3.X R190, R190, UR6, RZ, P2, !PT ;  /* 0x00000006bebe7c10 */ /* 0x000fe400097fe4ff */
[----:B------:R-:W-:Y:S02]  /*212e0*/  IADD3 R198, P3, R198, UR44, RZ ;  /* 0x0000002cc6c67c10 */ /* 0x000fe4000ff7e0ff */
[----:B------:R-:W-:Y:S01]  /*212f0*/  IADD3 R188, P2, R188, UR44, RZ ;  /* 0x0000002cbcbc7c10 */ /* 0x000fe2000ff5e0ff */
[----:B------:R0:W-:Y:S01]  /*21300*/  STL [R1+0x9f8], R190 ;  /* 0x0009f8be01007387 */ /* 0x0001e20000100800 */
[----:B------:R-:W-:-:S03]  /*21310*/  IADD3.X R184, R184, UR6, RZ, P6, !PT ;  /* 0x00000006b8b87c10 */ /* 0x000fc6000b7fe4ff */
[----:B------:R-:W-:Y:S01]  /*21320*/  STL [R1+0xa00], R206 ;  /* 0x000a00ce01007387 */ /* 0x000fe20000100800 */
[----:B------:R-:W-:-:S03]  /*21330*/  IADD3 R180, P6, R180, UR44, RZ ;  /* 0x0000002cb4b47c10 */ /* 0x000fc6000ffde0ff */
[----:B0-----:R-:W2:Y:S04]  /*21340*/  LDL.LU R190, [R1+0x9a8] ;  /* 0x0009a80001be7983 */ /* 0x001ea80000300800 */
[----:B------:R-:W-:Y:S04]  /*21350*/  STL [R1+0x9d4], R198 ;  /* 0x0009d4c601007387 */ /* 0x000fe80000100800 */
[----:B------:R-:W-:Y:S01]  /*21360*/  STL [R1+0x9cc], R188 ;  /* 0x0009ccbc01007387 */ /* 0x000fe20000100800 */
[----:B---3--:R-:W-:-:S03]  /*21370*/  IADD3.X R176, R176, UR6, RZ, P5, !PT ;  /* 0x00000006b0b07c10 */ /* 0x008fc6000affe4ff */
[----:B------:R-:W-:Y:S01]  /*21380*/  STL [R1+0x9f0], R184 ;  /* 0x0009f0b801007387 */ /* 0x000fe20000100800 */
[----:B------:R-:W-:-:S03]  /*21390*/  IADD3 R172, P5, R172, UR44, RZ ;  /* 0x0000002cacac7c10 */ /* 0x000fc6000ffbe0ff */
[----:B------:R-:W-:Y:S01]  /*213a0*/  STL [R1+0x9c4], R180 ;  /* 0x0009c4b401007387 */ /* 0x000fe20000100800 */
[----:B------:R-:W-:-:S03]  /*213b0*/  IADD3.X R168, R168, UR6, RZ, P1, !PT ;  /* 0x00000006a8a87c10 */ /* 0x000fc60008ffe4ff */
[----:B------:R-:W-:Y:S01]  /*213c0*/  STL [R1+0x9e8], R176 ;  /* 0x0009e8b001007387 */ /* 0x000fe20000100800 */
[----:B------:R-:W-:-:S03]  /*213d0*/  IADD3 R164, P1, R164, UR44, RZ ;  /* 0x0000002ca4a47c10 */ /* 0x000fc6000ff3e0ff */
[----:B------:R-:W-:Y:S01]  /*213e0*/  STL [R1+0x9bc], R172 ;  /* 0x0009bcac01007387 */ /* 0x000fe20000100800 */
[----:B------:R-:W-:-:S03]  /*213f0*/  IADD3.X R4, R4, UR6, RZ, P4, !PT ;  /* 0x0000000604047c10 */ /* 0x000fc6000a7fe4ff */
[----:B------:R-:W-:Y:S01]  /*21400*/  STL [R1+0x9e0], R168 ;  /* 0x0009e0a801007387 */ /* 0x000fe20000100800 */
[----:B------:R-:W-:-:S03]  /*21410*/  IADD3 R191, P4, R191, UR44, RZ ;  /* 0x0000002cbfbf7c10 */ /* 0x000fc6000ff9e0ff */
[----:B------:R0:W-:Y:S04]  /*21420*/  STL [R1+0x9d8], R4 ;  /* 0x0009d80401007387 */ /* 0x0001e80000100800 */
[----:B------:R-:W-:Y:S01]  /*21430*/  STL [R1+0x9b4], R164 ;  /* 0x0009b4a401007387 */ /* 0x000fe20000100800 */
[----:B------:R-:W-:Y:S02]  /*21440*/  IADD3.X R160, R160, UR6, RZ, P3, !PT ;  /* 0x00000006a0a07c10 */ /* 0x000fe40009ffe4ff */
[----:B------:R-:W-:Y:S01]  /*21450*/  IADD3 R156, P3, R156, UR44, RZ ;  /* 0x0000002c9c9c7c10 */ /* 0x000fe2000ff7e0ff */
[----:B0-----:R-:W3:Y:S04]  /*21460*/  LDL.LU R4, [R1+0x97c] ;  /* 0x00097c0001047983 */ /* 0x001ee80000300800 */
[----:B------:R0:W-:Y:S04]  /*21470*/  STL [R1+0x9ac], R191 ;  /* 0x0009acbf01007387 */ /* 0x0001e80000100800 */
[----:B0-----:R-:W3:Y:S04]  /*21480*/  LDL.LU R191, [R1+0x9a0] ;  /* 0x0009a00001bf7983 */ /* 0x001ee80000300800 */
[----:B------:R-:W-:Y:S04]  /*21490*/  STL [R1+0x9d0], R160 ;  /* 0x0009d0a001007387 */ /* 0x000fe80000100800 */
[----:B------:R-:W-:Y:S01]  /*214a0*/  STL [R1+0x9a4], R156 ;  /* 0x0009a49c01007387 */ /* 0x000fe20000100800 */
[----:B----4-:R-:W-:-:S05]  /*214b0*/  IADD3.X R152, R152, UR6, RZ, P2, !PT ;  /* 0x0000000698987c10 */ /* 0x010fca00097fe4ff */
[----:B------:R-:W-:Y:S01]  /*214c0*/  STL [R1+0x9c8], R152 ;  /* 0x0009c89801007387 */ /* 0x000fe20000100800 */
[----:B------:R-:W-:Y:S02]  /*214d0*/  IADD3 R20, P2, R20, UR44, RZ ;  /* 0x0000002c14147c10 */ /* 0x000fe4000ff5e0ff */
[----:B------:R-:W-:-:S03]  /*214e0*/  IADD3.X R16, R16, UR6, RZ, P6, !PT ;  /* 0x0000000610107c10 */ /* 0x000fc6000b7fe4ff */
[----:B------:R-:W-:Y:S01]  /*214f0*/  STL [R1+0x99c], R20 ;  /* 0x00099c1401007387 */ /* 0x000fe20000100800 */
[----:B------:R-:W-:Y:S02]  /*21500*/  IADD3.X R205, R205, UR6, RZ, P5, !PT ;  /* 0x00000006cdcd7c10 */ /* 0x000fe4000affe4ff */
[----:B------:R-:W-:-:S03]  /*21510*/  IADD3 R12, P6, R12, UR44, RZ ;  /* 0x0000002c0c0c7c10 */ /* 0x000fc6000ffde0ff */
[----:B------:R0:W-:Y:S04]  /*21520*/  STL [R1+0x9b8], R205 ;  /* 0x0009b8cd01007387 */ /* 0x0001e80000100800 */
[----:B------:R-:W-:Y:S04]  /*21530*/  STL [R1+0x9c0], R16 ;  /* 0x0009c01001007387 */ /* 0x000fe80000100800 */
[----:B0-----:R-:W4:Y:S04]  /*21540*/  LDL.LU R205, [R1+0x974] ;  /* 0x0009740001cd7983 */ /* 0x001f280000300800 */
[----:B------:R-:W-:Y:S01]  /*21550*/  STL [R1+0x994], R12 ;  /* 0x0009940c01007387 */ /* 0x000fe20000100800 */
[----:B------:R-:W-:-:S05]  /*21560*/  IADD3.X R213, R213, UR6, RZ, P1, !PT ;  /* 0x00000006d5d57c10 */ /* 0x000fca0008ffe4ff */
[----:B------:R0:W-:Y:S04]  /*21570*/  STL [R1+0x9b0], R213 ;  /* 0x0009b0d501007387 */ /* 0x0001e80000100800 */
[----:B0-----:R-:W4:Y:S01]  /*21580*/  LDL.LU R213, [R1+0x998] ;  /* 0x0009980001d57983 */ /* 0x001f220000300800 */
[----:B------:R-:W-:-:S05]  /*21590*/  IADD3 R8, P5, R8, UR44, RZ ;  /* 0x0000002c08087c10 */ /* 0x000fca000ffbe0ff */
[----:B------:R-:W-:Y:S04]  /*215a0*/  STL [R1+0x98c], R8 ;  /* 0x00098c0801007387 */ /* 0x000fe80000100800 */
[----:B------:R-:W4:Y:S04]  /*215b0*/  LDL.LU R218, [R1+0x96c] ;  /* 0x00096c0001da7983 */ /* 0x000f280000300800 */
[----:B------:R-:W4:Y:S01]  /*215c0*/  LDL.LU R216, [R1+0x990] ;  /* 0x0009900001d87983 */ /* 0x000f220000300800 */
[----:B------:R-:W-:-:S03]  /*215d0*/  IADD3 R197, P1, R197, UR44, RZ ;  /* 0x0000002cc5c57c10 */ /* 0x000fc6000ff3e0ff */
[----:B------:R-:W4:Y:S04]  /*215e0*/  LDL.LU R214, [R1+0x964] ;  /* 0x0009640001d67983 */ /* 0x000f280000300800 */
        /* <DEDUP_REMOVED lines=13> */
[----:B------:R-:W2:Y:S04]  /*216c0*/  LDL.LU R164, [R1+0x960] ;  /* 0x0009600001a47983 */ /* 0x000ea80000300800 */
[----:B------:R-:W2:Y:S04]  /*216d0*/  LDL.LU R8, [R1+0x934] ;  /* 0x0009340001087983 */ /* 0x000ea80000300800 */
[----:B0-----:R-:W2:Y:S04]  /*216e0*/  LDL.LU R190, [R1+0x958] ;  /* 0x0009580001be7983 */ /* 0x001ea80000300800 */
[----:B------:R-:W2:Y:S04]  /*216f0*/  LDL.LU R160, [R1+0x92c] ;  /* 0x00092c0001a07983 */ /* 0x000ea80000300800 */
[----:B------:R-:W2:Y:S01]  /*21700*/  LDL.LU R156, [R1+0x950] ;  /* 0x00095000019c7983 */ /* 0x000ea20000300800 */
[----:B---3--:R-:W-:-:S05]  /*21710*/  IADD3 R4, P4, R4, UR44, RZ ;  /* 0x0000002c04047c10 */ /* 0x008fca000ff9e0ff */
[----:B------:R-:W-:Y:S04]  /*21720*/  STL [R1+0x97c], R4 ;  /* 0x00097c0401007387 */ /* 0x000fe80000100800 */
[----:B------:R-:W3:Y:S01]  /*21730*/  LDL.LU R152, [R1+0x924] ;  /* 0x0009240001987983 */ /* 0x000ee20000300800 */
[----:B------:R-:W-:-:S05]  /*21740*/  IADD3.X R191, R191, UR6, RZ, P3, !PT ;  /* 0x00000006bfbf7c10 */ /* 0x000fca0009ffe4ff */
        /* <DEDUP_REMOVED lines=10> */
[----:B------:R0:W-:Y:S04]  /*217f0*/  STL [R1+0x998], R213 ;  /* 0x000998d501007387 */ /* 0x0001e80000100800 */
[----:B0-----:R-:W4:Y:S01]  /*21800*/  LDL.LU R213, [R1+0x930] ;  /* 0x0009300001d57983 */ /* 0x001f220000300800 */
[----:B------:R-:W-:Y:S02]  /*21810*/  IADD3 R218, P2, R218, UR44, RZ ;  /* 0x0000002cdada7c10 */ /* 0x000fe4000ff5e0ff */
[----:B------:R-:W-:Y:S02]  /*21820*/  IADD3.X R216, R216, UR6, RZ, P6, !PT ;  /* 0x00000006d8d87c10 */ /* 0x000fe4000b7fe4ff */
[----:B------:R-:W-:Y:S01]  /*21830*/  IADD3 R214, P6, R214, UR44, RZ ;  /* 0x0000002cd6d67c10 */ /* 0x000fe2000ffde0ff */
[----:B------:R-:W-:Y:S01]  /*21840*/  STL [R1+0x96c], R218 ;  /* 0x00096cda01007387 */ /* 0x000fe20000100800 */
[----:B------:R-:W-:-:S03]  /*21850*/  IADD3.X R212, R212, UR6, RZ, P5, !PT ;  /* 0x00000006d4d47c10 */ /* 0x000fc6000affe4ff */
[----:B------:R-:W-:Y:S01]  /*21860*/  STL [R1+0x990], R216 ;  /* 0x000990d801007387 */ /* 0x000fe20000100800 */
[----:B------:R-:W-:Y:S02]  /*21870*/  IADD3 R206, P5, R206, UR44, RZ ;  /* 0x0000002ccece7c10 */ /* 0x000fe4000ffbe0ff */
[----:B------:R-:W-:Y:S01]  /*21880*/  IADD3.X R198, R198, UR6, RZ, P1, !PT ;  /* 0x00000006c6c67c10 */ /* 0x000fe20008ffe4ff */
[----:B------:R-:W-:Y:S01]  /*21890*/  STL [R1+0x964], R214 ;  /* 0x000964d601007387 */ /* 0x000fe20000100800 */
[----:B------:R-:W-:-:S03]  /*218a0*/  IADD3 R197, P1, R197, UR44, RZ ;  /* 0x0000002cc5c57c10 */ /* 0x000fc6000ff3e0ff */
[----:B------:R-:W-:Y:S01]  /*218b0*/  STL [R1+0x988], R212 ;  /* 0x000988d401007387 */ /* 0x000fe20000100800 */
[----:B------:R-:W-:-:S03]  /*218c0*/  IADD3.X R188, R188, UR6, RZ, P4, !PT ;  /* 0x00000006bcbc7c10 */ /* 0x000fc6000a7fe4ff */
[----:B------:R0:W-:Y:S01]  /*218d0*/  STL [R1+0x954], R197 ;  /* 0x000954c501007387 */ /* 0x0001e20000100800 */
[----:B------:R-:W-:-:S03]  /*218e0*/  IADD3 R184, P4, R184, UR44, RZ ;  /* 0x0000002cb8b87c10 */ /* 0x000fc6000ff9e0ff */
[----:B------:R-:W-:Y:S01]  /*218f0*/  STL [R1+0x95c], R206 ;  /* 0x00095cce01007387 */ /* 0x000fe20000100800 */
[----:B------:R-:W-:-:S03]  /*21900*/  IADD3.X R180, R180, UR6, RZ, P3, !PT ;  /* 0x00000006b4b47c10 */ /* 0x000fc60009ffe4ff */
[----:B0-----:R-:W4:Y:S04]  /*21910*/  LDL.LU R197, [R1+0x904] ;  /* 0x0009040001c57983 */ /* 0x001f280000300800 */
[----:B------:R-:W-:Y:S04]  /*21920*/  STL [R1+0x980], R198 ;  /* 0x000980c601007387 */ /* 0x000fe80000100800 */
[----:B------:R-:W-:Y:S04]  /*21930*/  STL [R1+0x978], R188 ;  /* 0x000978bc01007387 */ /* 0x000fe80000100800 */
[----:B------:R-:W-:Y:S04]  /*21940*/  STL [R1+0x94c], R184 ;  /* 0x00094cb801007387 */ /* 0x000fe80000100800 */
[----:B------:R-:W-:Y:S01]  /*21950*/  STL [R1+0x970], R180 ;  /* 0x000970b401007387 */ /* 0x000fe20000100800 */
[----:B--2---:R-:W-:-:S02]  /*21960*/  IADD3 R176, P3, R176, UR44, RZ ;  /* 0x0000002cb0b07c10 */ /* 0x004fc4000ff7e0ff */
        /* <DEDUP_REMOVED lines=8> */
[----:B------:R0:W-:Y:S04]  /*219f0*/  STL [R1+0x934], R8 ;  /* 0x0009340801007387 */ /* 0x0001e80000100800 */
[----:B------:R-:W-:Y:S01]  /*21a00*/  STL [R1+0x960], R164 ;  /* 0x000960a401007387 */ /* 0x000fe20000100800 */
[----:B------:R-:W-:Y:S02]  /*21a10*/  IADD3 R160, P5, R160, UR44, RZ ;  /* 0x0000002ca0a07c10 */ /* 0x000fe4000ffbe0ff */
[----:B------:R-:W-:Y:S01]  /*21a20*/  IADD3.X R156, R156, UR6, RZ, P1, !PT ;  /* 0x000000069c9c7c10 */ /* 0x000fe20008ffe4ff */
[----:B0-----:R-:W2:Y:S04]  /*21a30*/  LDL.LU R8, [R1+0x928] ;  /* 0x0009280001087983 */ /* 0x001ea80000300800 */
[----:B------:R0:W-:Y:S01]  /*21a40*/  STL [R1+0x958], R190 ;  /* 0x000958be01007387 */ /* 0x0001e20000100800 */
[----:B---3--:R-:W-:-:S03]  /*21a50*/  IADD3 R152, P1, R152, UR44, RZ ;  /* 0x0000002c98987c10 */ /* 0x008fc6000ff3e0ff */
[----:B0-----:R-:W3:Y:S04]  /*21a60*/  LDL.LU R190, [R1+0x8fc] ;  /* 0x0008fc0001be7983 */ /* 0x001ee80000300800 */
[----:B------:R-:W-:Y:S04]  /*21a70*/  STL [R1+0x92c], R160 ;  /* 0x00092ca001007387 */ /* 0x000fe80000100800 */
[----:B------:R-:W-:Y:S01]  /*21a80*/  STL [R1+0x950], R156 ;  /* 0x0009509c01007387 */ /* 0x000fe20000100800 */
[----:B------:R-:W-:-:S03]  /*21a90*/  IADD3.X R20, R20, UR6, RZ, P4, !PT ;  /* 0x0000000614147c10 */ /* 0x000fc6000a7fe4ff */
[----:B------:R-:W-:Y:S01]  /*21aa0*/  STL [R1+0x924], R152 ;  /* 0x0009249801007387 */ /* 0x000fe20000100800 */
[----:B------:R-:W-:Y:S02]  /*21ab0*/  IADD3 R16, P4, R16, UR44, RZ ;  /* 0x0000002c10107c10 */ /* 0x000fe4000ff9e0ff */
[----:B------:R-:W-:Y:S02]  /*21ac0*/  IADD3.X R12, R12, UR6, RZ, P3, !PT ;  /* 0x000000060c0c7c10 */ /* 0x000fe40009ffe4ff */
[----:B------:R-:W-:Y:S01]  /*21ad0*/  IADD3 R191, P3, R191, UR44, RZ ;  /* 0x0000002cbfbf7c10 */ /* 0x000fe2000ff7e0ff */
[----:B------:R-:W-:Y:S04]  /*21ae0*/  STL [R1+0x948], R20 ;  /* 0x0009481401007387 */ /* 0x000fe80000100800 */
[----:B------:R0:W-:Y:S01]  /*21af0*/  STL [R1+0x914], R191 ;  /* 0x000914bf01007387 */ /* 0x0001e20000100800 */
[----:B------:R-:W-:-:S03]  /*21b00*/  IADD3.X R4, R4, UR6, RZ, P2, !PT ;  /* 0x0000000604047c10 */ /* 0x000fc600097fe4ff */
[----:B------:R-:W-:Y:S04]  /*21b10*/  STL [R1+0x91c], R16 ;  /* 0x00091c1001007387 */ /* 0x000fe80000100800 */
[----:B0-----:R-:W3:Y:S04]  /*21b20*/  LDL.LU R191, [R1+0x920] ;  /* 0x0009200001bf7983 */ /* 0x001ee80000300800 */
[----:B------:R-:W-:Y:S01]  /*21b30*/  STL [R1+0x940], R12 ;  /* 0x0009400c01007387 */ /* 0x000fe20000100800 */
[----:B----4-:R-:W-:-:S05]  /*21b40*/  IADD3 R205, P2, R205, UR44, RZ ;  /* 0x0000002ccdcd7c10 */ /* 0x010fca000ff5e0ff */
[----:B------:R0:W-:Y:S04]  /*21b50*/  STL [R1+0x90c], R205 ;  /* 0x00090ccd01007387 */ /* 0x0001e80000100800 */
[----:B0-----:R-:W4:Y:S04]  /*21b60*/  LDL.LU R205, [R1+0x8f4] ;  /* 0x0008f40001cd7983 */ /* 0x001f280000300800 */
[----:B------:R-:W-:Y:S04]  /*21b70*/  STL [R1+0x938], R4 ;  /* 0x0009380401007387 */ /* 0x000fe80000100800 */
[----:B------:R-:W4:Y:S04]  /*21b80*/  LDL.LU R218, [R1+0x918] ;  /* 0x0009180001da7983 */ /* 0x000f280000300800 */
[----:B------:R-:W4:Y:S01]  /*21b90*/  LDL.LU R216, [R1+0x8ec] ;  /* 0x0008ec0001d87983 */ /* 0x000f220000300800 */
[----:B------:R-:W-:-:S03]  /*21ba0*/  IADD3.X R213, R213, UR6, RZ, P6, !PT ;  /* 0x00000006d5d57c10 */ /* 0x000fc6000b7fe4ff */
        /* <DEDUP_REMOVED lines=13> */
[----:B------:R-:W4:Y:S04]  /*21c80*/  LDL.LU R168, [R1+0x8e8] ;  /* 0x0008e80001a87983 */ /* 0x000f280000300800 */
[----:B------:R-:W4:Y:S04]  /*21c90*/  LDL.LU R164, [R1+0x8bc] ;  /* 0x0008bc0001a47983 */ /* 0x000f280000300800 */
[----:B------:R-:W4:Y:S04]  /*21ca0*/  LDL.LU R4, [R1+0x8e0] ;  /* 0x0008e00001047983 */ /* 0x000f280000300800 */
[----:B0-----:R-:W4:Y:S04]  /*21cb0*/  LDL.LU R197, [R1+0x8b4] ;  /* 0x0008b40001c57983 */ /* 0x001f280000300800 */
[----:B------:R-:W4:Y:S04]  /*21cc0*/  LDL.LU R160, [R1+0x8d8] ;  /* 0x0008d80001a07983 */ /* 0x000f280000300800 */
[----:B------:R-:W4:Y:S01]  /*21cd0*/  LDL.LU R156, [R1+0x8ac] ;  /* 0x0008ac00019c7983 */ /* 0x000f220000300800 */
[----:B--2---:R-:W-:-:S05]  /*21ce0*/  IADD3.X R8, R8, UR6, RZ, P5, !PT ;  /* 0x0000000608087c10 */ /* 0x004fca000affe4ff */
[----:B------:R-:W-:Y:S04]  /*21cf0*/  STL [R1+0x928], R8 ;  /* 0x0009280801007387 */ /* 0x000fe80000100800 */
[----:B------:R-:W2:Y:S01]  /*21d00*/  LDL.LU R152, [R1+0x8d0] ;  /* 0x0008d00001987983 */ /* 0x000ea20000300800 */
[----:B---3--:R-:W-:-:S05]  /*21d10*/  IADD3 R190, P5, R190, UR44, RZ ;  /* 0x0000002cbebe7c10 */ /* 0x008fca000ffbe0ff */
[----:B------:R0:W-:Y:S04]  /*21d20*/  STL [R1+0x8fc], R190 ;  /* 0x0008fcbe01007387 */ /* 0x0001e80000100800 */
[----:B------:R-:W3:Y:S04]  /*21d30*/  LDL.LU R20, [R1+0x8a4] ;  /* 0x0008a40001147983 */ /* 0x000ee80000300800 */
[----:B------:R-:W3:Y:S04]  /*21d40*/  LDL.LU R16, [R1+0x8c8] ;  /* 0x0008c80001107983 */ /* 0x000ee80000300800 */
[----:B------:R-:W3:Y:S04]  /*21d50*/  LDL.LU R12, [R1+0x89c] ;  /* 0x00089c00010c7983 */ /* 0x000ee80000300800 */
[----:B0-----:R-:W3:Y:S04]  /*21d60*/  LDL.LU R190, [R1+0x8c0] ;  /* 0x0008c00001be7983 */ /* 0x001ee80000300800 */
[----:B------:R-:W3:Y:S01]  /*21d70*/  LDL.LU R8, [R1+0x894] ;  /* 0x0008940001087983 */ /* 0x000ee20000300800 */
[----:B------:R-:W-:-:S05]  /*21d80*/  IADD3.X R191, R191, UR6, RZ, P1, !PT ;  /* 0x00000006bfbf7c10 */ /* 0x000fca0008ffe4ff */
        /* <DEDUP_REMOVED lines=14> */
[----:B------:R-:W-:Y:S04]  /*21e70*/  STL [R1+0x8e4], R212 ;  /* 0x0008e4d401007387 */ /* 0x000fe80000100800 */
[----:B------:R0:W-:Y:S04]  /*21e80*/  STL [R1+0x900], R213 ;  /* 0x000900d501007387 */ /* 0x0001e80000100800 */
[----:B------:R-:W-:Y:S04]  /*21e90*/  STL [R1+0x908], R206 ;  /* 0x000908ce01007387 */ /* 0x000fe80000100800 */
[----:B0-----:R-:W4:Y:S01]  /*21ea0*/  LDL.LU R213, [R1+0x8b0] ;  /* 0x0008b00001d57983 */ /* 0x001f220000300800 */
[----:B------:R-:W-:-:S02]  /*21eb0*/  IADD3 R198, P2, R198, UR44, RZ ;  /* 0x0000002cc6c67c10 */ /* 0x000fc4000ff5e0ff */
[----:B------:R-:W-:Y:S02]  /*21ec0*/  IADD3 R188, P6, R188, UR44, RZ ;  /* 0x0000002cbcbc7c10 */ /* 0x000fe4000ffde0ff */
[----:B------:R-:W-:Y:S02]  /*21ed0*/  IADD3.X R184, R184, UR6, RZ, P5, !PT ;  /* 0x00000006b8b87c10 */ /* 0x000fe4000affe4ff */
[----:B------:R-:W-:Y:S01]  /*21ee0*/  IADD3 R180, P5, R180, UR44, RZ ;  /* 0x0000002cb4b47c10 */ /* 0x000fe2000ffbe0ff */
        /* <DEDUP_REMOVED lines=14> */
[----:B------:R0:W-:Y:S01]  /*21fd0*/  STL [R1+0x8e0], R4 ;  /* 0x0008e00401007387 */ /* 0x0001e20000100800 */
[----:B------:R-:W-:-:S03]  /*21fe0*/  IADD3 R156, P2, R156, UR44, RZ ;  /* 0x0000002c9c9c7c10 */ /* 0x000fc6000ff5e0ff */
[----:B------:R-:W-:Y:S04]  /*21ff0*/  STL [R1+0x8bc], R164 ;  /* 0x0008bca401007387 */ /* 0x000fe80000100800 */
[----:B0-----:R-:W4:Y:S04]  /*22000*/  LDL.LU R4, [R1+0x884] ;  /* 0x0008840001047983 */ /* 0x001f280000300800 */
[----:B------:R0:W-:Y:S04]  /*22010*/  STL [R1+0x8b4], R197 ;  /* 0x0008b4c501007387 */ /* 0x0001e80000100800 */
[----:B0-----:R-:W4:Y:S04]  /*22020*/  LDL.LU R197, [R1+0x8a8] ;  /* 0x0008a80001c57983 */ /* 0x001f280000300800 */
[----:B------:R-:W-:Y:S04]  /*22030*/  STL [R1+0x8d8], R160 ;  /* 0x0008d8a001007387 */ /* 0x000fe80000100800 */
[----:B------:R-:W-:Y:S01]  /*22040*/  STL [R1+0x8ac], R156 ;  /* 0x0008ac9c01007387 */ /* 0x000fe20000100800 */
[----:B--2---:R-:W-:-:S05]  /*22050*/  IADD3.X R152, R152, UR6, RZ, P6, !PT ;  /* 0x0000000698987c10 */ /* 0x004fca000b7fe4ff */
[----:B------:R-:W-:Y:S01]  /*22060*/  STL [R1+0x8d0], R152 ;  /* 0x0008d09801007387 */ /* 0x000fe20000100800 */
[----:B---3--:R-:W-:Y:S02]  /*22070*/  IADD3 R20, P6, R20, UR44, RZ ;  /* 0x0000002c14147c10 */ /* 0x008fe4000ffde0ff */
[----:B------:R-:W-:-:S03]  /*22080*/  IADD3.X R16, R16, UR6, RZ, P5, !PT ;  /* 0x0000000610107c10 */ /* 0x000fc6000affe4ff */
[----:B------:R-:W-:Y:S01]  /*22090*/  STL [R1+0x8a4], R20 ;  /* 0x0008a41401007387 */ /* 0x000fe20000100800 */
[----:B------:R-:W-:Y:S02]  /*220a0*/  IADD3.X R190, R190, UR6, RZ, P1, !PT ;  /* 0x00000006bebe7c10 */ /* 0x000fe40008ffe4ff */
[----:B------:R-:W-:-:S03]  /*220b0*/  IADD3 R12, P5, R12, UR44, RZ ;  /* 0x0000002c0c0c7c10 */ /* 0x000fc6000ffbe0ff */
[----:B------:R0:W-:Y:S04]  /*220c0*/  STL [R1+0x8c0], R190 ;  /* 0x0008c0be01007387 */ /* 0x0001e80000100800 */
[----:B------:R-:W-:Y:S01]  /*220d0*/  STL [R1+0x8c8], R16 ;  /* 0x0008c81001007387 */ /* 0x000fe20000100800 */
[----:B------:R-:W-:-:S03]  /*220e0*/  IADD3 R8, P1, R8, UR44, RZ ;  /* 0x0000002c08087c10 */ /* 0x000fc6000ff3e0ff */
[----:B0-----:R-:W2:Y:S04]  /*220f0*/  LDL.LU R190, [R1+0x87c] ;  /* 0x00087c0001be7983 */ /* 0x001ea80000300800 */
[----:B------:R-:W-:Y:S01]  /*22100*/  STL [R1+0x89c], R12 ;  /* 0x00089c0c01007387 */ /* 0x000fe20000100800 */
[----:B------:R-:W-:-:S05]  /*22110*/  IADD3.X R191, R191, UR6, RZ, P4, !PT ;  /* 0x00000006bfbf7c10 */ /* 0x000fca000a7fe4ff */
[----:B------:R0:W-:Y:S04]  /*22120*/  STL [R1+0x8b8], R191 ;  /* 0x0008b8bf01007387 */ /* 0x0001e80000100800 */
[----:B0-----:R-:W3:Y:S04]  /*22130*/  LDL.LU R191, [R1+0x8a0] ;  /* 0x0008a00001bf7983 */ /* 0x001ee80000300800 */
[----:B------:R-:W-:Y:S04]  /*22140*/  STL [R1+0x894], R8 ;  /* 0x0008940801007387 */ /* 0x000fe80000100800 */
[----:B------:R-:W3:Y:S04]  /*22150*/  LDL.LU R218, [R1+0x874] ;  /* 0x0008740001da7983 */ /* 0x000ee80000300800 */
[----:B------:R-:W3:Y:S04]  /*22160*/  LDL.LU R216, [R1+0x898] ;  /* 0x0008980001d87983 */ /* 0x000ee80000300800 */
[----:B------:R-:W3:Y:S01]  /*22170*/  LDL.LU R214, [R1+0x86c] ;  /* 0x00086c0001d67983 */ /* 0x000ee20000300800 */
[----:B----4-:R-:W-:-:S05]  /*22180*/  IADD3 R205, P4, R205, UR44, RZ ;  /* 0x0000002ccdcd7c10 */ /* 0x010fca000ff9e0ff */
        /* <DEDUP_REMOVED lines=8> */
[----:B------:R-:W-:-:S05]  /*22210*/  IADD3.X R213, R213, UR6, RZ, P3, !PT ;  /* 0x00000006d5d57c10 */ /* 0x000fca0009ffe4ff */
        /* <DEDUP_REMOVED lines=9> */
[----:B------:R-:W-:-:S05]  /*222b0*/  IADD3 R4, P3, R4, UR44, RZ ;  /* 0x0000002c04047c10 */ /* 0x000fca000ff7e0ff */
[----:B------:R-:W-:Y:S04]  /*222c0*/  STL [R1+0x884], R4 ;  /* 0x0008840401007387 */ /* 0x000fe80000100800 */
[----:B------:R-:W4:Y:S01]  /*222d0*/  LDL.LU R152, [R1+0x82c] ;  /* 0x00082c0001987983 */ /* 0x000f220000300800 */
[----:B------:R-:W-:-:S05]  /*222e0*/  IADD3.X R197, R197, UR6, RZ, P2, !PT ;  /* 0x00000006c5c57c10 */ /* 0x000fca00097fe4ff */
        /* <DEDUP_REMOVED lines=41> */
[----:B------:R-:W-:Y:S04]  /*22580*/  STL [R1+0x844], R168 ;  /* 0x000844a801007387 */ /* 0x000fe80000100800 */
[----:B------:R0:W-:Y:S04]  /*22590*/  STL [R1+0x83c], R8 ;  /* 0x00083c0801007387 */ /* 0x0001e80000100800 */
[----:B------:R-:W-:Y:S04]  /*225a0*/  STL [R1+0x868], R164 ;  /* 0x000868a401007387 */ /* 0x000fe80000100800 */
[----:B0-----:R-:W4:Y:S04]  /*225b0*/  LDL.LU R8, [R1+0x830] ;  /* 0x0008300001087983 */ /* 0x001f280000300800 */
[----:B------:R0:W-:Y:S04]  /*225c0*/  STL [R1+0x860], R213 ;  /* 0x000860d501007387 */ /* 0x0001e80000100800 */
[----:B0-----:R-:W4:Y:S01]  /*225d0*/  LDL.LU R213, [R1+0x804] ;  /* 0x0008040001d57983 */ /* 0x001f220000300800 */
[----:B------:R-:W-:-:S02]  /*225e0*/  IADD3 R160, P1, R160, UR44, RZ ;  /* 0x0000002ca0a07c10 */ /* 0x000fc4000ff3e0ff */
        /* <DEDUP_REMOVED lines=12> */
[----:B------:R-:W-:Y:S04]  /*226b0*/  STL [R1+0x824], R16 ;  /* 0x0008241001007387 */ /* 0x000fe80000100800 */
[----:B0-----:R-:W4:Y:S04]  /*226c0*/  LDL.LU R197, [R1+0x828] ;  /* 0x0008280001c57983 */ /* 0x001f280000300800 */
[----:B------:R-:W-:Y:S01]  /*226d0*/  STL [R1+0x848], R12 ;  /* 0x0008480c01007387 */ /* 0x000fe20000100800 */
[----:B--2---:R-:W-:-:S05]  /*226e0*/  IADD3 R190, P6, R190, UR44, RZ ;  /* 0x0000002cbebe7c10 */ /* 0x004fca000ffde0ff */
[----:B------:R0:W-:Y:S04]  /*226f0*/  STL [R1+0x814], R190 ;  /* 0x000814be01007387 */ /* 0x0001e80000100800 */
[----:B0-----:R-:W2:Y:S04]  /*22700*/  LDL.LU R190, [R1+0x7fc] ;  /* 0x0007fc0001be7983 */ /* 0x001ea80000300800 */
[----:B------:R-:W-:Y:S04]  /*22710*/  STL [R1+0x840], R4 ;  /* 0x0008400401007387 */ /* 0x000fe80000100800 */
[----:B------:R-:W2:Y:S04]  /*22720*/  LDL.LU R218, [R1+0x820] ;  /* 0x0008200001da7983 */ /* 0x000ea80000300800 */
[----:B------:R-:W2:Y:S04]  /*22730*/  LDL.LU R216, [R1+0x7f4] ;  /* 0x0007f40001d87983 */ /* 0x000ea80000300800 */
[----:B------:R-:W2:Y:S01]  /*22740*/  LDL.LU R214, [R1+0x818] ;  /* 0x0008180001d67983 */ /* 0x000ea20000300800 */
[----:B---3--:R-:W-:-:S05]  /*22750*/  IADD3.X R191, R191, UR6, RZ, P5, !PT ;  /* 0x00000006bfbf7c10 */ /* 0x008fca000affe4ff */
        /* <DEDUP_REMOVED lines=18> */
[----:B------:R-:W-:-:S05]  /*22880*/  IADD3.X R8, R8, UR6, RZ, P1, !PT ;  /* 0x0000000608087c10 */ /* 0x000fca0008ffe4ff */
        /* <DEDUP_REMOVED lines=45> */
[----:B------:R0:W-:Y:S04]  /*22b60*/  STL [R1+0x7e8], R4 ;  /* 0x0007e80401007387 */ /* 0x0001e80000100800 */
[----:B------:R-:W-:Y:S01]  /*22b70*/  STL [R1+0x7c4], R164 ;  /* 0x0007c4a401007387 */ /* 0x000fe20000100800 */
[----:B------:R-:W-:Y:S02]  /*22b80*/  IADD3.X R160, R160, UR6, RZ, P6, !PT ;  /* 0x00000006a0a07c10 */ /* 0x000fe4000b7fe4ff */
[----:B------:R-:W-:Y:S01]  /*22b90*/  IADD3 R156, P6, R156, UR44, RZ ;  /* 0x0000002c9c9c7c10 */ /* 0x000fe2000ffde0ff */
[----:B0-----:R-:W4:Y:S04]  /*22ba0*/  LDL.LU R4, [R1+0x78c] ;  /* 0x00078c0001047983 */ /* 0x001f280000300800 */
[----:B------:R0:W-:Y:S04]  /*22bb0*/  STL [R1+0x7bc], R205 ;  /* 0x0007bccd01007387 */ /* 0x0001e80000100800 */
[----:B0-----:R-:W4:Y:S01]  /*22bc0*/  LDL.LU R205, [R1+0x7b0] ;  /* 0x0007b00001cd7983 */ /* 0x001f220000300800 */
[----:B------:R-:W-:-:S03]  /*22bd0*/  IADD3.X R152, R152, UR6, RZ, P5, !PT ;  /* 0x0000000698987c10 */ /* 0x000fc6000affe4ff */
[----:B------:R-:W-:Y:S04]  /*22be0*/  STL [R1+0x7e0], R160 ;  /* 0x0007e0a001007387 */ /* 0x000fe80000100800 */
[----:B------:R-:W-:Y:S01]  /*22bf0*/  STL [R1+0x7b4], R156 ;  /* 0x0007b49c01007387 */ /* 0x000fe20000100800 */
[----:B------:R-:W-:-:S03]  /*22c00*/  IADD3 R20, P5, R20, UR44, RZ ;  /* 0x0000002c14147c10 */ /* 0x000fc6000ffbe0ff */
[----:B------:R-:W-:Y:S01]  /*22c10*/  STL [R1+0x7d8], R152 ;  /* 0x0007d89801007387 */ /* 0x000fe20000100800 */
[----:B------:R-:W-:-:S03]  /*22c20*/  IADD3.X R16, R16, UR6, RZ, P1, !PT ;  /* 0x0000000610107c10 */ /* 0x000fc60008ffe4ff */
[----:B------:R-:W-:Y:S01]  /*22c30*/  STL [R1+0x7ac], R20 ;  /* 0x0007ac1401007387 */ /* 0x000fe20000100800 */
[----:B------:R-:W-:-:S05]  /*22c40*/  IADD3.X R213, R213, UR6, RZ, P4, !PT ;  /* 0x00000006d5d57c10 */ /* 0x000fca000a7fe4ff */
[----:B------:R0:W-:Y:S04]  /*22c50*/  STL [R1+0x7c8], R213 ;  /* 0x0007c8d501007387 */ /* 0x0001e80000100800 */
[----:B------:R-:W-:Y:S04]  /*22c60*/  STL [R1+0x7d0], R16 ;  /* 0x0007d01001007387 */ /* 0x000fe80000100800 */
[----:B0-----:R-:W4:Y:S01]  /*22c70*/  LDL.LU R213, [R1+0x784] ;  /* 0x0007840001d57983 */ /* 0x001f220000300800 */
[----:B------:R-:W-:Y:S02]  /*22c80*/  IADD3 R12, P1, R12, UR44, RZ ;  /* 0x0000002c0c0c7c10 */ /* 0x000fe4000ff3e0ff */
[----:B------:R-:W-:-:S03]  /*22c90*/  IADD3 R8, P4, R8, UR44, RZ ;  /* 0x0000002c08087c10 */ /* 0x000fc6000ff9e0ff */
[----:B------:R-:W-:Y:S04]  /*22ca0*/  STL [R1+0x7a4], R12 ;  /* 0x0007a40c01007387 */ /* 0x000fe80000100800 */
[----:B------:R-:W4:Y:S04]  /*22cb0*/  LDL.LU R218, [R1+0x7a8] ;  /* 0x0007a80001da7983 */ /* 0x000f280000300800 */
[----:B------:R-:W-:Y:S01]  /*22cc0*/  STL [R1+0x79c], R8 ;  /* 0x00079c0801007387 */ /* 0x000fe20000100800 */
[----:B------:R-:W-:-:S03]  /*22cd0*/  IADD3.X R197, R197, UR6, RZ, P3, !PT ;  /* 0x00000006c5c57c10 */ /* 0x000fc60009ffe4ff */
[----:B------:R-:W4:Y:S04]  /*22ce0*/  LDL.LU R216, [R1+0x77c] ;  /* 0x00077c0001d87983 */ /* 0x000f280000300800 */
[----:B------:R-:W-:Y:S04]  /*22cf0*/  STL [R1+0x7c0], R197 ;  /* 0x0007c0c501007387 */ /* 0x000fe80000100800 */
[----:B------:R-:W4:Y:S04]  /*22d00*/  LDL.LU R214, [R1+0x7a0] ;  /* 0x0007a00001d67983 */ /* 0x000f280000300800 */
[----:B------:R-:W4:Y:S01]  /*22d10*/  LDL.LU R212, [R1+0x774] ;  /* 0x0007740001d47983 */ /* 0x000f220000300800 */
[----:B--2---:R-:W-:-:S05]  /*22d20*/  IADD3 R190, P3, R190, UR44, RZ ;  /* 0x0000002cbebe7c10 */ /* 0x004fca000ff7e0ff */
        /* <DEDUP_REMOVED lines=18> */
[----:B----4-:R-:W-:-:S05]  /*22e50*/  IADD3 R4, P2, R4, UR44, RZ ;  /* 0x0000002c04047c10 */ /* 0x010fca000ff5e0ff */
        /* <DEDUP_REMOVED lines=9> */
[----:B------:R-:W-:-:S05]  /*22ef0*/  IADD3 R213, P6, R213, UR44, RZ ;  /* 0x0000002cd5d57c10 */ /* 0x000fca000ffde0ff */
[----:B------:R0:W-:Y:S04]  /*22f00*/  STL [R1+0x784], R213 ;  /* 0x000784d501007387 */ /* 0x0001e80000100800 */
[----:B0-----:R-:W4:Y:S01]  /*22f10*/  LDL.LU R213, [R1+0x71c] ;  /* 0x00071c0001d57983 */ /* 0x001f220000300800 */
[----:B------:R-:W-:Y:S02]  /*22f20*/  IADD3.X R218, R218, UR6, RZ, P5, !PT ;  /* 0x00000006dada7c10 */ /* 0x000fe4000affe4ff */
[----:B------:R-:W-:-:S03]  /*22f30*/  IADD3 R216, P5, R216, UR44, RZ ;  /* 0x0000002cd8d87c10 */ /* 0x000fc6000ffbe0ff */
[----:B------:R-:W-:Y:S01]  /*22f40*/  STL [R1+0x7a8], R218 ;  /* 0x0007a8da01007387 */ /* 0x000fe20000100800 */
[----:B------:R-:W-:-:S03]  /*22f50*/  IADD3.X R214, R214, UR6, RZ, P1, !PT ;  /* 0x00000006d6d67c10 */ /* 0x000fc60008ffe4ff */
[----:B------:R-:W-:Y:S01]  /*22f60*/  STL [R1+0x77c], R216 ;  /* 0x00077cd801007387 */ /* 0x000fe20000100800 */
[----:B------:R-:W-:-:S03]  /*22f70*/  IADD3 R212, P1, R212, UR44, RZ ;  /* 0x0000002cd4d47c10 */ /* 0x000fc6000ff3e0ff */
[----:B------:R-:W-:Y:S04]  /*22f80*/  STL [R1+0x7a0], R214 ;  /* 0x0007a0d601007387 */ /* 0x000fe80000100800 */
[----:B------:R-:W-:Y:S01]  /*22f90*/  STL [R1+0x774], R212 ;  /* 0x000774d401007387 */ /* 0x000fe20000100800 */
[----:B--2---:R-:W-:Y:S02]  /*22fa0*/  IADD3.X R206, R206, UR6, RZ, P4, !PT ;  /* 0x00000006cece7c10 */ /* 0x004fe4000a7fe4ff */
[----:B------:R-:W-:Y:S02]  /*22fb0*/  IADD3 R198, P4, R198, UR44, RZ ;  /* 0x0000002cc6c67c10 */ /* 0x000fe4000ff9e0ff */
        /* <DEDUP_REMOVED lines=8> */
[----:B0-----:R-:W2:Y:S04]  /*23040*/  LDL.LU R190, [R1+0x740] ;  /* 0x0007400001be7983 */ /* 0x001ea80000300800 */
[----:B------:R-:W-:Y:S04]  /*23050*/  STL [R1+0x790], R188 ;  /* 0x000790bc01007387 */ /* 0x000fe80000100800 */
[----:B------:R-:W-:Y:S01]  /*23060*/  STL [R1+0x788], R184 ;  /* 0x000788b801007387 */ /* 0x000fe20000100800 */
[----:B---3--:R-:W-:-:S03]  /*23070*/  IADD3 R172, P6, R172, UR44, RZ ;  /* 0x0000002cacac7c10 */ /* 0x008fc6000ffde0ff */
        /* <DEDUP_REMOVED lines=14> */
[----:B0-----:R-:W3:Y:S04]  /*23160*/  LDL.LU R197, [R1+0x714] ;  /* 0x0007140001c57983 */ /* 0x001ee80000300800 */
[----:B------:R0:W-:Y:S04]  /*23170*/  STL [R1+0x768], R191 ;  /* 0x000768bf01007387 */ /* 0x0001e80000100800 */
[----:B0-----:R-:W3:Y:S04]  /*23180*/  LDL.LU R191, [R1+0x738] ;  /* 0x0007380001bf7983 */ /* 0x001ee80000300800 */
[----:B------:R-:W-:Y:S04]  /*23190*/  STL [R1+0x73c], R156 ;  /* 0x00073c9c01007387 */ /* 0x000fe80000100800 */
[----:B------:R-:W-:Y:S01]  /*231a0*/  STL [R1+0x760], R152 ;  /* 0x0007609801007387 */ /* 0x000fe20000100800 */
[----:B----4-:R-:W-:-:S05]  /*231b0*/  IADD3 R20, P3, R20, UR44, RZ ;  /* 0x0000002c14147c10 */ /* 0x010fca000ff7e0ff */
[----:B------:R-:W-:Y:S01]  /*231c0*/  STL [R1+0x734], R20 ;  /* 0x0007341401007387 */ /* 0x000fe20000100800 */
[----:B------:R-:W-:Y:S02]  /*231d0*/  IADD3.X R16, R16, UR6, RZ, P2, !PT ;  /* 0x0000000610107c10 */ /* 0x000fe400097fe4ff */
[----:B------:R-:W-:Y:S02]  /*231e0*/  IADD3 R12, P2, R12, UR44, RZ ;  /* 0x0000002c0c0c7c10 */ /* 0x000fe4000ff5e0ff */
[----:B------:R-:W-:Y:S02]  /*231f0*/  IADD3.X R8, R8, UR6, RZ, P6, !PT ;  /* 0x0000000608087c10 */ /* 0x000fe4000b7fe4ff */
[----:B------:R-:W-:Y:S01]  /*23200*/  IADD3 R205, P6, R205, UR44, RZ ;  /* 0x0000002ccdcd7c10 */ /* 0x000fe2000ffde0ff */
[----:B------:R-:W-:Y:S01]  /*23210*/  STL [R1+0x758], R16 ;  /* 0x0007581001007387 */ /* 0x000fe20000100800 */
[----:B------:R-:W-:-:S03]  /*23220*/  IADD3.X R4, R4, UR6, RZ, P5, !PT ;  /* 0x0000000604047c10 */ /* 0x000fc6000affe4ff */
[----:B------:R0:W-:Y:S04]  /*23230*/  STL [R1+0x724], R205 ;  /* 0x000724cd01007387 */ /* 0x0001e80000100800 */
[----:B------:R-:W-:Y:S04]  /*23240*/  STL [R1+0x72c], R12 ;  /* 0x00072c0c01007387 */ /* 0x000fe80000100800 */
[----:B0-----:R-:W4:Y:S04]  /*23250*/  LDL.LU R205, [R1+0x70c] ;  /* 0x00070c0001cd7983 */ /* 0x001f280000300800 */
[----:B------:R-:W-:Y:S04]  /*23260*/  STL [R1+0x750], R8 ;  /* 0x0007500801007387 */ /* 0x000fe80000100800 */
        /* <DEDUP_REMOVED lines=36> */
[----:B------:R0:W-:Y:S01]  /*234b0*/  STL [R1+0x70c], R205 ;  /* 0x00070ccd01007387 */ /* 0x0001e20000100800 */
[----:B------:R-:W-:Y:S02]  /*234c0*/  IADD3.X R220, R220, UR6, RZ, P3, !PT ;  /* 0x00000006dcdc7c10 */ /* 0x000fe40009ffe4ff */
[----:B------:R-:W-:Y:S01]  /*234d0*/  IADD3 R218, P3, R218, UR44, RZ ;  /* 0x0000002cdada7c10 */ /* 0x000fe2000ff7e0ff */
        /* <DEDUP_REMOVED lines=17> */
[----:B------:R-:W-:-:S02]  /*235f0*/  IADD3 R184, P1, R184, UR44, RZ ;  /* 0x0000002cb8b87c10 */ /* 0x000fc4000ff3e0ff */
[----:B------:R-:W-:Y:S02]  /*23600*/  IADD3.X R180, R180, UR6, RZ, P4, !PT ;  /* 0x00000006b4b47c10 */ /* 0x000fe4000a7fe4ff */
[----:B------:R-:W-:Y:S01]  /*23610*/  IADD3 R176, P4, R176, UR44, RZ ;  /* 0x0000002cb0b07c10 */ /* 0x000fe2000ff9e0ff */
[----:B------:R-:W-:Y:S04]  /*23620*/  STL [R1+0x6ec], R188 ;  /* 0x0006ecbc01007387 */ /* 0x000fe80000100800 */
[----:B------:R-:W-:Y:S04]  /*23630*/  STL [R1+0x6e4], R184 ;  /* 0x0006e4b801007387 */ /* 0x000fe80000100800 */
[----:B------:R-:W-:Y:S04]  /*23640*/  STL [R1+0x708], R180 ;  /* 0x000708b401007387 */ /* 0x000fe80000100800 */
[----:B------:R-:W-:Y:S01]  /*23650*/  STL [R1+0x6dc], R176 ;  /* 0x0006dcb001007387 */ /* 0x000fe20000100800 */
[----:B--2---:R-:W-:-:S02]  /*23660*/  IADD3.X R172, R172, UR6, RZ, P3, !PT ;  /* 0x00000006acac7c10 */ /* 0x004fc40009ffe4ff */
        /* <DEDUP_REMOVED lines=12> */
[----:B0-----:R-:W2:Y:S04]  /*23730*/  LDL.LU R4, [R1+0x6c0] ;  /* 0x0006c00001047983 */ /* 0x001ea80000300800 */
[----:B------:R0:W-:Y:S01]  /*23740*/  STL [R1+0x6c4], R190 ;  /* 0x0006c4be01007387 */ /* 0x0001e20000100800 */
[----:B---3--:R-:W-:-:S03]  /*23750*/  IADD3.X R20, R20, UR6, RZ, P1, !PT ;  /* 0x0000000614147c10 */ /* 0x008fc60008ffe4ff */
[----:B0-----:R-:W3:Y:S04]  /*23760*/  LDL.LU R190, [R1+0x694] ;  /* 0x0006940001be7983 */ /* 0x001ee80000300800 */
[----:B------:R-:W-:Y:S04]  /*23770*/  STL [R1+0x6e8], R156 ;  /* 0x0006e89c01007387 */ /* 0x000fe80000100800 */
[----:B------:R-:W-:Y:S01]  /*23780*/  STL [R1+0x6bc], R152 ;  /* 0x0006bc9801007387 */ /* 0x000fe20000100800 */
[----:B------:R-:W-:-:S03]  /*23790*/  IADD3 R16, P1, R16, UR44, RZ ;  /* 0x0000002c10107c10 */ /* 0x000fc6000ff3e0ff */
[----:B------:R-:W-:Y:S01]  /*237a0*/  STL [R1+0x6e0], R20 ;  /* 0x0006e01401007387 */ /* 0x000fe20000100800 */
[----:B------:R-:W-:-:S03]  /*237b0*/  IADD3.X R12, R12, UR6, RZ, P4, !PT ;  /* 0x000000060c0c7c10 */ /* 0x000fc6000a7fe4ff */
[----:B------:R-:W-:Y:S01]  /*237c0*/  STL [R1+0x6b4], R16 ;  /* 0x0006b41001007387 */ /* 0x000fe20000100800 */
[----:B------:R-:W-:Y:S02]  /*237d0*/  IADD3 R8, P4, R8, UR44, RZ ;  /* 0x0000002c08087c10 */ /* 0x000fe4000ff9e0ff */
[----:B------:R-:W-:Y:S02]  /*237e0*/  IADD3.X R191, R191, UR6, RZ, P3, !PT ;  /* 0x00000006bfbf7c10 */ /* 0x000fe40009ffe4ff */
[----:B------:R-:W-:-:S03]  /*237f0*/  IADD3 R197, P3, R197, UR44, RZ ;  /* 0x0000002cc5c57c10 */ /* 0x000fc6000ff7e0ff */
[----:B------:R0:W-:Y:S04]  /*23800*/  STL [R1+0x6d0], R191 ;  /* 0x0006d0bf01007387 */ /* 0x0001e80000100800 */
[----:B------:R-:W-:Y:S04]  /*23810*/  STL [R1+0x6d8], R12 ;  /* 0x0006d80c01007387 */ /* 0x000fe80000100800 */
[----:B0-----:R-:W3:Y:S04]  /*23820*/  LDL.LU R191, [R1+0x6b8] ;  /* 0x0006b80001bf7983 */ /* 0x001ee80000300800 */
[----:B------:R-:W-:Y:S04]  /*23830*/  STL [R1+0x6ac], R8 ;  /* 0x0006ac0801007387 */ /* 0x000fe80000100800 */
[----:B------:R-:W3:Y:S04]  /*23840*/  LDL.LU R220, [R1+0x68c] ;  /* 0x00068c0001dc7983 */ /* 0x000ee80000300800 */
[----:B------:R-:W3:Y:S04]  /*23850*/  LDL.LU R218, [R1+0x6b0] ;  /* 0x0006b00001da7983 */ /* 0x000ee80000300800 */
[----:B------:R-:W-:Y:S04]  /*23860*/  STL [R1+0x6a4], R197 ;  /* 0x0006a4c501007387 */ /* 0x000fe80000100800 */
[----:B------:R-:W3:Y:S01]  /*23870*/  LDL.LU R216, [R1+0x684] ;  /* 0x0006840001d87983 */ /* 0x000ee20000300800 */
[----:B----4-:R-:W-:-:S05]  /*23880*/  IADD3.X R205, R205, UR6, RZ, P2, !PT ;  /* 0x00000006cdcd7c10 */ /* 0x010fca00097fe4ff */
        /* <DEDUP_REMOVED lines=40> */
[----:B------:R-:W-:-:S03]  /*23b10*/  IADD3 R212, P4, R212, UR44, RZ ;  /* 0x0000002cd4d47c10 */ /* 0x000fc6000ff9e0ff */
[----:B------:R-:W-:Y:S01]  /*23b20*/  STL [R1+0x6a8], R214 ;  /* 0x0006a8d601007387 */ /* 0x000fe20000100800 */
[----:B------:R-:W-:-:S03]  /*23b30*/  IADD3.X R206, R206, UR6, RZ, P3, !PT ;  /* 0x00000006cece7c10 */ /* 0x000fc60009ffe4ff */
[----:B------:R-:W-:Y:S01]  /*23b40*/  STL [R1+0x67c], R212 ;  /* 0x00067cd401007387 */ /* 0x000fe20000100800 */
        /* <DEDUP_REMOVED lines=24> */
[----:B------:R-:W-:Y:S04]  /*23cd0*/  STL [R1+0x678], R160 ;  /* 0x000678a001007387 */ /* 0x000fe80000100800 */
[----:B0-----:R-:W4:Y:S04]  /*23ce0*/  LDL.LU R197, [R1+0x3fc] ;  /* 0x0003fc0001c57983 */ /* 0x001f280000300800 */
[----:B------:R0:W-:Y:S04]  /*23cf0*/  STL [R1+0x670], R213 ;  /* 0x000670d501007387 */ /* 0x0001e80000100800 */
[----:B0-----:R-:W4:Y:S01]  /*23d00*/  LDL.LU R213, [R1+0x640] ;  /* 0x0006400001d57983 */ /* 0x001f220000300800 */
[----:B------:R-:W-:-:S02]  /*23d10*/  IADD3 R156, P3, R156, UR44, RZ ;  /* 0x0000002c9c9c7c10 */ /* 0x000fc4000ff7e0ff */
[----:B------:R-:W-:-:S03]  /*23d20*/  IADD3.X R152, R152, UR6, RZ, P2, !PT ;  /* 0x0000000698987c10 */ /* 0x000fc600097fe4ff */
[----:B------:R-:W-:Y:S04]  /*23d30*/  STL [R1+0x644], R156 ;  /* 0x0006449c01007387 */ /* 0x000fe80000100800 */
[----:B------:R-:W-:Y:S01]  /*23d40*/  STL [R1+0x668], R152 ;  /* 0x0006689801007387 */ /* 0x000fe20000100800 */
[----:B--2---:R-:W-:-:S05]  /*23d50*/  IADD3 R20, P2, R20, UR44, RZ ;  /* 0x0000002c14147c10 */ /* 0x004fca000ff5e0ff */
[----:B------:R-:W-:Y:S01]  /*23d60*/  STL [R1+0x63c], R20 ;  /* 0x00063c1401007387 */ /* 0x000fe20000100800 */
[----:B---3--:R-:W-:Y:S02]  /*23d70*/  IADD3.X R16, R16, UR6, RZ, P6, !PT ;  /* 0x0000000610107c10 */ /* 0x008fe4000b7fe4ff */
[----:B------:R-:W-:Y:S02]  /*23d80*/  IADD3 R12, P6, R12, UR44, RZ ;  /* 0x0000002c0c0c7c10 */ /* 0x000fe4000ffde0ff */
[----:B------:R-:W-:Y:S02]  /*23d90*/  IADD3.X R8, R8, UR6, RZ, P5, !PT ;  /* 0x0000000608087c10 */ /* 0x000fe4000affe4ff */
[----:B------:R-:W-:Y:S01]  /*23da0*/  IADD3 R190, P5, R190, UR44, RZ ;  /* 0x0000002cbebe7c10 */ /* 0x000fe2000ffbe0ff */
[----:B------:R-:W-:Y:S01]  /*23db0*/  STL [R1+0x660], R16 ;  /* 0x0006601001007387 */ /* 0x000fe20000100800 */
[----:B------:R-:W-:-:S03]  /*23dc0*/  IADD3.X R4, R4, UR6, RZ, P1, !PT ;  /* 0x0000000604047c10 */ /* 0x000fc60008ffe4ff */
[----:B------:R0:W-:Y:S04]  /*23dd0*/  STL [R1+0x62c], R190 ;  /* 0x00062cbe01007387 */ /* 0x0001e80000100800 */
[----:B------:R-:W-:Y:S04]  /*23de0*/  STL [R1+0x634], R12 ;  /* 0x0006340c01007387 */ /* 0x000fe80000100800 */
[----:B0-----:R-:W2:Y:S04]  /*23df0*/  LDL.LU R190, [R1+0x3f4] ;  /* 0x0003f40001be7983 */ /* 0x001ea80000300800 */
[----:B------:R-:W-:Y:S04]  /*23e00*/  STL [R1+0x658], R8 ;  /* 0x0006580801007387 */ /* 0x000fe80000100800 */
[----:B------:R-:W3:Y:S04]  /*23e10*/  LDL.LU R220, [R1+0x638] ;  /* 0x0006380001dc7983 */ /* 0x000ee80000300800 */
[----:B------:R-:W3:Y:S01]  /*23e20*/  LDL.LU R218, [R1+0x3ec] ;  /* 0x0003ec0001da7983 */ /* 0x000ee20000300800 */
[----:B------:R-:W-:-:S03]  /*23e30*/  IADD3 R191, P1, R191, UR44, RZ ;  /* 0x0000002cbfbf7c10 */ /* 0x000fc6000ff3e0ff */
[----:B------:R-:W-:Y:S04]  /*23e40*/  STL [R1+0x650], R4 ;  /* 0x0006500401007387 */ /* 0x000fe80000100800 */
[----:B------:R-:W3:Y:S04]  /*23e50*/  LDL.LU R216, [R1+0x630] ;  /* 0x0006300001d87983 */ /* 0x000ee80000300800 */
        /* <DEDUP_REMOVED lines=31> */
[----:B------:R0:W-:Y:S01]  /*24050*/  STL [R1+0x3f4], R190 ;  /* 0x0003f4be01007387 */ /* 0x0001e20000100800 */
[----:B---3--:R-:W-:Y:S02]  /*24060*/  IADD3.X R220, R220, UR6, RZ, P2, !PT ;  /* 0x00000006dcdc7c10 */ /* 0x008fe400097fe4ff */
[----:B------:R-:W-:Y:S01]  /*24070*/  IADD3 R218, P2, R218, UR44, RZ ;  /* 0x0000002cdada7c10 */ /* 0x000fe2000ff5e0ff */
[----:B0-----:R-:W2:Y:S04]  /*24080*/  LDL.LU R190, [R1+0x3b0] ;  /* 0x0003b00001be7983 */ /* 0x001ea80000300800 */
        /* <DEDUP_REMOVED lines=54> */
[----:B------:R-:W4:Y:S04]  /*243f0*/  LDL.LU R218, [R1+0x398] ;  /* 0x0003980001da7983 */ /* 0x000f280000300800 */
[----:B------:R-:W-:Y:S04]  /*24400*/  STL [R1+0x38c], R197 ;  /* 0x00038cc501007387 */ /* 0x000fe80000100800 */
        /* <DEDUP_REMOVED lines=35> */
[----:B------:R-:W-:Y:S02]  /*24640*/  IADD3 R220, P1, R220, UR44, RZ ;  /* 0x0000002cdcdc7c10 */ /* 0x000fe4000ff3e0ff */
[----:B------:R-:W-:Y:S02]  /*24650*/  IADD3.X R218, R218, UR6, RZ, P4, !PT ;  /* 0x00000006dada7c10 */ /* 0x000fe4000a7fe4ff */
[----:B------:R-:W-:Y:S01]  /*24660*/  IADD3 R216, P4, R216, UR44, RZ ;  /* 0x0000002cd8d87c10 */ /* 0x000fe2000ff9e0ff */
        /* <DEDUP_REMOVED lines=19> */
[----:B------:R-:W-:Y:S04]  /*247a0*/  STL [R1+0x378], R184 ;  /* 0x000378b801007387 */ /* 0x000fe80000100800 */
[----:B------:R-:W-:Y:S01]  /*247b0*/  STL [R1+0x34c], R180 ;  /* 0x00034cb401007387 */ /* 0x000fe20000100800 */
[----:B---3--:R-:W-:-:S03]  /*247c0*/  IADD3 R172, P1, R172, UR44, RZ ;  /* 0x0000002cacac7c10 */ /* 0x008fc6000ff3e0ff */
        /* <DEDUP_REMOVED lines=110> */
[----:B------:R-:W-:Y:S04]  /*24eb0*/  STL [R1+0x2ac], R20 ;  /* 0x0002ac1401007387 */ /* 0x000fe80000100800 */
[----:B------:R-:W-:Y:S01]  /*24ec0*/  STL [R1+0x2d0], R16 ;  /* 0x0002d01001007387 */ /* 0x000fe20000100800 */
[----:B------:R-:W-:Y:S02]  /*24ed0*/  IADD3 R12, P3, R12, UR44, RZ ;  /* 0x0000002c0c0c7c10 */ /* 0x000fe4000ff7e0ff */
        /* <DEDUP_REMOVED lines=42> */
[----:B------:R-:W2:Y:S01]  /*25180*/  LDL.LU R197, [R1+0x240] ;  /* 0x0002400001c57983 */ /* 0x000ea20000300800 */
[----:B---3--:R-:W-:-:S05]  /*25190*/  IADD3 R191, P1, R191, UR44, RZ ;  /* 0x0000002cbfbf7c10 */ /* 0x008fca000ff3e0ff */
[----:B------:R0:W-:Y:S01]  /*251a0*/  STL [R1+0x284], R191 ;  /* 0x000284bf01007387 */ /* 0x0001e20000100800 */
[----:B------:R-:W-:Y:S02]  /*251b0*/  IADD3.X R249, R249, UR6, RZ, P4, !PT ;  /* 0x00000006f9f97c10 */ /* 0x000fe4000a7fe4ff */
[----:B------:R-:W-:Y:S01]  /*251c0*/  IADD3 R220, P4, R220, UR44, RZ ;  /* 0x0000002cdcdc7c10 */ /* 0x000fe2000ff9e0ff */
[----:B0-----:R-:W3:Y:S01]  /*251d0*/  LDL.LU R191, [R1+0x214] ;  /* 0x0002140001bf7983 */ /* 0x001ee20000300800 */
[----:B------:R-:W-:-:S03]  /*251e0*/  IADD3.X R218, R218, UR6, RZ, P3, !PT ;  /* 0x00000006dada7c10 */ /* 0x000fc60009ffe4ff */
[----:B------:R-:W-:Y:S04]  /*251f0*/  STL [R1+0x2a8], R249 ;  /* 0x0002a8f901007387 */ /* 0x000fe80000100800 */
[----:B------:R-:W-:Y:S04]  /*25200*/  STL [R1+0x27c], R220 ;  /* 0x00027cdc01007387 */ /* 0x000fe80000100800 */
[----:B------:R-:W-:Y:S01]  /*25210*/  STL [R1+0x2a0], R218 ;  /* 0x0002a0da01007387 */ /* 0x000fe20000100800 */
[----:B----4-:R-:W-:Y:S02]  /*25220*/  IADD3 R216, P3, R216, UR44, RZ ;  /* 0x0000002cd8d87c10 */ /* 0x010fe4000ff7e0ff */
[----:B------:R-:W-:-:S03]  /*25230*/  IADD3.X R214, R214, UR6, RZ, P2, !PT ;  /* 0x00000006d6d67c10 */ /* 0x000fc600097fe4ff */
[----:B------:R-:W-:Y:S01]  /*25240*/  STL [R1+0x274], R216 ;  /* 0x000274d801007387 */ /* 0x000fe20000100800 */
[----:B------:R-:W-:-:S03]  /*25250*/  IADD3 R212, P2, R212, UR44, RZ ;  /* 0x0000002cd4d47c10 */ /* 0x000fc6000ff5e0ff */
        /* <DEDUP_REMOVED lines=10> */
[----:B0-----:R-:W4:Y:S04]  /*25300*/  LDL.LU R205, [R1+0x238] ;  /* 0x0002380001cd7983 */ /* 0x001f280000300800 */
[----:B------:R-:W-:Y:S04]  /*25310*/  STL [R1+0x264], R198 ;  /* 0x000264c601007387 */ /* 0x000fe80000100800 */
        /* <DEDUP_REMOVED lines=20> */
[----:B------:R-:W-:Y:S04]  /*25460*/  STL [R1+0x23c], R156 ;  /* 0x00023c9c01007387 */ /* 0x000fe80000100800 */
[----:B------:R-:W-:Y:S04]  /*25470*/  STL [R1+0x234], R152 ;  /* 0x0002349801007387 */ /* 0x000fe80000100800 */
[----:B------:R-:W-:Y:S04]  /*25480*/  STL [R1+0x258], R20 ;  /* 0x0002581401007387 */ /* 0x000fe80000100800 */
[----:B------:R-:W-:Y:S01]  /*25490*/  STL [R1+0x22c], R16 ;  /* 0x00022c1001007387 */ /* 0x000fe20000100800 */
[----:B--2---:R-:W-:-:S02]  /*254a0*/  IADD3.X R12, R12, UR6, RZ, P1, !PT ;  /* 0x000000060c0c7c10 */ /* 0x004fc40008ffe4ff */
        /* <DEDUP_REMOVED lines=9> */
[----:B------:R-:W2:Y:S04]  /*25540*/  LDL.LU R249, [R1+0x204] ;  /* 0x0002040001f97983 */ /* 0x000ea80000300800 */
[----:B------:R-:W2:Y:S04]  /*25550*/  LDL.LU R220, [R1+0x228] ;  /* 0x0002280001dc7983 */ /* 0x000ea80000300800 */
[----:B------:R-:W-:Y:S04]  /*25560*/  STL [R1+0x240], R197 ;  /* 0x000240c501007387 */ /* 0x000fe80000100800 */
        /* <DEDUP_REMOVED lines=31> */
[----:B--2---:R-:W-:-:S05]  /*25760*/  IADD3.X R190, R190, UR6, RZ, P6, !PT ;  /* 0x00000006bebe7c10 */ /* 0x004fca000b7fe4ff */
[----:B------:R0:W-:Y:S01]  /*25770*/  STL [R1+0x230], R190 ;  /* 0x000230be01007387 */ /* 0x0001e20000100800 */
[----:B------:R-:W-:Y:S02]  /*25780*/  IADD3 R249, P6, R249, UR44, RZ ;  /* 0x0000002cf9f97c10 */ /* 0x000fe4000ffde0ff */
[----:B------:R-:W-:Y:S01]  /*25790*/  IADD3.X R220, R220, UR6, RZ, P5, !PT ;  /* 0x00000006dcdc7c10 */ /* 0x000fe2000affe4ff */
[----:B0-----:R-:W2:Y:S01]  /*257a0*/  LDL.LU R190, [R1+0x1c0] ;  /* 0x0001c00001be7983 */ /* 0x001ea20000300800 */
[----:B------:R-:W-:-:S03]  /*257b0*/  IADD3 R218, P5, R218, UR44, RZ ;  /* 0x0000002cdada7c10 */ /* 0x000fc6000ffbe0ff */
[----:B------:R-:W-:Y:S04]  /*257c0*/  STL [R1+0x204], R249 ;  /* 0x000204f901007387 */ /* 0x000fe80000100800 */
[----:B------:R-:W-:Y:S04]  /*257d0*/  STL [R1+0x228], R220 ;  /* 0x000228dc01007387 */ /* 0x000fe80000100800 */
[----:B------:R-:W-:Y:S01]  /*257e0*/  STL [R1+0x1fc], R218 ;  /* 0x0001fcda01007387 */ /* 0x000fe20000100800 */
[----:B---3--:R-:W-:Y:S02]  /*257f0*/  IADD3.X R216, R216, UR6, RZ, P1, !PT ;  /* 0x00000006d8d87c10 */ /* 0x008fe40008ffe4ff */
        /* <DEDUP_REMOVED lines=11> */
[----:B------:R-:W-:Y:S02]  /*258b0*/  IADD3 R184, P2, R184, UR44, RZ ;  /* 0x0000002cb8b87c10 */ /* 0x000fe4000ff5e0ff */
[----:B------:R-:W-:Y:S01]  /*258c0*/  IADD3.X R180, R180, UR6, RZ, P6, !PT ;  /* 0x00000006b4b47c10 */ /* 0x000fe2000b7fe4ff */
[----:B0-----:R-:W3:Y:S04]  /*258d0*/  LDL.LU R191, [R1+0x194] ;  /* 0x0001940001bf7983 */ /* 0x001ee80000300800 */
[----:B------:R-:W-:Y:S04]  /*258e0*/  STL [R1+0x210], R198 ;  /* 0x000210c601007387 */ /* 0x000fe80000100800 */
[----:B------:R-:W-:Y:S04]  /*258f0*/  STL [R1+0x208], R188 ;  /* 0x000208bc01007387 */ /* 0x000fe80000100800 */
[----:B------:R-:W-:Y:S04]  /*25900*/  STL [R1+0x1dc], R184 ;  /* 0x0001dcb801007387 */ /* 0x000fe80000100800 */
[----:B------:R-:W-:Y:S01]  /*25910*/  STL [R1+0x200], R180 ;  /* 0x000200b401007387 */ /* 0x000fe20000100800 */
[----:B----4-:R-:W-:-:S02]  /*25920*/  IADD3 R176, P6, R176, UR44, RZ ;  /* 0x0000002cb0b07c10 */ /* 0x010fc4000ffde0ff */
[----:B------:R-:W-:-:S03]  /*25930*/  IADD3.X R172, R172, UR6, RZ, P5, !PT ;  /* 0x00000006acac7c10 */ /* 0x000fc6000affe4ff */
[----:B------:R-:W-:Y:S01]  /*25940*/  STL [R1+0x1d4], R176 ;  /* 0x0001d4b001007387 */ /* 0x000fe20000100800 */
        /* <DEDUP_REMOVED lines=13> */
[----:B0-----:R-:W4:Y:S04]  /*25a20*/  LDL.LU R205, [R1+0x1b8] ;  /* 0x0001b80001cd7983 */ /* 0x001f280000300800 */
[----:B------:R-:W-:Y:S04]  /*25a30*/  STL [R1+0x1e8], R156 ;  /* 0x0001e89c01007387 */ /* 0x000fe80000100800 */
        /* <DEDUP_REMOVED lines=51> */
[----:B------:R-:W-:Y:S02]  /*25d70*/  IADD3 R220, P3, R220, UR44, RZ ;  /* 0x0000002cdcdc7c10 */ /* 0x000fe4000ff7e0ff */
[----:B------:R-:W-:Y:S01]  /*25d80*/  IADD3.X R218, R218, UR6, RZ, P2, !PT ;  /* 0x00000006dada7c10 */ /* 0x000fe200097fe4ff */
[----:B------:R-:W-:Y:S04]  /*25d90*/  STL [R1+0x1b0], R249 ;  /* 0x0001b0f901007387 */ /* 0x000fe80000100800 */
[----:B------:R-:W-:Y:S04]  /*25da0*/  STL [R1+0x184], R220 ;  /* 0x000184dc01007387 */ /* 0x000fe80000100800 */
[----:B------:R-:W-:Y:S01]  /*25db0*/  STL [R1+0x1a8], R218 ;  /* 0x0001a8da01007387 */ /* 0x000fe20000100800 */
[----:B--2---:R-:W-:-:S02]  /*25dc0*/  IADD3 R216, P2, R216, UR44, RZ ;  /* 0x0000002cd8d87c10 */ /* 0x004fc4000ff5e0ff */
        /* <DEDUP_REMOVED lines=9> */
[----:B------:R0:W-:Y:S01]  /*25e60*/  STL [R1+0x190], R190 ;  /* 0x000190be01007387 */ /* 0x0001e20000100800 */
[----:B------:R-:W-:-:S03]  /*25e70*/  IADD3.X R184, R184, UR6, RZ, P4, !PT ;  /* 0x00000006b8b87c10 */ /* 0x000fc6000a7fe4ff */
[----:B------:R-:W-:Y:S01]  /*25e80*/  STL [R1+0x198], R206 ;  /* 0x000198ce01007387 */ /* 0x000fe20000100800 */
[----:B------:R-:W-:-:S03]  /*25e90*/  IADD3 R180, P4, R180, UR44, RZ ;  /* 0x0000002cb4b47c10 */ /* 0x000fc6000ff9e0ff */
[----:B0-----:R-:W2:Y:S04]  /*25ea0*/  LDL.LU R190, [R1+0x140] ;  /* 0x0001400001be7983 */ /* 0x001ea80000300800 */
[----:B------:R-:W-:Y:S04]  /*25eb0*/  STL [R1+0x16c], R198 ;  /* 0x00016cc601007387 */ /* 0x000fe80000100800 */
[----:B------:R-:W-:Y:S04]  /*25ec0*/  STL [R1+0x164], R188 ;  /* 0x000164bc01007387 */ /* 0x000fe80000100800 */
[----:B------:R-:W-:Y:S04]  /*25ed0*/  STL [R1+0x188], R184 ;  /* 0x000188b801007387 */ /* 0x000fe80000100800 */
[----:B------:R-:W-:Y:S01]  /*25ee0*/  STL [R1+0x15c], R180 ;  /* 0x00015cb401007387 */ /* 0x000fe20000100800 */
[----:B---3--:R-:W-:-:S02]  /*25ef0*/  IADD3.X R176, R176, UR6, RZ, P3, !PT ;  /* 0x00000006b0b07c10 */ /* 0x008fc40009ffe4ff */
        /* <DEDUP_REMOVED lines=64> */
[----:B----4-:R-:W-:-:S05]  /*26300*/  IADD3.X R205, R205, UR6, RZ, P5, !PT ;  /* 0x00000006cdcd7c10 */ /* 0x010fca000affe4ff */
[----:B------:R0:W-:Y:S01]  /*26310*/  STL [R1+0x138], R205 ;  /* 0x000138cd01007387 */ /* 0x0001e20000100800 */
[----:B------:R-:W-:Y:S02]  /*26320*/  IADD3 R249, P5, R249, UR44, RZ ;  /* 0x0000002cf9f97c10 */ /* 0x000fe4000ffbe0ff */
[----:B------:R-:W-:Y:S01]  /*26330*/  IADD3.X R220, R220, UR6, RZ, P1, !PT ;  /* 0x00000006dcdc7c10 */ /* 0x000fe20008ffe4ff */
[----:B0-----:R-:W4:Y:S01]  /*26340*/  LDL.LU R205, [R1+0xc8] ;  /* 0x0000c80001cd7983 */ /* 0x001f220000300800 */
[----:B------:R-:W-:-:S03]  /*26350*/  IADD3 R218, P1, R218, UR44, RZ ;  /* 0x0000002cdada7c10 */ /* 0x000fc6000ff3e0ff */
        /* <DEDUP_REMOVED lines=12> */
[----:B------:R0:W-:Y:S04]  /*26420*/  STL [R1+0xec], R213 ;  /* 0x0000ecd501007387 */ /* 0x0001e80000100800 */
[----:B------:R-:W-:Y:S04]  /*26430*/  STL [R1+0xf4], R206 ;  /* 0x0000f4ce01007387 */ /* 0x000fe80000100800 */
[----:B0-----:R-:W4:Y:S01]  /*26440*/  LDL.LU R213, [R1+0x9c] ;  /* 0x00009c0001d57983 */ /* 0x001f220000300800 */
[----:B------:R-:W-:Y:S01]  /*26450*/  WARPGROUP.ARRIVE ;  /* 0x00000000000079c5 */ /* 0x000fe20000000000 */
[----:B------:R-:W-:Y:S01]  /*26460*/  UMOV UR13, 0x40000040 ;  /* 0x40000040000d7882 */ /* 0x000fe20000000000 */
[----:B------:R-:W-:-:S04]  /*26470*/  UMOV UR15, 0x40000040 ;  /* 0x40000040000f7882 */ /* 0x000fc80000000000 */
[----:B------:R-:W-:Y:S01]  /*26480*/  HGMMA.64x256x16.F32 R24, gdesc[UR12].tnspA, R24 ;  /* 0x23e000000c1879f0 */ /* 0x000fe20008700818 */
[----:B------:R-:W-:Y:S02]  /*26490*/  IADD3.X R188, R188, UR6, RZ, P6, !PT ;  /* 0x00000006bcbc7c10 */ /* 0x000fe4000b7fe4ff */
[----:B------:R-:W-:Y:S02]  /*264a0*/  IADD3 R184, P6, R184, UR44, RZ ;  /* 0x0000002cb8b87c10 */ /* 0x000fe4000ffde0ff */
[----:B------:R-:W-:Y:S01]  /*264b0*/  IADD3.X R180, R180, UR6, RZ, P5, !PT ;  /* 0x00000006b4b47c10 */ /* 0x000fe2000affe4ff */
[----:B------:R-:W-:Y:S04]  /*264c0*/  STL [R1+0x118], R198 ;  /* 0x000118c601007387 */ /* 0x000fe80000100800 */
        /* <DEDUP_REMOVED lines=22> */
[----:B------:R-:W-:Y:S04]  /*26630*/  STL [R1+0xbc], R20 ;  /* 0x0000bc1401007387 */ /* 0x000fe80000100800 */
[----:B------:R-:W-:Y:S01]  /*26640*/  STL [R1+0xe0], R16 ;  /* 0x0000e01001007387 */ /* 0x000fe20000100800 */
[----:B---3--:R-:W-:-:S02]  /*26650*/  IADD3 R12, P6, R12, UR44, RZ ;  /* 0x0000002c0c0c7c10 */ /* 0x008fc4000ffde0ff */
[----:B------:R-:W-:-:S03]  /*26660*/  IADD3.X R8, R8, UR6, RZ, P5, !PT ;  /* 0x0000000608087c10 */ /* 0x000fc6000affe4ff */
[----:B------:R-:W-:Y:S01]  /*26670*/  STL [R1+0xb4], R12 ;  /* 0x0000b40c01007387 */ /* 0x000fe20000100800 */
[----:B------:R-:W-:Y:S02]  /*26680*/  IADD3 R4, P5, R4, UR44, RZ ;  /* 0x0000002c04047c10 */ /* 0x000fe4000ffbe0ff */
[----:B------:R-:W-:Y:S02]  /*26690*/  IADD3.X R191, R191, UR6, RZ, P1, !PT ;  /* 0x00000006bfbf7c10 */ /* 0x000fe40008ffe4ff */
[----:B------:R-:W-:-:S03]  /*266a0*/  IADD3 R197, P1, R197, UR44, RZ ;  /* 0x0000002cc5c57c10 */ /* 0x000fc6000ff3e0ff */
[----:B------:R0:W-:Y:S04]  /*266b0*/  STL [R1+0xd0], R191 ;  /* 0x0000d0bf01007387 */ /* 0x0001e80000100800 */
[----:B------:R1:W-:Y:S04]  /*266c0*/  STL [R1+0xd8], R8 ;  /* 0x0000d80801007387 */ /* 0x0003e80000100800 */
[----:B0-----:R-:W3:Y:S04]  /*266d0*/  LDL.LU R191, [R1+0x94] ;  /* 0x0000940001bf7983 */ /* 0x001ee80000300800 */
[----:B------:R0:W-:Y:S04]  /*266e0*/  STL [R1+0xac], R4 ;  /* 0x0000ac0401007387 */ /* 0x0001e80000100800 */
[----:B------:R-:W3:Y:S04]  /*266f0*/  LDL.LU R249, [R1+0xb8] ;  /* 0x0000b80001f97983 */ /* 0x000ee80000300800 */
[----:B------:R-:W3:Y:S04]  /*26700*/  LDL.LU R220, [R1+0x8c] ;  /* 0x00008c0001dc7983 */ /* 0x000ee80000300800 */
[----:B------:R0:W-:Y:S04]  /*26710*/  STL [R1+0xa4], R197 ;  /* 0x0000a4c501007387 */ /* 0x0001e80000100800 */
[----:B------:R-:W3:Y:S01]  /*26720*/  LDL.LU R218, [R1+0xb0] ;  /* 0x0000b00001da7983 */ /* 0x000ee20000300800 */
[----:B------:R-:W-:Y:S01]  /*26730*/  HGMMA.64x256x16.F32 R24, gdesc[UR8].tnspA, R24 ;  /* 0x23e00000081879f0 */ /* 0x000fe20008700818 */
[----:B----4-:R-:W-:-:S05]  /*26740*/  IADD3.X R205, R205, UR6, RZ, P4, !PT ;  /* 0x00000006cdcd7c10 */ /* 0x010fca000a7fe4ff */
[----:B------:R4:W-:Y:S04]  /*26750*/  STL [R1+0xc8], R205 ;  /* 0x0000c8cd01007387 */ /* 0x0009e80000100800 */
[----:B------:R-:W3:Y:S04]  /*26760*/  LDL.LU R216, [R1+0x84] ;  /* 0x0000840001d87983 */ /* 0x000ee80000300800 */
[----:B------:R-:W3:Y:S04]  /*26770*/  LDL.LU R214, [R1+0xa8] ;  /* 0x0000a80001d67983 */ /* 0x000ee80000300800 */
[----:B------:R-:W3:Y:S04]  /*26780*/  LDL.LU R212, [R1+0x7c] ;  /* 0x00007c0001d47983 */ /* 0x000ee80000300800 */
[----:B------:R-:W3:Y:S04]  /*26790*/  LDL.LU R206, [R1+0xa0] ;  /* 0x0000a00001ce7983 */ /* 0x000ee80000300800 */
[----:B------:R-:W3:Y:S04]  /*267a0*/  LDL.LU R198, [R1+0x74] ;  /* 0x0000740001c67983 */ /* 0x000ee80000300800 */
[----:B------:R-:W3:Y:S04]  /*267b0*/  LDL.LU R188, [R1+0x98] ;  /* 0x0000980001bc7983 */ /* 0x000ee80000300800 */
[----:B------:R-:W3:Y:S04]  /*267c0*/  LDL.LU R184, [R1+0x90] ;  /* 0x0000900001b87983 */ /* 0x000ee80000300800 */
[----:B------:R-:W3:Y:S04]  /*267d0*/  LDL.LU R180, [R1+0x64] ;  /* 0x0000640001b47983 */ /* 0x000ee80000300800 */
[----:B------:R-:W3:Y:S01]  /*267e0*/  LDL.LU R176, [R1+0x88] ;  /* 0x0000880001b07983 */ /* 0x000ee20000300800 */
[----:B------:R-:W-:-:S05]  /*267f0*/  IADD3 R213, P4, R213, UR44, RZ ;  /* 0x0000002cd5d57c10 */ /* 0x000fca000ff9e0ff */
        /* <DEDUP_REMOVED lines=10> */
[----:B-1----:R-:W3:Y:S01]  /*268a0*/  LDL.LU R8, [R1+0x34] ;  /* 0x0000340001087983 */ /* 0x002ee20000300800 */
[----:B------:R-:W-:Y:S01]  /*268b0*/  HGMMA.64x256x16.F32 R24, gdesc[UR20].tnspA, R24 ;  /* 0x23e00000141879f0 */ /* 0x000fe20008700818 */
[----:B--2---:R-:W-:-:S05]  /*268c0*/  IADD3.X R190, R190, UR6, RZ, P3, !PT ;  /* 0x00000006bebe7c10 */ /* 0x004fca0009ffe4ff */
[----:B------:R1:W-:Y:S04]  /*268d0*/  STL [R1+0xc0], R190 ;  /* 0x0000c0be01007387 */ /* 0x0003e80000100800 */
[----:B0-----:R-:W2:Y:S04]  /*268e0*/  LDL.LU R4, [R1+0x58] ;  /* 0x0000580001047983 */ /* 0x001ea80000300800 */
[----:B------:R-:W2:Y:S04]  /*268f0*/  LDL.LU R197, [R1+0x2c] ;  /* 0x00002c0001c57983 */ /* 0x000ea80000300800 */
[----:B----4-:R-:W4:Y:S04]  /*26900*/  LDL.LU R205, [R1+0x50] ;  /* 0x0000500001cd7983 */ /* 0x010f280000300800 */
[----:B------:R-:W4:Y:S04]  /*26910*/  LDL.LU R213, [R1+0x604] ;  /* 0x0006040001d57983 */ /* 0x000f280000300800 */
[----:B-1----:R-:W4:Y:S01]  /*26920*/  LDL.LU R190, [R1+0x40] ;  /* 0x0000400001be7983 */ /* 0x002f220000300800 */
        /* <DEDUP_REMOVED lines=9> */
[----:B------:R-:W-:Y:S01]  /*269c0*/  HGMMA.64x256x16.F32 R24, gdesc[UR24].tnspA, R24 ;  /* 0x23e00000181879f0 */ /* 0x000fe20008700818 */
[----:B------:R-:W-:-:S02]  /*269d0*/  IADD3 R216, P6, R216, UR44, RZ ;  /* 0x0000002cd8d87c10 */ /* 0x000fc4000ffde0ff */
        /* <DEDUP_REMOVED lines=15> */
[----:B0-----:R-:W3:Y:S04]  /*26ad0*/  LDL.LU R2, [R1+0xb68] ;  /* 0x000b680001027983 */ /* 0x001ee80000300800 */
        /* <DEDUP_REMOVED lines=15> */
[----:B------:R-:W-:Y:S04]  /*26bd0*/  STL [R1+0x4c], R156 ;  /* 0x00004c9c01007387 */ /* 0x000fe80000100800 */
[----:B------:R0:W-:Y:S04]  /*26be0*/  STL [R1+0x68], R0 ;  /* 0x0000680001007387 */ /* 0x0001e80000100800 */
[----:B------:R-:W-:Y:S04]  /*26bf0*/  STL [R1+0x70], R152 ;  /* 0x0000709801007387 */ /* 0x000fe80000100800 */
[----:B0-----:R-:W3:Y:S01]  /*26c00*/  LDL.LU R0, [R1+0xb64] ;  /* 0x000b640001007983 */ /* 0x001ee20000300800 */
[----:B------:R-:W-:Y:S01]  /*26c10*/  HGMMA.64x256x16.F32 R24, gdesc[UR28].tnspA, R24 ;  /* 0x23e000001c1879f0 */ /* 0x000fe20008700818 */
[----:B------:R-:W-:-:S02]  /*26c20*/  IADD3 R20, P1, R20, UR44, RZ ;  /* 0x0000002c14147c10 */ /* 0x000fc4000ff3e0ff */
[----:B------:R-:W-:Y:S02]  /*26c30*/  IADD3 R16, P4, R16, UR44, RZ ;  /* 0x0000002c10107c10 */ /* 0x000fe4000ff9e0ff */
[----:B------:R-:W-:Y:S02]  /*26c40*/  IADD3.X R12, R12, UR6, RZ, P3, !PT ;  /* 0x000000060c0c7c10 */ /* 0x000fe40009ffe4ff */
[----:B------:R-:W-:Y:S01]  /*26c50*/  IADD3 R8, P3, R8, UR44, RZ ;  /* 0x0000002c08087c10 */ /* 0x000fe2000ff7e0ff */
[----:B------:R-:W-:Y:S01]  /*26c60*/  STL [R1+0x44], R20 ;  /* 0x0000441401007387 */ /* 0x000fe20000100800 */
[----:B--2---:R-:W-:Y:S02]  /*26c70*/  IADD3.X R4, R4, UR6, RZ, P2, !PT ;  /* 0x0000000604047c10 */ /* 0x004fe400097fe4ff */
[----:B------:R-:W-:Y:S01]  /*26c80*/  IADD3 R197, P2, R197, UR44, RZ ;  /* 0x0000002cc5c57c10 */ /* 0x000fe2000ff5e0ff */
[----:B------:R-:W-:Y:S01]  /*26c90*/  STL [R1+0x3c], R16 ;  /* 0x00003c1001007387 */ /* 0x000fe20000100800 */
[----:B----4-:R-:W-:-:S03]  /*26ca0*/  IADD3.X R205, R205, UR6, RZ, P6, !PT ;  /* 0x00000006cdcd7c10 */ /* 0x010fc6000b7fe4ff */
[----:B------:R-:W-:Y:S04]  /*26cb0*/  STL [R1+0x60], R12 ;  /* 0x0000600c01007387 */ /* 0x000fe80000100800 */
[----:B------:R-:W-:Y:S04]  /*26cc0*/  STL [R1+0x34], R8 ;  /* 0x0000340801007387 */ /* 0x000fe80000100800 */
[----:B------:R-:W-:Y:S04]  /*26cd0*/  STL [R1+0x58], R4 ;  /* 0x0000580401007387 */ /* 0x000fe80000100800 */
[----:B------:R-:W-:Y:S01]  /*26ce0*/  STL [R1+0x2c], R197 ;  /* 0x00002cc501007387 */ /* 0x000fe20000100800 */
[----:B------:R-:W-:Y:S01]  /*26cf0*/  HGMMA.64x256x16.F32 R24, gdesc[UR32].tnspA, R24 ;  /* 0x23e00000201879f0 */ /* 0x000fe20008700818 */
[----:B---3--:R-:W-:-:S05]  /*26d00*/  IADD3.X R0, R0, UR6, RZ, P5, !PT ;  /* 0x0000000600007c10 */ /* 0x008fca000affe4ff */
[----:B------:R0:W-:Y:S04]  /*26d10*/  STL [R1+0x48], R0 ;  /* 0x0000480001007387 */ /* 0x0001e80000100800 */
[----:B------:R-:W-:Y:S04]  /*26d20*/  STL [R1+0x50], R205 ;  /* 0x000050cd01007387 */ /* 0x000fe80000100800 */
[----:B0-----:R-:W2:Y:S01]  /*26d30*/  LDL.LU R0, [R1+0xb60] ;  /* 0x000b600001007983 */ /* 0x001ea20000300800 */
[----:B------:R-:W-:Y:S02]  /*26d40*/  IADD3 R213, P6, R213, UR45, RZ ;  /* 0x0000002dd5d57c10 */ /* 0x000fe4000ffde0ff */
[----:B------:R-:W-:-:S02]  /*26d50*/  IADD3.X R2, R2, UR6, RZ, P3, !PT ;  /* 0x0000000602027c10 */ /* 0x000fc40009ffe4ff */
[----:B------:R-:W-:Y:S01]  /*26d60*/  IADD3.X R190, R190, UR6, RZ, P1, !PT ;  /* 0x00000006bebe7c10 */ /* 0x000fe20008ffe4ff */
[----:B------:R-:W-:Y:S01]  /*26d70*/  STL [R1+0x604], R213 ;  /* 0x000604d501007387 */ /* 0x000fe20000100800 */
[----:B------:R-:W-:Y:S02]  /*26d80*/  IADD3.X R191, R191, UR6, RZ, P4, !PT ;  /* 0x00000006bfbf7c10 */ /* 0x000fe4000a7fe4ff */
[----:B------:R-:W-:Y:S01]  /*26d90*/  IADD3.X R3, R3, UR6, RZ, P2, !PT ;  /* 0x0000000603037c10 */ /* 0x000fe200097fe4ff */
[----:B------:R0:W-:Y:S04]  /*26da0*/  STL [R1+0x30], R2 ;  /* 0x0000300201007387 */ /* 0x0001e80000100800 */
[----:B------:R-:W-:Y:S04]  /*26db0*/  STL [R1+0x40], R190 ;  /* 0x000040be01007387 */ /* 0x000fe80000100800 */
[----:B0-----:R0:W5:Y:S04]  /*26dc0*/  LDL.LU R2, [R1+0xb5c] ;  /* 0x000b5c0001027983 */ /* 0x0011680000300800 */
[----:B------:R-:W-:Y:S04]  /*26dd0*/  STL [R1+0x38], R191 ;  /* 0x000038bf01007387 */ /* 0x000fe80000100800 */
[----:B------:R1:W-:Y:S04]  /*26de0*/  STL [R1+0x28], R3 ;  /* 0x0000280301007387 */ /* 0x0003e80000100800 */
[----:B-1----:R0:W5:Y:S01]  /*26df0*/  LDL.LU R3, [R1+0xb58] ;  /* 0x000b580001037983 */ /* 0x0021620000300800 */
[----:B------:R-:W-:Y:S01]  /*26e00*/  HGMMA.64x256x16.F32 R24, gdesc[UR36].tnspA, R24 ;  /* 0x23e00000241879f0 */ /* 0x000fe20008700818 */
[----:B------:R-:W-:Y:S01]  /*26e10*/  UIADD3 UR4, UR4, 0x1, URZ ;  /* 0x0000000104047890 */ /* 0x000fe2000fffe03f */
[----:B------:R-:W-:-:S02]  /*26e20*/  SHF.R.S32.HI R5, RZ, 0x7, R5 ;  /* 0x00000007ff057819 */ /* 0x000fc40000011405 */
[----:B--2---:R-:W-:-:S15]  /*26e30*/  IADD3.X R0, R0, UR18, RZ, P6, !PT ;  /* 0x0000001200007c10 */ /* 0x004fde000b7fe4ff */
[----:B------:R-:W-:-:S09]  /*26e40*/  NOP ;  /* 0x0000000000007918 */ /* 0x000fd20000000000 */
[----:B------:R-:W-:Y:S01]  /*26e50*/  HGMMA.64x256x16.F32 R24, gdesc[UR40].tnspA, R24, gsb0 ;  /* 0x23e00000281879f0 */ /* 0x000fe20008000818 */
[----:B------:R1:W-:Y:S04]  /*26e60*/  STL [R1+0x600], R0 ;  /* 0x0006000001007387 */ /* 0x0003e80000100800 */
[----:B-1----:R0:W5:Y:S01]  /*26e70*/  LDL.LU R0, [R1+0xb54] ;  /* 0x000b540001007983 */ /* 0x0021620000300800 */
[----:B------:R-:W-:Y:S01]  /*26e80*/  ISETP.NE.U32.AND P0, PT, R5, UR4, PT ;  /* 0x0000000405007c0c */ /* 0x000fe2000bf05070 */
[----:B------:R-:W-:-:S12]  /*26e90*/  WARPGROUP.DEPBAR.LE gsb0, 0x0 ;  /* 0x00008000000079c5 */ /* 0x000fd80000010000 */
[----:B0-----:R-:W-:Y:S05]  /*26ea0*/  @P0 BRA `(.L_x_1) ;  /* 0xfffffedc00940947 */ /* 0x001fea000383ffff */
[----:B------:R-:W-:Y:S02]  /*26eb0*/  F2FP.F16.F32.PACK_AB R67, R71, R67 ;  /* 0x000000434743723e */ /* 0x000fe400000000ff */
[----:B------:R-:W-:Y:S02]  /*26ec0*/  F2FP.F16.F32.PACK_AB R66, R70, R66 ;  /* 0x000000424642723e */ /* 0x000fe400000000ff */
[----:B------:R-:W-:Y:S02]  /*26ed0*/  F2FP.F16.F32.PACK_AB R65, R69, R65 ;  /* 0x000000414541723e */ /* 0x000fe400000000ff */
[----:B------:R-:W-:Y:S02]  /*26ee0*/  F2FP.F16.F32.PACK_AB R64, R68, R64 ;  /* 0x000000404440723e */ /* 0x000fe400000000ff */
[----:B------:R-:W-:Y:S02]  /*26ef0*/  F2FP.F16.F32.PACK_AB R59, R63, R59 ;  /* 0x0000003b3f3b723e */ /* 0x000fe400000000ff */
[----:B------:R-:W-:-:S02]  /*26f00*/  F2FP.F16.F32.PACK_AB R58, R62, R58 ;  /* 0x0000003a3e3a723e */ /* 0x000fc400000000ff */
        /* <DEDUP_REMOVED lines=57> */
[----:B------:R-:W-:-:S07]  /*272a0*/  F2FP.F16.F32.PACK_AB R68, R28, R24 ;  /* 0x000000181c44723e */ /* 0x000fce00000000ff */
.L_x_0:
[----:B------:R-:W0:Y:S01]  /*272b0*/  S2R R6, SR_TID.X ;  /* 0x0000000000067919 */ /* 0x000e220000002100 */
[----:B------:R-:W-:Y:S01]  /*272c0*/  ULDC UR4, c[0x0][0x244] ;  /* 0x0000910000047ab9 */ /* 0x000fe20000000800 */
[----:B------:R-:W1:Y:S01]  /*272d0*/  LDC R201, c[0x0][0x248] ;  /* 0x00009200ffc97b82 */ /* 0x000e620000000800 */
[----:B------:R-:W-:Y:S01]  /*272e0*/  ULDC.64 UR8, c[0x0][0x228] ;  /* 0x00008a0000087ab9 */ /* 0x000fe20000000a00 */
[----:B------:R-:W2:Y:S01]  /*272f0*/  LDL.LU R212, [R1+0xb50] ;  /* 0x000b500001d47983 */ /* 0x000ea20000300800 */
[----:B------:R-:W-:Y:S01]  /*27300*/  ULDC UR5, c[0x0][0x22c] ;  /* 0x00008b0000057ab9 */ /* 0x000fe20000000800 */
[C---:B0----5:R-:W-:Y:S01]  /*27310*/  IMAD.SHL.U32 R2, R6.reuse, 0x10, RZ ;  /* 0x0000001006027824 */ /* 0x061fe200078e00ff */
[----:B------:R-:W-:Y:S01]  /*27320*/  SHF.R.U32.HI R77, RZ, 0x6, R6 ;  /* 0x00000006ff4d7819 */ /* 0x000fe20000011606 */
[C---:B------:R-:W-:Y:S02]  /*27330*/  IMAD.SHL.U32 R4, R6.reuse, 0x80, RZ ;  /* 0x0000008006047824 */ /* 0x040fe400078e00ff */
[----:B------:R-:W-:Y:S01]  /*27340*/  IMAD.SHL.U32 R3, R6, 0x8, RZ ;  /* 0x0000000806037824 */ /* 0x000fe200078e00ff */
[----:B------:R-:W-:-:S02]  /*27350*/  LOP3.LUT R2, R2, 0x70, RZ, 0xc0, !PT ;  /* 0x0000007002027812 */ /* 0x000fc400078ec0ff */
[----:B------:R-:W-:Y:S02]  /*27360*/  LOP3.LUT R5, R4, 0x400, RZ, 0xc0, !PT ;  /* 0x0000040004057812 */ /* 0x000fe400078ec0ff */
[----:B------:R-:W-:Y:S02]  /*27370*/  LOP3.LUT R3, R3, 0x380, RZ, 0xc0, !PT ;  /* 0x0000038003037812 */ /* 0x000fe400078ec0ff */
[----:B------:R-:W-:Y:S02]  /*27380*/  IADD3 R2, R5, UR7, R2 ;  /* 0x0000000705027c10 */ /* 0x000fe4000fffe002 */
[----:B------:R-:W-:Y:S02]  /*27390*/  LOP3.LUT R6, R6, 0x7f, RZ, 0xc0, !PT ;  /* 0x0000007f06067812 */ /* 0x000fe400078ec0ff */
[----:B------:R-:W-:Y:S01]  /*273a0*/  SGXT.U32 R77, R77, 0x1 ;  /* 0x000000014d4d781a */ /* 0x000fe20000000000 */
[----:B------:R-:W-:Y:S01]  /*273b0*/  IMAD.IADD R203, R3, 0x1, R2 ;  /* 0x0000000103cb7824 */ /* 0x000fe200078e0202 */
[----:B------:R-:W-:Y:S01]  /*273c0*/  BAR.SYNC.DEFER_BLOCKING 0x0 ;  /* 0x0000000000007b1d */ /* 0x000fe20000010000 */
[----:B------:R-:W-:-:S05]  /*273d0*/  LEA R211, R6, UR7, 0x4 ;  /* 0x0000000706d37c11 */ /* 0x000fca000f8e20ff */
[----:B------:R-:W-:Y:S01]  /*273e0*/  STSM.16.M88.4 [R203], R68 ;  /* 0x00000044cb007844 */ /* 0x000fe20000000200 */
[C---:B------:R-:W-:Y:S01]  /*273f0*/  LOP3.LUT R208, R0.reuse, 0xfe, R77, 0xfe, !PT ;  /* 0x000000fe00d07812 */ /* 0x040fe200078efe4d */
[----:B------:R-:W-:Y:S01]  /*27400*/  ULDC.64 UR6, c[0x0][0x220] ;  /* 0x0000880000067ab9 */ /* 0x000fe20000000a00 */
[----:B------:R-:W-:Y:S06]  /*27410*/  BAR.SYNC.DEFER_BLOCKING 0x0 ;  /* 0x0000000000007b1d */ /* 0x000fec0000010000 */
[----:B------:R-:W0:Y:S02]  /*27420*/  LDS.128 R68, [R211] ;  /* 0x00000000d3447984 */ /* 0x000e240000000c00 */
[----:B------:R-:W-:Y:S06]  /*27430*/  BAR.SYNC.DEFER_BLOCKING 0x0 ;  /* 0x0000000000007b1d */ /* 0x000fec0000010000 */
[----:B------:R-:W-:Y:S02]  /*27440*/  STSM.16.M88.4 [R203], R60 ;  /* 0x0000003ccb007844 */ /* 0x000fe40000000200 */
[----:B------:R-:W-:Y:S06]  /*27450*/  BAR.SYNC.DEFER_BLOCKING 0x0 ;  /* 0x0000000000007b1d */ /* 0x000fec0000010000 */
[----:B------:R-:W3:Y:S02]  /*27460*/  LDS.128 R60, [R211] ;  /* 0x00000000d33c7984 */ /* 0x000ee40000000c00 */
[----:B------:R-:W-:Y:S06]  /*27470*/  BAR.SYNC.DEFER_BLOCKING 0x0 ;  /* 0x0000000000007b1d */ /* 0x000fec0000010000 */
[----:B------:R-:W-:Y:S02]  /*27480*/  STSM.16.M88.4 [R203], R44 ;  /* 0x0000002ccb007844 */ /* 0x000fe40000000200 */
[----:B------:R-:W-:Y:S06]  /*27490*/  BAR.SYNC.DEFER_BLOCKING 0x0 ;  /* 0x0000000000007b1d */ /* 0x000fec0000010000 */
[----:B------:R-:W4:Y:S02]  /*274a0*/  LDS.128 R44, [R211] ;  /* 0x00000000d32c7984 */ /* 0x000f240000000c00 */
        /* <DEDUP_REMOVED lines=16> */
[----:B------:R-:W-:Y:S01]  /*275b0*/  BAR.SYNC.DEFER_BLOCKING 0x0 ;  /* 0x0000000000007b1d */ /* 0x000fe20000010000 */
[----:B------:R-:W-:-:S05]  /*275c0*/  LOP3.LUT R210, R0, R77, RZ, 0xfc, !PT ;  /* 0x0000004d00d27212 */ /* 0x000fca00078efcff */
[----:B------:R-:W-:Y:S02]  /*275d0*/  STSM.16.M88.4 [R203], R80 ;  /* 0x00000050cb007844 */ /* 0x000fe40000000200 */
[----:B------:R-:W-:Y:S01]  /*275e0*/  BAR.SYNC.DEFER_BLOCKING 0x0 ;  /* 0x0000000000007b1d */ /* 0x000fe20000010000 */
[C-C-:B------:R-:W-:Y:S02]  /*275f0*/  LOP3.LUT R209, R0.reuse, 0x2, R77.reuse, 0xfe, !PT ;  /* 0x0000000200d17812 */ /* 0x140fe400078efe4d */
[C-C-:B------:R-:W-:Y:S02]  /*27600*/  LOP3.LUT R207, R0.reuse, 0x4, R77.reuse, 0xfe, !PT ;  /* 0x0000000400cf7812 */ /* 0x140fe400078efe4d */
[C-C-:B------:R-:W-:Y:S02]  /*27610*/  LOP3.LUT R200, R0.reuse, 0x6, R77.reuse, 0xfe, !PT ;  /* 0x0000000600c87812 */ /* 0x140fe400078efe4d */
[C-C-:B------:R-:W-:Y:S02]  /*27620*/  LOP3.LUT R197, R0.reuse, 0x8, R77.reuse, 0xfe, !PT ;  /* 0x0000000800c57812 */ /* 0x140fe400078efe4d */
[----:B------:R-:W-:-:S02]  /*27630*/  LOP3.LUT R198, R0, 0xa, R77, 0xfe, !PT ;  /* 0x0000000a00c67812 */ /* 0x000fc400078efe4d */
[C-C-:B------:R-:W-:Y:S02]  /*27640*/  LOP3.LUT R199, R0.reuse, 0xc, R77.reuse, 0xfe, !PT ;  /* 0x0000000c00c77812 */ /* 0x140fe400078efe4d */
        /* <DEDUP_REMOVED lines=119> */
[----:B------:R-:W-:Y:S02]  /*27dc0*/  LOP3.LUT R0, R0, 0xfc, R77, 0xfe, !PT ;  /* 0x000000fc00007812 */ /* 0x000fe400078efe4d */
[----:B------:R-:W4:Y:S01]  /*27dd0*/  LDS.128 R76, [R211] ;  /* 0x00000000d34c7984 */ /* 0x000f220000000c00 */
        /* <DEDUP_REMOVED lines=9> */
[----:B------:R2:W-:Y:S02]  /*27e70*/  STSM.16.M88.4 [R203], R104 ;  /* 0x00000068cb007844 */ /* 0x0005e40000000200 */
        /* <DEDUP_REMOVED lines=14> */
[----:B------:R-:W-:Y:S01]  /*27f60*/  BAR.SYNC.DEFER_BLOCKING 0x0 ;  /* 0x0000000000007b1d */ /* 0x000fe20000010000 */
[----:B--2---:R-:W-:-:S05]  /*27f70*/  IMAD R104, R212, UR4, RZ ;  /* 0x00000004d4687c24 */ /* 0x004fca000f8e02ff */
[----:B------:R-:W-:Y:S02]  /*27f80*/  STSM.16.M88.4 [R203], R136 ;  /* 0x00000088cb007844 */ /* 0x000fe40000000200 */
[----:B------:R-:W-:Y:S01]  /*27f90*/  BAR.SYNC.DEFER_BLOCKING 0x0 ;  /* 0x0000000000007b1d */ /* 0x000fe20000010000 */
[----:B-1----:R-:W-:-:S04]  /*27fa0*/  LEA R123, P2, R104, UR6, 0x1 ;  /* 0x00000006687b7c11 */ /* 0x002fc8000f8408ff */
[----:B------:R-:W-:Y:S01]  /*27fb0*/  LEA.HI.X.SX32 R122, R104, UR7, 0x1, P2 ;  /* 0x00000007687a7c11 */ /* 0x000fe200090f0eff */
[----:B------:R-:W-:Y:S01]  /*27fc0*/  ULDC UR4, c[0x0][0x22c] ;  /* 0x00008b0000047ab9 */ /* 0x000fe20000000800 */
[----:B------:R-:W-:Y:S01]  /*27fd0*/  ISETP.GE.AND P0, PT, R212, UR8, PT ;  /* 0x00000008d4007c0c */ /* 0x000fe2000bf06270 */
[----:B------:R-:W-:Y:S01]  /*27fe0*/  ULDC UR6, c[0x0][0x22c] ;  /* 0x00008b0000067ab9 */ /* 0x000fe20000000800 */
[----:B------:R-:W-:Y:S01]  /*27ff0*/  ULDC UR7, c[0x0][0x22c] ;  /* 0x00008b0000077ab9 */ /* 0x000fe20000000800 */
[----:B------:R-:W1:Y:S01]  /*28000*/  LDS.128 R104, [R211] ;  /* 0x00000000d3687984 */ /* 0x000e620000000c00 */
[----:B------:R-:W-:Y:S01]  /*28010*/  BAR.SYNC.DEFER_BLOCKING 0x0 ;  /* 0x0000000000007b1d */ /* 0x000fe20000010000 */
[C---:B------:R-:W-:Y:S01]  /*28020*/  ISETP.LT.AND P1, PT, R210.reuse, UR9, !P0 ;  /* 0x00000009d2007c0c */ /* 0x040fe2000c721270 */
[-C--:B------:R-:W-:Y:S01]  /*28030*/  IMAD R210, R210, R201.reuse, RZ ;  /* 0x000000c9d2d27224 */ /* 0x080fe200078e02ff */
[C---:B------:R-:W-:Y:S01]  /*28040*/  ISETP.LT.AND P5, PT, R209.reuse, UR4, !P0 ;  /* 0x00000004d1007c0c */ /* 0x040fe2000c7a1270 */
[----:B------:R-:W-:-:S02]  /*28050*/  IMAD R209, R209, R201, RZ ;  /* 0x000000c9d1d17224 */ /* 0x000fc400078e02ff */
[----:B------:R-:W-:Y:S01]  /*28060*/  ULDC UR4, c[0x0][0x22c] ;  /* 0x00008b0000047ab9 */ /* 0x000fe20000000800 */
[C---:B------:R-:W-:Y:S02]  /*28070*/  LEA R112, P3, R210.reuse, R123, 0x1 ;  /* 0x0000007bd2707211 */ /* 0x040fe400078608ff */
[C---:B------:R-:W-:Y:S01]  /*28080*/  ISETP.LT.AND P2, PT, R207.reuse, UR4, !P0 ;  /* 0x00000004cf007c0c */ /* 0x040fe2000c741270 */
[----:B------:R-:W-:Y:S01]  /*28090*/  STSM.16.M88.4 [R203], R144 ;  /* 0x00000090cb007844 */ /* 0x000fe20000000200 */
[----:B------:R-:W-:Y:S01]  /*280a0*/  IMAD R207, R207, R201, RZ ;  /* 0x000000c9cfcf7224 */ /* 0x000fe200078e02ff */
[----:B------:R-:W-:Y:S01]  /*280b0*/  BAR.SYNC.DEFER_BLOCKING 0x0 ;  /* 0x0000000000007b1d */ /* 0x000fe20000010000 */
[CC--:B------:R-:W-:Y:S02]  /*280c0*/  LEA R114, P4, R209.reuse, R123.reuse, 0x1 ;  /* 0x0000007bd1727211 */ /* 0x0c0fe400078808ff */
[-C--:B------:R-:W-:Y:S02]  /*280d0*/  LEA.HI.X.SX32 R113, R210, R122.reuse, 0x1, P3 ;  /* 0x0000007ad2717211 */ /* 0x080fe400018f0eff */
[----:B------:R-:W-:Y:S01]  /*280e0*/  LEA.HI.X.SX32 R115, R209, R122, 0x1, P4 ;  /* 0x0000007ad1737211 */ /* 0x000fe200020f0eff */
[----:B------:R-:W-:Y:S01]  /*280f0*/  ULDC UR4, c[0x0][0x22c] ;  /* 0x00008b0000047ab9 */ /* 0x000fe20000000800 */
[----:B------:R-:W-:-:S02]  /*28100*/  LEA R120, P3, R207, R123, 0x1 ;  /* 0x0000007bcf787211 */ /* 0x000fc400078608ff */
[C---:B------:R-:W-:Y:S01]  /*28110*/  ISETP.LT.AND P4, PT, R200.reuse, UR4, !P0 ;  /* 0x00000004c8007c0c */ /* 0x040fe2000c781270 */
[----:B------:R-:W-:Y:S01]  /*28120*/  IMAD R200, R200, R201, RZ ;  /* 0x000000c9c8c87224 */ /* 0x000fe200078e02ff */
[----:B------:R-:W-:Y:S01]  /*28130*/  LEA.HI.X.SX32 R121, R207, R122, 0x1, P3 ;  /* 0x0000007acf797211 */ /* 0x000fe200018f0eff */
[----:B------:R-:W-:Y:S01]  /*28140*/  ULDC UR4, c[0x0][0x22c] ;  /* 0x00008b0000047ab9 */ /* 0x000fe20000000800 */
[----:B0-----:R0:W-:Y:S01]  /*28150*/  @P1 STG.E.U16 desc[UR16][R112.64], R68 ;  /* 0x0000004470001986 */ /* 0x0011e2000c101510 */
[----:B------:R-:W-:-:S03]  /*28160*/  ISETP.LT.AND P1, PT, R198, UR5, !P0 ;  /* 0x00000005c6007c0c */ /* 0x000fc6000c721270 */
[----:B------:R-:W-:Y:S01]  /*28170*/  @P5 STG.E.U16 desc[UR16][R114.64], R69 ;  /* 0x0000004572005986 */ /* 0x000fe2000c101510 */
[----:B------:R-:W-:Y:S01]  /*28180*/  IMAD R198, R198, R201, RZ ;  /* 0x000000c9c6c67224 */ /* 0x000fe200078e02ff */
[----:B------:R-:W-:Y:S02]  /*28190*/  ULDC UR5, c[0x0][0x22c] ;  /* 0x00008b0000057ab9 */ /* 0x000fe40000000800 */
[----:B------:R2:W-:Y:S01]  /*281a0*/  @P2 STG.E.U16 desc[UR16][R120.64], R70 ;  /* 0x0000004678002986 */ /* 0x0005e2000c101510 */
[C---:B0-----:R-:W-:Y:S02]  /*281b0*/  LEA R112, P3, R200.reuse, R123, 0x1 ;  /* 0x0000007bc8707211 */ /* 0x041fe400078608ff */
[C---:B------:R-:W-:Y:S01]  /*281c0*/  ISETP.LT.AND P2, PT, R197.reuse, UR4, !P0 ;  /* 0x00000004c5007c0c */ /* 0x040fe2000c741270 */
[----:B------:R-:W-:Y:S01]  /*281d0*/  IMAD R197, R197, R201, RZ ;  /* 0x000000c9c5c57224 */ /* 0x000fe200078e02ff */
[----:B------:R-:W-:Y:S01]  /*281e0*/  LEA.HI.X.SX32 R113, R200, R122, 0x1, P3 ;  /* 0x0000007ac8717211 */ /* 0x000fe200018f0eff */
[----:B------:R-:W-:Y:S01]  /*281f0*/  ULDC UR4, c[0x0][0x22c] ;  /* 0x00008b0000047ab9 */ /* 0x000fe20000000800 */
[----:B------:R-:W-:-:S02]  /*28200*/  ISETP.LT.AND P3, PT, R199, UR6, !P0 ;  /* 0x00000006c7007c0c */ /* 0x000fc4000c761270 */
[----:B--2---:R-:W-:Y:S01]  /*28210*/  PRMT R70, R68, 0x7632, R70 ;  /* 0x0000763244467816 */ /* 0x004fe20000000046 */
[----:B------:R0:W-:Y:S01]  /*28220*/  @P4 STG.E.U16 desc[UR16][R112.64], R71 ;  /* 0x0000004770004986 */ /* 0x0001e2000c101510 */
[C---:B------:R-:W-:Y:S01]  /*28230*/  LEA R68, P5, R198.reuse, R123, 0x1 ;  /* 0x0000007bc6447211 */ /* 0x040fe200078a08ff */
[----:B------:R-:W-:Y:S01]  /*28240*/  IMAD R199, R199, R201, RZ ;  /* 0x000000c9c7c77224 */ /* 0x000fe200078e02ff */
[----:B------:R-:W-:Y:S01]  /*28250*/  PRMT R120, R69, 0x7632, R120 ;  /* 0x0000763245787816 */ /* 0x000fe20000000078 */
[----:B------:R-:W-:Y:S01]  /*28260*/  ULDC UR6, c[0x0][0x22c] ;  /* 0x00008b0000067ab9 */ /* 0x000fe20000000800 */
[----:B------:R-:W-:Y:S02]  /*28270*/  LEA.HI.X.SX32 R69, R198, R122, 0x1, P5 ;  /* 0x0000007ac6457211 */ /* 0x000fe400028f0eff */
[----:B0-----:R-:W-:-:S04]  /*28280*/  LEA R112, P4, R197, R123, 0x1 ;  /* 0x0000007bc5707211 */ /* 0x001fc800078808ff */
[----:B------:R-:W-:Y:S02]  /*28290*/  LEA.HI.X.SX32 R113, R197, R122, 0x1, P4 ;  /* 0x0000007ac5717211 */ /* 0x000fe400020f0eff */
[----:B------:R-:W-:-:S03]  /*282a0*/  LEA R114, P6, R199, R123, 0x1 ;  /* 0x0000007bc7727211 */ /* 0x000fc600078c08ff */
[----:B------:R0:W-:Y:S01]  /*282b0*/  @P2 STG.E.U16 desc[UR16][R112.64], R70 ;  /* 0x0000004670002986 */ /* 0x0001e2000c101510 */
[----:B------:R-:W-:Y:S02]  /*282c0*/  PRMT R121, R70, 0x7632, R121 ;  /* 0x0000763246797816 */ /* 0x000fe40000000079 */
[-C--:B------:R-:W-:Y:S01]  /*282d0*/  LEA.HI.X.SX32 R115, R199, R122.reuse, 0x1, P6 ;  /* 0x0000007ac7737211 */ /* 0x080fe200030f0eff */
[----:B------:R-:W-:Y:S01]  /*282e0*/  @P1 STG.E.U16 desc[UR16][R68.64], R120 ;  /* 0x0000007844001986 */ /* 0x000fe2000c101510 */
[C---:B------:R-:W-:Y:S01]  /*282f0*/  ISETP.LT.AND P1, PT, R193.reuse, UR4, !P0 ;  /* 0x00000004c1007c0c */ /* 0x040fe2000c721270 */
[-C--:B------:R-:W-:Y:S01]  /*28300*/  IMAD R193, R193, R201.reuse, RZ ;  /* 0x000000c9c1c17224 */ /* 0x080fe200078e02ff */
[----:B------:R-:W-:Y:S01]  /*28310*/  ISETP.LT.AND P2, PT, R191, UR6, !P0 ;  /* 0x00000006bf007c0c */ /* 0x000fe2000c741270 */
[----:B------:R2:W-:Y:S01]  /*28320*/  @P3 STG.E.U16 desc[UR16][R114.64], R121 ;  /* 0x0000007972003986 */ /* 0x0005e2000c101510 */
[C---:B------:R-:W-:Y:S01]  /*28330*/  ISETP.LT.AND P3, PT, R192.reuse, UR5, !P0 ;  /* 0x00000005c0007c0c */ /* 0x040fe2000c761270 */
[----:B------:R-:W-:Y:S01]  /*28340*/  IMAD R192, R192, R201, RZ ;  /* 0x000000c9c0c07224 */ /* 0x000fe200078e02ff */
[----:B------:R-:W-:Y:S01]  /*28350*/  ISETP.LT.AND P4, PT, R190, UR7, !P0 ;  /* 0x00000007be007c0c */ /* 0x000fe2000c781270 */
[----:B------:R-:W-:Y:S01]  /*28360*/  ULDC UR4, c[0x0][0x22c] ;  /* 0x00008b0000047ab9 */ /* 0x000fe20000000800 */
[----:B0-----:R-:W-:Y:S01]  /*28370*/  LEA R112, P6, R193, R123, 0x1 ;  /* 0x0000007bc1707211 */ /* 0x001fe200078c08ff */
[----:B------:R-:W-:Y:S01]  /*28380*/  IMAD R191, R191, R201, RZ ;  /* 0x000000c9bfbf7224 */ /* 0x000fe200078e02ff */
[----:B------:R-:W-:Y:S01]  /*28390*/  LEA R70, P5, R192, R123, 0x1 ;  /* 0x0000007bc0467211 */ /* 0x000fe200078a08ff */
[----:B------:R-:W-:Y:S01]  /*283a0*/  IMAD R190, R190, R201, RZ ;  /* 0x000000c9bebe7224 */ /* 0x000fe200078e02ff */
[----:B------:R-:W-:Y:S01]  /*283b0*/  LEA.HI.X.SX32 R113, R193, R122, 0x1, P6 ;  /* 0x0000007ac1717211 */ /* 0x000fe200030f0eff */
[----:B------:R-:W-:Y:S01]  /*283c0*/  ULDC UR5, c[0x0][0x22c] ;  /* 0x00008b0000057ab9 */ /* 0x000fe20000000800 */
[----:B------:R-:W-:Y:S01]  /*283d0*/  ULDC UR6, c[0x0][0x22c] ;  /* 0x00008b0000067ab9 */ /* 0x000fe20000000800 */
[----:B--2---:R-:W-:Y:S01]  /*283e0*/  PRMT R115, R71, 0x7632, R115 ;  /* 0x0000763247737816 */ /* 0x004fe20000000073 */
[----:B------:R-:W-:Y:S01]  /*283f0*/  ULDC UR7, c[0x0][0x22c] ;  /* 0x00008b0000077ab9 */ /* 0x000fe20000000800 */
[----:B------:R-:W-:-:S02]  /*28400*/  LEA R68, P6, R191, R123, 0x1 ;  /* 0x0000007bbf447211 */ /* 0x000fc400078c08ff */
[-C--:B------:R-:W-:Y:S01]  /*28410*/  LEA.HI.X.SX32 R71, R192, R122.reuse, 0x1, P5 ;  /* 0x0000007ac0477211 */ /* 0x080fe200028f0eff */
[----:B------:R0:W-:Y:S01]  /*28420*/  @P1 STG.E.U16 desc[UR16][R112.64], R115 ;  /* 0x0000007370001986 */ /* 0x0001e2000c101510 */
[C---:B------:R-:W-:Y:S01]  /*28430*/  ISETP.LT.AND P1, PT, R184.reuse, UR4, !P0 ;  /* 0x00000004b8007c0c */ /* 0x040fe2000c721270 */
[----:B------:R-:W-:Y:S01]  /*28440*/  IMAD R184, R184, R201, RZ ;  /* 0x000000c9b8b87224 */ /* 0x000fe200078e02ff */
[C---:B------:R-:W-:Y:S02]  /*28450*/  LEA R114, P5, R190.reuse, R123, 0x1 ;  /* 0x0000007bbe727211 */ /* 0x040fe400078a08ff */
[-C--:B------:R-:W-:Y:S01]  /*28460*/  LEA.HI.X.SX32 R69, R191, R122.reuse, 0x1, P6 ;  /* 0x0000007abf457211 */ /* 0x080fe200030f0eff */
[----:B---3--:R2:W-:Y:S01]  /*28470*/  @P3 STG.E.U16 desc[UR16][R70.64], R60 ;  /* 0x0000003c46003986 */ /* 0x0085e2000c101510 */
[C---:B------:R-:W-:Y:S01]  /*28480*/  ISETP.LT.AND P3, PT, R185.reuse, UR5, !P0 ;  /* 0x00000005b9007c0c */ /* 0x040fe2000c761270 */
[----:B------:R-:W-:Y:S01]  /*28490*/  IMAD R185, R185, R201, RZ ;  /* 0x000000c9b9b97224 */ /* 0x000fe200078e02ff */
[----:B------:R-:W-:Y:S01]  /*284a0*/  PRMT R120, R61, 0x7632, R120 ;  /* 0x000076323d787816 */ /* 0x000fe20000000078 */
[----:B------:R3:W-:Y:S01]  /*284b0*/  @P2 STG.E.U16 desc[UR16][R68.64], R61 ;  /* 0x0000003d44002986 */ /* 0x0007e2000c101510 */
[----:B------:R-:W-:Y:S01]  /*284c0*/  ULDC UR4, c[0x0][0x22c] ;  /* 0x00008b0000047ab9 */ /* 0x000fe20000000800 */
[----:B0-----:R-:W-:Y:S01]  /*284d0*/  LEA.HI.X.SX32 R115, R190, R122, 0x1, P5 ;  /* 0x0000007abe737211 */ /* 0x001fe200028f0eff */
[----:B------:R-:W-:Y:S01]  /*284e0*/  ULDC UR5, c[0x0][0x22c] ;  /* 0x00008b0000057ab9 */ /* 0x000fe20000000800 */
[----:B------:R-:W-:-:S02]  /*284f0*/  PRMT R113, R60, 0x7632, R113 ;  /* 0x000076323c717816 */ /* 0x000fc40000000071 */
[C---:B------:R-:W-:Y:S02]  /*28500*/  ISETP.LT.AND P2, PT, R183.reuse, UR6, !P0 ;  /* 0x00000006b7007c0c */ /* 0x040fe4000c741270 */
[----:B--2---:R-:W-:Y:S01]  /*28510*/  LEA R60, P6, R184, R123, 0x1 ;  /* 0x0000007bb83c7211 */ /* 0x004fe200078c08ff */
[-C--:B------:R-:W-:Y:S01]  /*28520*/  IMAD R183, R183, R201.reuse, RZ ;  /* 0x000000c9b7b77224 */ /* 0x080fe200078e02ff */
[----:B------:R0:W-:Y:S01]  /*28530*/  @P4 STG.E.U16 desc[UR16][R114.64], R62 ;  /* 0x0000003e72004986 */ /* 0x0001e2000c101510 */
[----:B------:R-:W-:Y:S01]  /*28540*/  ISETP.LT.AND P4, PT, R182, UR7, !P0 ;  /* 0x00000007b6007c0c */ /* 0x000fe2000c781270 */
[----:B------:R-:W-:Y:S01]  /*28550*/  ULDC UR6, c[0x0][0x22c] ;  /* 0x00008b0000067ab9 */ /* 0x000fe20000000800 */
[----:B---3--:R-:W-:Y:S01]  /*28560*/  LEA.HI.X.SX32 R61, R184, R122, 0x1, P6 ;  /* 0x0000007ab83d7211 */ /* 0x008fe200030f0eff */
[----:B------:R-:W-:Y:S01]  /*28570*/  IMAD R182, R182, R201, RZ ;  /* 0x000000c9b6b67224 */ /* 0x000fe200078e02ff */
[-C--:B------:R-:W-:Y:S01]  /*28580*/  LEA R68, P5, R185, R123.reuse, 0x1 ;  /* 0x0000007bb9447211 */ /* 0x080fe200078a08ff */
[----:B------:R-:W-:Y:S01]  /*28590*/  ULDC UR7, c[0x0][0x22c] ;  /* 0x00008b0000077ab9 */ /* 0x000fe20000000800 */
[----:B------:R-:W-:Y:S01]  /*285a0*/  LEA R70, P6, R183, R123, 0x1 ;  /* 0x0000007bb7467211 */ /* 0x000fe200078c08ff */
[----:B------:R2:W-:Y:S01]  /*285b0*/  @P1 STG.E.U16 desc[UR16][R60.64], R63 ;  /* 0x0000003f3c001986 */ /* 0x0005e2000c101510 */
[----:B------:R-:W-:-:S02]  /*285c0*/  PRMT R112, R62, 0x7632, R112 ;  /* 0x000076323e707816 */ /* 0x000fc40000000070 */
[-C--:B------:R-:W-:Y:S02]  /*285d0*/  LEA.HI.X.SX32 R69, R185, R122.reuse, 0x1, P5 ;  /* 0x0000007ab9457211 */ /* 0x080fe400028f0eff */
[C---:B------:R-:W-:Y:S01]  /*285e0*/  ISETP.LT.AND P1, PT, R178.reuse, UR4, !P0 ;  /* 0x00000004b2007c0c */ /* 0x040fe2000c721270 */
[----:B------:R-:W-:Y:S01]  /*285f0*/  IMAD R178, R178, R201, RZ ;  /* 0x000000c9b2b27224 */ /* 0x000fe200078e02ff */
[CC--:B0-----:R-:W-:Y:S02]  /*28600*/  LEA R62, P5, R182.reuse, R123.reuse, 0x1 ;  /* 0x0000007bb63e7211 */ /* 0x0c1fe400078a08ff */
[-C--:B------:R-:W-:Y:S02]  /*28610*/  LEA.HI.X.SX32 R71, R183, R122.reuse, 0x1, P6 ;  /* 0x0000007ab7477211 */ /* 0x080fe400030f0eff */
[----:B------:R-:W-:Y:S01]  /*28620*/  PRMT R114, R63, 0x7632, R114 ;  /* 0x000076323f727816 */ /* 0x000fe20000000072 */
[----:B------:R0:W-:Y:S01]  /*28630*/  @P3 STG.E.U16 desc[UR16][R68.64], R113 ;  /* 0x0000007144003986 */ /* 0x0001e2000c101510 */
[-C--:B--2---:R-:W-:Y:S01]  /*28640*/  LEA.HI.X.SX32 R63, R182, R122.reuse, 0x1, P5 ;  /* 0x0000007ab63f7211 */ /* 0x084fe200028f0eff */
[----:B------:R-:W-:Y:S01]  /*28650*/  ULDC UR4, c[0x0][0x22c] ;  /* 0x00008b0000047ab9 */ /* 0x000fe20000000800 */
[----:B------:R-:W-:Y:S01]  /*28660*/  LEA R60, P5, R178, R123, 0x1 ;  /* 0x0000007bb23c7211 */ /* 0x000fe200078a08ff */
[----:B------:R-:W-:Y:S01]  /*28670*/  @P2 STG.E.U16 desc[UR16][R70.64], R120 ;  /* 0x0000007846002986 */ /* 0x000fe2000c101510 */
[C---:B------:R-:W-:Y:S01]  /*28680*/  ISETP.LT.AND P2, PT, R177.reuse, UR5, !P0 ;  /* 0x00000005b1007c0c */ /* 0x040fe2000c741270 */
[----:B------:R-:W-:Y:S01]  /*28690*/  ULDC UR5, c[0x0][0x22c] ;  /* 0x00008b0000057ab9 */ /* 0x000fe20000000800 */
[-C--:B------:R-:W-:Y:S01]  /*286a0*/  IMAD R177, R177, R201.reuse, RZ ;  /* 0x000000c9b1b17224 */ /* 0x080fe200078e02ff */
[C---:B------:R-:W-:Y:S01]  /*286b0*/  ISETP.LT.AND P3, PT, R176.reuse, UR4, !P0 ;  /* 0x00000004b0007c0c */ /* 0x040fe2000c761270 */
[-C--:B------:R-:W-:Y:S01]  /*286c0*/  IMAD R176, R176, R201.reuse, RZ ;  /* 0x000000c9b0b07224 */ /* 0x080fe200078e02ff */
[-C--:B------:R-:W-:Y:S01]  /*286d0*/  LEA.HI.X.SX32 R61, R178, R122.reuse, 0x1, P5 ;  /* 0x0000007ab23d7211 */ /* 0x080fe200028f0eff */
[----:B------:R2:W-:Y:S01]  /*286e0*/  @P4 STG.E.U16 desc[UR16][R62.64], R112 ;  /* 0x000000703e004986 */ /* 0x0005e2000c101510 */
[C---:B------:R-:W-:Y:S01]  /*286f0*/  ISETP.LT.AND P5, PT, R171.reuse, UR5, !P0 ;  /* 0x00000005ab007c0c */ /* 0x040fe2000c7a1270 */
[----:B------:R-:W-:Y:S01]  /*28700*/  IMAD R171, R171, R201, RZ ;  /* 0x000000c9abab7224 */ /* 0x000fe200078e02ff */
[C---:B0-----:R-:W-:Y:S01]  /*28710*/  LEA R68, P6, R176.reuse, R123, 0x1 ;  /* 0x0000007bb0447211 */ /* 0x041fe200078c08ff */
[----:B------:R0:W-:Y:S01]  /*28720*/  @P1 STG.E.U16 desc[UR16][R60.64], R114 ;  /* 0x000000723c001986 */ /* 0x0001e2000c101510 */
[----:B------:R-:W-:Y:S01]  /*28730*/  ULDC UR4, c[0x0][0x22c] ;  /* 0x00008b0000047ab9 */ /* 0x000fe20000000800 */
[----:B------:R-:W-:Y:S01]  /*28740*/  ULDC UR5, c[0x0][0x22c] ;  /* 0x00008b0000057ab9 */ /* 0x000fe20000000800 */
[----:B------:R-:W-:-:S02]  /*28750*/  LEA.HI.X.SX32 R69, R176, R122, 0x1, P6 ;  /* 0x0000007ab0457211 */ /* 0x000fc400030f0eff */
[-C--:B--2---:R-:W-:Y:S02]  /*28760*/  LEA R62, P4, R177, R123.reuse, 0x1 ;  /* 0x0000007bb13e7211 */ /* 0x084fe400078808ff */
[----:B0-----:R-:W-:Y:S02]  /*28770*/  LEA R60, P1, R171, R123, 0x1 ;  /* 0x0000007bab3c7211 */ /* 0x001fe400078208ff */
[-C--:B------:R-:W-:Y:S02]  /*28780*/  LEA.HI.X.SX32 R63, R177, R122.reuse, 0x1, P4 ;  /* 0x0000007ab13f7211 */ /* 0x080fe400020f0eff */
[----:B------:R-:W-:Y:S02]  /*28790*/  LEA.HI.X.SX32 R61, R171, R122, 0x1, P1 ;  /* 0x0000007aab3d7211 */ /* 0x000fe400008f0eff */
[C---:B------:R-:W-:Y:S01]  /*287a0*/  ISETP.LT.AND P4, PT, R175.reuse, UR4, !P0 ;  /* 0x00000004af007c0c */ /* 0x040fe2000c781270 */
[----:B------:R-:W-:Y:S01]  /*287b0*/  IMAD R175, R175, R201, RZ ;  /* 0x000000c9afaf7224 */ /* 0x000fe200078e02ff */
[----:B----4-:R-:W-:Y:S01]  /*287c0*/  @P2 STG.E.U16 desc[UR16][R62.64], R44 ;  /* 0x0000002c3e002986 */ /* 0x010fe2000c101510 */
[----:B------:R-:W-:-:S03]  /*287d0*/  ULDC UR4, c[0x0][0x22c] ;  /* 0x00008b0000047ab9 */ /* 0x000fc60000000800 */
[----:B------:R-:W-:Y:S04]  /*287e0*/  @P3 STG.E.U16 desc[UR16][R68.64], R45 ;  /* 0x0000002d44003986 */ /* 0x000fe8000c101510 */
[----:B------:R0:W-:Y:S01]  /*287f0*/  @P5 STG.E.U16 desc[UR16][R60.64], R46 ;  /* 0x0000002e3c005986 */ /* 0x0001e2000c101510 */
[C---:B------:R-:W-:Y:S01]  /*28800*/  ISETP.LT.AND P2, PT, R174.reuse, UR4, !P0 ;  /* 0x00000004ae007c0c */ /* 0x040fe2000c741270 */
[-C--:B------:R-:W-:Y:S01]  /*28810*/  IMAD R174, R174, R201.reuse, RZ ;  /* 0x000000c9aeae7224 */ /* 0x080fe200078e02ff */
[C---:B------:R-:W-:Y:S01]  /*28820*/  ISETP.LT.AND P1, PT, R172.reuse, UR5, !P0 ;  /* 0x00000005ac007c0c */ /* 0x040fe2000c721270 */
[----:B------:R-:W-:Y:S01]  /*28830*/  IMAD R172, R172, R201, RZ ;  /* 0x000000c9acac7224 */ /* 0x000fe200078e02ff */
[----:B------:R-:W-:Y:S01]  /*28840*/  ULDC UR4, c[0x0][0x22c] ;  /* 0x00008b0000047ab9 */ /* 0x000fe20000000800 */
[----:B------:R-:W-:Y:S01]  /*28850*/  ULDC UR5, c[0x0][0x22c] ;  /* 0x00008b0000057ab9 */ /* 0x000fe20000000800 */
[----:B0-----:R-:W-:-:S04]  /*28860*/  LEA R60, P3, R175, R123, 0x1 ;  /* 0x0000007baf3c7211 */ /* 0x001fc800078608ff */
[----:B------:R-:W-:Y:S02]  /*28870*/  LEA.HI.X.SX32 R61, R175, R122, 0x1, P3 ;  /* 0x0000007aaf3d7211 */ /* 0x000fe400018f0eff */
[C---:B------:R-:W-:Y:S01]  /*28880*/  ISETP.LT.AND P3, PT, R173.reuse, UR6, !P0 ;  /* 0x00000006ad007c0c */ /* 0x040fe2000c761270 */
[----:B------:R-:W-:Y:S01]  /*28890*/  IMAD R173, R173, R201, RZ ;  /* 0x000000c9adad7224 */ /* 0x000fe200078e02ff */
[----:B------:R-:W-:Y:S01]  /*288a0*/  PRMT R46, R44, 0x7632, R46 ;  /* 0x000076322c2e7816 */ /* 0x000fe2000000002e */
[----:B------:R0:W-:Y:S01]  /*288b0*/  @P4 STG.E.U16 desc[UR16][R60.64], R47 ;  /* 0x0000002f3c004986 */ /* 0x0001e2000c101510 */
[-C--:B------:R-:W-:Y:S01]  /*288c0*/  LEA R44, P5, R172, R123.reuse, 0x1 ;  /* 0x0000007bac2c7211 */ /* 0x080fe200078a08ff */
[----:B------:R-:W-:Y:S01]  /*288d0*/  ULDC UR6, c[0x0][0x22c] ;  /* 0x00008b0000067ab9 */ /* 0x000fe20000000800 */
[----:B------:R-:W-:Y:S02]  /*288e0*/  PRMT R68, R45, 0x7632, R68 ;  /* 0x000076322d447816 */ /* 0x000fe40000000044 */
[----:B------:R-:W-:-:S02]  /*288f0*/  LEA R62, P6, R173, R123, 0x1 ;  /* 0x0000007bad3e7211 */ /* 0x000fc400078c08ff */
[----:B------:R-:W-:Y:S02]  /*28900*/  LEA.HI.X.SX32 R45, R172, R122, 0x1, P5 ;  /* 0x0000007aac2d7211 */ /* 0x000fe400028f0eff */
[----:B0-----:R-:W-:-:S04]  /*28910*/  LEA R60, P4, R174, R123, 0x1 ;  /* 0x0000007bae3c7211 */ /* 0x001fc800078808ff */
[-C--:B------:R-:W-:Y:S02]  /*28920*/  LEA.HI.X.SX32 R61, R174, R122.reuse, 0x1, P4 ;  /* 0x0000007aae3d7211 */ /* 0x080fe400020f0eff */
[----:B------:R-:W-:Y:S02]  /*28930*/  PRMT R69, R46, 0x7632, R69 ;  /* 0x000076322e457816 */ /* 0x000fe40000000045 */
[----:B------:R-:W-:Y:S01]  /*28940*/  LEA.HI.X.SX32 R63, R173, R122, 0x1, P6 ;  /* 0x0000007aad3f7211 */ /* 0x000fe200030f0eff */
[----:B------:R-:W-:Y:S04]  /*28950*/  @P2 STG.E.U16 desc[UR16][R60.64], R46 ;  /* 0x0000002e3c002986 */ /* 0x000fe8000c101510 */
[----:B------:R0:W-:Y:S01]  /*28960*/  @P1 STG.E.U16 desc[UR16][R44.64], R68 ;  /* 0x000000442c001986 */ /* 0x0001e2000c101510 */
[C---:B------:R-:W-:Y:S01]  /*28970*/  ISETP.LT.AND P1, PT, R170.reuse, UR4, !P0 ;  /* 0x00000004aa007c0c */ /* 0x040fe2000c721270 */
[-C--:B------:R-:W-:Y:S01]  /*28980*/  IMAD R170, R170, R201.reuse, RZ ;  /* 0x000000c9aaaa7224 */ /* 0x080fe200078e02ff */
[----:B------:R-:W-:Y:S01]  /*28990*/  ISETP.LT.AND P2, PT, R167, UR6, !P0 ;  /* 0x00000006a7007c0c */ /* 0x000fe2000c741270 */
[----:B------:R2:W-:Y:S01]  /*289a0*/  @P3 STG.E.U16 desc[UR16][R62.64], R69 ;  /* 0x000000453e003986 */ /* 0x0005e2000c101510 */
[C---:B------:R-:W-:Y:S01]  /*289b0*/  ISETP.LT.AND P3, PT, R168.reuse, UR5, !P0 ;  /* 0x00000005a8007c0c */ /* 0x040fe2000c761270 */
[-C--:B------:R-:W-:Y:S01]  /*289c0*/  IMAD R168, R168, R201.reuse, RZ ;  /* 0x000000c9a8a87224 */ /* 0x080fe200078e02ff */
[----:B------:R-:W-:Y:S01]  /*289d0*/  ISETP.LT.AND P4, PT, R169, UR7, !P0 ;  /* 0x00000007a9007c0c */ /* 0x000fe2000c781270 */
[----:B------:R-:W-:Y:S01]  /*289e0*/  IMAD R167, R167, R201, RZ ;  /* 0x000000c9a7a77224 */ /* 0x000fe200078e02ff */
[----:B------:R-:W-:Y:S01]  /*289f0*/  ULDC UR4, c[0x0][0x22c] ;  /* 0x00008b0000047ab9 */ /* 0x000fe20000000800 */
[----:B------:R-:W-:Y:S01]  /*28a00*/  ULDC UR5, c[0x0][0x22c] ;  /* 0x00008b0000057ab9 */ /* 0x000fe20000000800 */
[-C--:B0-----:R-:W-:Y:S01]  /*28a10*/  LEA R44, P6, R170, R123.reuse, 0x1 ;  /* 0x0000007baa2c7211 */ /* 0x081fe200078c08ff */
[----:B------:R-:W-:Y:S01]  /*28a20*/  ULDC UR6, c[0x0][0x22c] ;  /* 0x00008b0000067ab9 */ /* 0x000fe20000000800 */
[----:B------:R-:W-:-:S02]  /*28a30*/  LEA R60, P5, R168, R123, 0x1 ;  /* 0x0000007ba83c7211 */ /* 0x000fc400078a08ff */
[----:B--2---:R-:W-:Y:S01]  /*28a40*/  PRMT R63, R47, 0x7632, R63 ;  /* 0x000076322f3f7816 */ /* 0x004fe2000000003f */
[----:B------:R-:W-:Y:S01]  /*28a50*/  IMAD R169, R169, R201, RZ ;  /* 0x000000c9a9a97224 */ /* 0x000fe200078e02ff */
[-C--:B------:R-:W-:Y:S01]  /*28a60*/  LEA.HI.X.SX32 R45, R170, R122.reuse, 0x1, P6 ;  /* 0x0000007aaa2d7211 */ /* 0x080fe200030f0eff */
[----:B------:R-:W-:Y:S01]  /*28a70*/  ULDC UR7, c[0x0][0x22c] ;  /* 0x00008b0000077ab9 */ /* 0x000fe20000000800 */
[C---:B------:R-:W-:Y:S02]  /*28a80*/  LEA R46, P6, R167.reuse, R123, 0x1 ;  /* 0x0000007ba72e7211 */ /* 0x040fe400078c08ff */
[-C--:B------:R-:W-:Y:S01]  /*28a90*/  LEA.HI.X.SX32 R61, R168, R122.reuse, 0x1, P5 ;  /* 0x0000007aa83d7211 */ /* 0x080fe200028f0eff */
[----:B------:R0:W-:Y:S01]  /*28aa0*/  @P1 STG.E.U16 desc[UR16][R44.64], R63 ;  /* 0x0000003f2c001986 */ /* 0x0001e2000c101510 */
[-C--:B------:R-:W-:Y:S02]  /*28ab0*/  LEA.HI.X.SX32 R47, R167, R122.reuse, 0x1, P6 ;  /* 0x0000007aa72f7211 */ /* 0x080fe400030f0eff */
[C---:B------:R-:W-:Y:S01]  /*28ac0*/  ISETP.LT.AND P1, PT, R165.reuse, UR4, !P0 ;  /* 0x00000004a5007c0c */ /* 0x040fe2000c721270 */
[----:B------:R-:W-:Y:S01]  /*28ad0*/  IMAD R165, R165, R201, RZ ;  /* 0x000000c9a5a57224 */ /* 0x000fe200078e02ff */
[----:B------:R-:W-:Y:S01]  /*28ae0*/  LEA R62, P5, R169, R123, 0x1 ;  /* 0x0000007ba93e7211 */ /* 0x000fe200078a08ff */
[----:B------:R2:W-:Y:S01]  /*28af0*/  @P3 STG.E.U16 desc[UR16][R60.64], R48 ;  /* 0x000000303c003986 */ /* 0x0005e2000c101510 */
[C---:B------:R-:W-:Y:S01]  /*28b00*/  ISETP.LT.AND P3, PT, R166.reuse, UR5, !P0 ;  /* 0x00000005a6007c0c */ /* 0x040fe2000c761270 */
[-C--:B------:R-:W-:Y:S01]  /*28b10*/  IMAD R166, R166, R201.reuse, RZ ;  /* 0x000000c9a6a67224 */ /* 0x080fe200078e02ff */
[----:B------:R-:W-:Y:S01]  /*28b20*/  PRMT R68, R49, 0x7632, R68 ;  /* 0x0000763231447816 */ /* 0x000fe20000000044 */
[----:B------:R3:W-:Y:S01]  /*28b30*/  @P2 STG.E.U16 desc[UR16][R46.64], R49 ;  /* 0x000000312e002986 */ /* 0x0007e2000c101510 */
[C---:B------:R-:W-:Y:S01]  /*28b40*/  ISETP.LT.AND P2, PT, R164.reuse, UR6, !P0 ;  /* 0x00000006a4007c0c */ /* 0x040fe2000c741270 */
[----:B------:R-:W-:Y:S01]  /*28b50*/  IMAD R164, R164, R201, RZ ;  /* 0x000000c9a4a47224 */ /* 0x000fe200078e02ff */
[----:B0-----:R-:W-:Y:S01]  /*28b60*/  LEA.HI.X.SX32 R63, R169, R122, 0x1, P5 ;  /* 0x0000007aa93f7211 */ /* 0x001fe200028f0eff */
[----:B------:R-:W-:Y:S01]  /*28b70*/  ULDC UR4, c[0x0][0x22c] ;  /* 0x00008b0000047ab9 */ /* 0x000fe20000000800 */
[----:B------:R-:W-:Y:S01]  /*28b80*/  LEA R44, P6, R165, R123, 0x1 ;  /* 0x0000007ba52c7211 */ /* 0x000fe200078c08ff */
[----:B------:R-:W-:Y:S01]  /*28b90*/  ULDC UR5, c[0x0][0x22c] ;  /* 0x00008b0000057ab9 */ /* 0x000fe20000000800 */
[----:B------:R-:W-:Y:S01]  /*28ba0*/  ULDC UR6, c[0x0][0x22c] ;  /* 0x00008b0000067ab9 */ /* 0x000fe20000000800 */
[----:B------:R0:W-:Y:S01]  /*28bb0*/  @P4 STG.E.U16 desc[UR16][R62.64], R50 ;  /* 0x000000323e004986 */ /* 0x0001e2000c101510 */
[----:B--2---:R-:W-:-:S02]  /*28bc0*/  PRMT R61, R48, 0x7632, R61 ;  /* 0x00007632303d7816 */ /* 0x004fc4000000003d */
[-C--:B------:R-:W-:Y:S02]  /*28bd0*/  LEA.HI.X.SX32 R45, R165, R122.reuse, 0x1, P6 ;  /* 0x0000007aa52d7211 */ /* 0x080fe400030f0eff */
[----:B---3--:R-:W-:Y:S02]  /*28be0*/  LEA R46, P5, R166, R123, 0x1 ;  /* 0x0000007ba62e7211 */ /* 0x008fe400078a08ff */
[C---:B------:R-:W-:Y:S01]  /*28bf0*/  ISETP.LT.AND P4, PT, R160.reuse, UR7, !P0 ;  /* 0x00000007a0007c0c */ /* 0x040fe2000c781270 */
[----:B------:R-:W-:Y:S01]  /*28c00*/  IMAD R160, R160, R201, RZ ;  /* 0x000000c9a0a07224 */ /* 0x000fe200078e02ff */
[----:B------:R-:W-:Y:S02]  /*28c10*/  LEA R48, P6, R164, R123, 0x1 ;  /* 0x0000007ba4307211 */ /* 0x000fe400078c08ff */
[----:B------:R-:W-:Y:S01]  /*28c20*/  PRMT R60, R50, 0x7632, R60 ;  /* 0x00007632323c7816 */ /* 0x000fe2000000003c */
[----:B------:R2:W-:Y:S01]  /*28c30*/  @P1 STG.E.U16 desc[UR16][R44.64], R51 ;  /* 0x000000332c001986 */ /* 0x0005e2000c101510 */
[-C--:B------:R-:W-:Y:S01]  /*28c40*/  LEA.HI.X.SX32 R47, R166, R122.reuse, 0x1, P5 ;  /* 0x0000007aa62f7211 */ /* 0x080fe200028f0eff */
[----:B------:R-:W-:Y:S01]  /*28c50*/  ULDC UR7, c[0x0][0x22c] ;  /* 0x00008b0000077ab9 */ /* 0x000fe20000000800 */
[----:B------:R-:W-:-:S02]  /*28c60*/  LEA.HI.X.SX32 R49, R164, R122, 0x1, P6 ;  /* 0x0000007aa4317211 */ /* 0x000fc400030f0eff */
[C---:B0-----:R-:W-:Y:S01]  /*28c70*/  LEA R50, P5, R160.reuse, R123, 0x1 ;  /* 0x0000007ba0327211 */ /* 0x041fe200078a08ff */
[----:B------:R0:W-:Y:S01]  /*28c80*/  @P3 STG.E.U16 desc[UR16][R46.64], R61 ;  /* 0x0000003d2e003986 */ /* 0x0001e2000c101510 */
[----:B------:R-:W-:Y:S01]  /*28c90*/  ISETP.LT.AND P1, PT, R163, UR4, !P0 ;  /* 0x00000004a3007c0c */ /* 0x000fe2000c721270 */
[----:B------:R-:W-:Y:S01]  /*28ca0*/  ULDC UR4, c[0x0][0x22c] ;  /* 0x00008b0000047ab9 */ /* 0x000fe20000000800 */
[----:B------:R-:W-:Y:S01]  /*28cb0*/  PRMT R62, R51, 0x7632, R62 ;  /* 0x00007632333e7816 */ /* 0x000fe2000000003e */
[----:B------:R3:W-:Y:S01]  /*28cc0*/  @P2 STG.E.U16 desc[UR16][R48.64], R68 ;  /* 0x0000004430002986 */ /* 0x0007e2000c101510 */
[-C--:B------:R-:W-:Y:S01]  /*28cd0*/  IMAD R163, R163, R201.reuse, RZ ;  /* 0x000000c9a3a37224 */ /* 0x080fe200078e02ff */
[----:B--2---:R-:W-:Y:S02]  /*28ce0*/  LEA.HI.X.SX32 R51, R160, R122, 0x1, P5 ;  /* 0x0000007aa0337211 */ /* 0x004fe400028f0eff */
[C---:B------:R-:W-:Y:S01]  /*28cf0*/  ISETP.LT.AND P2, PT, R162.reuse, UR5, !P0 ;  /* 0x00000005a2007c0c */ /* 0x040fe2000c741270 */
[-C--:B------:R-:W-:Y:S01]  /*28d00*/  IMAD R162, R162, R201.reuse, RZ ;  /* 0x000000c9a2a27224 */ /* 0x080fe200078e02ff */
[C---:B------:R-:W-:Y:S01]  /*28d10*/  ISETP.LT.AND P3, PT, R161.reuse, UR4, !P0 ;  /* 0x00000004a1007c0c */ /* 0x040fe2000c761270 */
[----:B------:R-:W-:Y:S01]  /*28d20*/  IMAD R161, R161, R201, RZ ;  /* 0x000000c9a1a17224 */ /* 0x000fe200078e02ff */
[----:B------:R2:W-:Y:S01]  /*28d30*/  @P4 STG.E.U16 desc[UR16][R50.64], R60 ;  /* 0x0000003c32004986 */ /* 0x0005e2000c101510 */
[-C--:B------:R-:W-:Y:S01]  /*28d40*/  LEA R44, P5, R163, R123.reuse, 0x1 ;  /* 0x0000007ba32c7211 */ /* 0x080fe200078a08ff */
[----:B------:R-:W-:Y:S01]  /*28d50*/  ULDC UR5, c[0x0][0x22c] ;  /* 0x00008b0000057ab9 */ /* 0x000fe20000000800 */
[-C--:B0-----:R-:W-:Y:S01]  /*28d60*/  LEA R46, P4, R162, R123.reuse, 0x1 ;  /* 0x0000007ba22e7211 */ /* 0x081fe200078808ff */
[----:B------:R-:W-:Y:S01]  /*28d70*/  ULDC UR4, c[0x0][0x22c] ;  /* 0x00008b0000047ab9 */ /* 0x000fe20000000800 */
[----:B---3--:R-:W-:-:S02]  /*28d80*/  LEA R48, P6, R161, R123, 0x1 ;  /* 0x0000007ba1307211 */ /* 0x008fc400078c08ff */
[-C--:B------:R-:W-:Y:S02]  /*28d90*/  LEA.HI.X.SX32 R45, R163, R122.reuse, 0x1, P5 ;  /* 0x0000007aa32d7211 */ /* 0x080fe400028f0eff */
[C---:B------:R-:W-:Y:S01]  /*28da0*/  ISETP.LT.AND P5, PT, R155.reuse, UR5, !P0 ;  /* 0x000000059b007c0c */ /* 0x040fe2000c7a1270 */
[-C--:B------:R-:W-:Y:S01]  /*28db0*/  IMAD R155, R155, R201.reuse, RZ ;  /* 0x000000c99b9b7224 */ /* 0x080fe200078e02ff */
[-C--:B------:R-:W-:Y:S02]  /*28dc0*/  LEA.HI.X.SX32 R47, R162, R122.reuse, 0x1, P4 ;  /* 0x0000007aa22f7211 */ /* 0x080fe400020f0eff */
[----:B------:R-:W-:Y:S01]  /*28dd0*/  LEA.HI.X.SX32 R49, R161, R122, 0x1, P6 ;  /* 0x0000007aa1317211 */ /* 0x000fe200030f0eff */
[----:B------:R0:W-:Y:S01]  /*28de0*/  @P1 STG.E.U16 desc[UR16][R44.64], R62 ;  /* 0x0000003e2c001986 */ /* 0x0001e2000c101510 */
[C---:B------:R-:W-:Y:S01]  /*28df0*/  ISETP.LT.AND P4, PT, R159.reuse, UR4, !P0 ;  /* 0x000000049f007c0c */ /* 0x040fe2000c781270 */
[----:B------:R-:W-:Y:S01]  /*28e00*/  IMAD R159, R159, R201, RZ ;  /* 0x000000c99f9f7224 */ /* 0x000fe200078e02ff */
[----:B--2---:R-:W-:Y:S01]  /*28e10*/  LEA R50, P1, R155, R123, 0x1 ;  /* 0x0000007b9b327211 */ /* 0x004fe200078208ff */
[----:B------:R2:W-:Y:S01]  /*28e20*/  @P2 STG.E.U16 desc[UR16][R46.64], R56 ;  /* 0x000000382e002986 */ /* 0x0005e2000c101510 */
[----:B------:R-:W-:Y:S01]  /*28e30*/  ULDC UR4, c[0x0][0x22c] ;  /* 0x00008b0000047ab9 */ /* 0x000fe20000000800 */
[----:B------:R-:W-:-:S02]  /*28e40*/  ULDC UR5, c[0x0][0x22c] ;  /* 0x00008b0000057ab9 */ /* 0x000fc40000000800 */
[----:B------:R3:W-:Y:S01]  /*28e50*/  @P3 STG.E.U16 desc[UR16][R48.64], R57 ;  /* 0x0000003930003986 */ /* 0x0007e2000c101510 */
[-C--:B------:R-:W-:Y:S02]  /*28e60*/  LEA.HI.X.SX32 R51, R155, R122.reuse, 0x1, P1 ;  /* 0x0000007a9b337211 */ /* 0x080fe400008f0eff */
[C---:B0-----:R-:W-:Y:S02]  /*28e70*/  LEA R44, P3, R159.reuse, R123, 0x1 ;  /* 0x0000007b9f2c7211 */ /* 0x041fe400078608ff */
[C---:B------:R-:W-:Y:S01]  /*28e80*/  ISETP.LT.AND P2, PT, R158.reuse, UR4, !P0 ;  /* 0x000000049e007c0c */ /* 0x040fe2000c741270 */
[-C--:B------:R-:W-:Y:S01]  /*28e90*/  IMAD R158, R158, R201.reuse, RZ ;  /* 0x000000c99e9e7224 */ /* 0x080fe200078e02ff */
[-C--:B------:R-:W-:Y:S02]  /*28ea0*/  LEA.HI.X.SX32 R45, R159, R122.reuse, 0x1, P3 ;  /* 0x0000007a9f2d7211 */ /* 0x080fe400018f0eff */
[C---:B------:R-:W-:Y:S01]  /*28eb0*/  ISETP.LT.AND P1, PT, R156.reuse, UR5, !P0 ;  /* 0x000000059c007c0c */ /* 0x040fe2000c721270 */
[-C--:B------:R-:W-:Y:S01]  /*28ec0*/  IMAD R156, R156, R201.reuse, RZ ;  /* 0x000000c99c9c7224 */ /* 0x080fe200078e02ff */
[----:B------:R0:W-:Y:S01]  /*28ed0*/  @P5 STG.E.U16 desc[UR16][R50.64], R58 ;  /* 0x0000003a32005986 */ /* 0x0001e2000c101510 */
[C---:B------:R-:W-:Y:S01]  /*28ee0*/  ISETP.LT.AND P3, PT, R157.reuse, UR6, !P0 ;  /* 0x000000069d007c0c */ /* 0x040fe2000c761270 */
[----:B------:R-:W-:Y:S01]  /*28ef0*/  IMAD R157, R157, R201, RZ ;  /* 0x000000c99d9d7224 */ /* 0x000fe200078e02ff */
[----:B--2---:R-:W-:Y:S01]  /*28f00*/  PRMT R56, R56, 0x7632, R56 ;  /* 0x0000763238387816 */ /* 0x004fe20000000038 */
[----:B------:R2:W-:Y:S01]  /*28f10*/  @P4 STG.E.U16 desc[UR16][R44.64], R59 ;  /* 0x0000003b2c004986 */ /* 0x0005e2000c101510 */
[-C--:B------:R-:W-:Y:S01]  /*28f20*/  LEA R46, P4, R158, R123.reuse, 0x1 ;  /* 0x0000007b9e2e7211 */ /* 0x080fe200078808ff */
[----:B------:R-:W-:Y:S01]  /*28f30*/  ULDC UR4, c[0x0][0x22c] ;  /* 0x00008b0000047ab9 */ /* 0x000fe20000000800 */
[----:B---3--:R-:W-:Y:S01]  /*28f40*/  LEA R48, P5, R156, R123, 0x1 ;  /* 0x0000007b9c307211 */ /* 0x008fe200078a08ff */
[----:B------:R-:W-:Y:S01]  /*28f50*/  ULDC UR5, c[0x0][0x22c] ;  /* 0x00008b0000057ab9 */ /* 0x000fe20000000800 */
[----:B------:R-:W-:Y:S01]  /*28f60*/  LEA.HI.X.SX32 R47, R158, R122, 0x1, P4 ;  /* 0x0000007a9e2f7211 */ /* 0x000fe200020f0eff */
[----:B------:R-:W-:Y:S01]  /*28f70*/  ULDC UR6, c[0x0][0x22c] ;  /* 0x00008b0000067ab9 */ /* 0x000fe20000000800 */
[----:B------:R-:W-:-:S02]  /*28f80*/  PRMT R57, R57, 0x7632, R57 ;  /* 0x0000763239397816 */ /* 0x000fc40000000039 */
[C---:B0-----:R-:W-:Y:S02]  /*28f90*/  LEA R50, P6, R157.reuse, R123, 0x1 ;  /* 0x0000007b9d327211 */ /* 0x041fe400078c08ff */
[-C--:B------:R-:W-:Y:S01]  /*28fa0*/  LEA.HI.X.SX32 R49, R156, R122.reuse, 0x1, P5 ;  /* 0x0000007a9c317211 */ /* 0x080fe200028f0eff */
[----:B------:R0:W-:Y:S01]  /*28fb0*/  @P2 STG.E.U16 desc[UR16][R46.64], R56 ;  /* 0x000000382e002986 */ /* 0x0001e2000c101510 */
[----:B------:R-:W-:Y:S02]  /*28fc0*/  PRMT R58, R58, 0x7632, R58 ;  /* 0x000076323a3a7816 */ /* 0x000fe4000000003a */
[-C--:B------:R-:W-:Y:S01]  /*28fd0*/  LEA.HI.X.SX32 R51, R157, R122.reuse, 0x1, P6 ;  /* 0x0000007a9d337211 */ /* 0x080fe200030f0eff */
[----:B------:R3:W-:Y:S01]  /*28fe0*/  @P1 STG.E.U16 desc[UR16][R48.64], R57 ;  /* 0x0000003930001986 */ /* 0x0007e2000c101510 */
[C---:B------:R-:W-:Y:S01]  /*28ff0*/  ISETP.LT.AND P1, PT, R154.reuse, UR4, !P0 ;  /* 0x000000049a007c0c */ /* 0x040fe2000c721270 */
[-C--:B------:R-:W-:Y:S01]  /*29000*/  IMAD R154, R154, R201.reuse, RZ ;  /* 0x000000c99a9a7224 */ /* 0x080fe200078e02ff */
[C---:B------:R-:W-:Y:S01]  /*29010*/  ISETP.LT.AND P2, PT, R151.reuse, UR6, !P0 ;  /* 0x0000000697007c0c */ /* 0x040fe2000c741270 */
[----:B------:R4:W-:Y:S01]  /*29020*/  @P3 STG.E.U16 desc[UR16][R50.64], R58 ;  /* 0x0000003a32003986 */ /* 0x0009e2000c101510 */
[C---:B------:R-:W-:Y:S01]  /*29030*/  ISETP.LT.AND P3, PT, R152.reuse, UR5, !P0 ;  /* 0x0000000598007c0c */ /* 0x040fe2000c761270 */
[----:B------:R-:W-:Y:S01]  /*29040*/  IMAD R152, R152, R201, RZ ;  /* 0x000000c998987224 */ /* 0x000fe200078e02ff */
[----:B--2---:R-:W-:Y:S01]  /*29050*/  LEA R44, P6, R154, R123, 0x1 ;  /* 0x0000007b9a2c7211 */ /* 0x004fe200078c08ff */
[----:B------:R-:W-:Y:S01]  /*29060*/  IMAD R151, R151, R201, RZ ;  /* 0x000000c997977224 */ /* 0x000fe200078e02ff */
[----:B------:R-:W-:Y:S01]  /*29070*/  PRMT R59, R59, 0x7632, R59 ;  /* 0x000076323b3b7816 */ /* 0x000fe2000000003b */
[----:B------:R-:W-:Y:S01]  /*29080*/  ULDC UR4, c[0x0][0x22c] ;  /* 0x00008b0000047ab9 */ /* 0x000fe20000000800 */
[-C--:B0-----:R-:W-:Y:S01]  /*29090*/  LEA R46, P5, R152, R123.reuse, 0x1 ;  /* 0x0000007b982e7211 */ /* 0x081fe200078a08ff */
[----:B------:R-:W-:Y:S01]  /*290a0*/  ULDC UR5, c[0x0][0x22c] ;  /* 0x00008b0000057ab9 */ /* 0x000fe20000000800 */
[----:B------:R-:W-:Y:S01]  /*290b0*/  LEA.HI.X.SX32 R45, R154, R122, 0x1, P6 ;  /* 0x0000007a9a2d7211 */ /* 0x000fe200030f0eff */
[----:B------:R-:W-:Y:S01]  /*290c0*/  ULDC UR6, c[0x0][0x22c] ;  /* 0x00008b0000067ab9 */ /* 0x000fe20000000800 */
[----:B---3--:R-:W-:-:S02]  /*290d0*/  LEA R48, P6, R151, R123, 0x1 ;  /* 0x0000007b97307211 */ /* 0x008fc400078c08ff */
[-C--:B------:R-:W-:Y:S02]  /*290e0*/  LEA.HI.X.SX32 R47, R152, R122.reuse, 0x1, P5 ;  /* 0x0000007a982f7211 */ /* 0x080fe400028f0eff */
[C---:B------:R-:W-:Y:S01]  /*290f0*/  ISETP.LT.AND P4, PT, R153.reuse, UR7, !P0 ;  /* 0x0000000799007c0c */ /* 0x040fe2000c781270 */
[----:B------:R-:W-:Y:S01]  /*29100*/  IMAD R153, R153, R201, RZ ;  /* 0x000000c999997224 */ /* 0x000fe200078e02ff */
[----:B------:R-:W-:Y:S01]  /*29110*/  LEA.HI.X.SX32 R49, R151, R122, 0x1, P6 ;  /* 0x0000007a97317211 */ /* 0x000fe200030f0eff */
[----:B------:R0:W-:Y:S04]  /*29120*/  @P1 STG.E.U16 desc[UR16][R44.64], R59 ;  /* 0x0000003b2c001986 */ /* 0x0001e8000c101510 */
[----:B------:R2:W-:Y:S01]  /*29130*/  @P3 STG.E.U16 desc[UR16][R46.64], R64 ;  /* 0x000000402e003986 */ /* 0x0005e2000c101510 */
[----:B----4-:R-:W-:-:S03]  /*29140*/  LEA R50, P5, R153, R123, 0x1 ;  /* 0x0000007b99327211 */ /* 0x010fc600078a08ff */
[----:B------:R-:W-:Y:S01]  /*29150*/  @P2 STG.E.U16 desc[UR16][R48.64], R65 ;  /* 0x0000004130002986 */ /* 0x000fe2000c101510 */
[C---:B------:R-:W-:Y:S01]  /*29160*/  ISETP.LT.AND P2, PT, R148.reuse, UR4, !P0 ;  /* 0x0000000494007c0c */ /* 0x040fe2000c741270 */
[-C--:B------:R-:W-:Y:S01]  /*29170*/  IMAD R148, R148, R201.reuse, RZ ;  /* 0x000000c994947224 */ /* 0x080fe200078e02ff */
[-C--:B------:R-:W-:Y:S01]  /*29180*/  LEA.HI.X.SX32 R51, R153, R122.reuse, 0x1, P5 ;  /* 0x0000007a99337211 */ /* 0x080fe200028f0eff */
[----:B------:R-:W-:Y:S01]  /*29190*/  ULDC UR4, c[0x0][0x22c] ;  /* 0x00008b0000047ab9 */ /* 0x000fe20000000800 */
[C---:B------:R-:W-:Y:S01]  /*291a0*/  ISETP.LT.AND P3, PT, R150.reuse, UR5, !P0 ;  /* 0x0000000596007c0c */ /* 0x040fe2000c761270 */
[----:B------:R-:W-:Y:S01]  /*291b0*/  IMAD R150, R150, R201, RZ ;  /* 0x000000c996967224 */ /* 0x000fe200078e02ff */
[----:B0-----:R-:W-:Y:S01]  /*291c0*/  LEA R44, P1, R148, R123, 0x1 ;  /* 0x0000007b942c7211 */ /* 0x001fe200078208ff */
[----:B------:R0:W-:Y:S01]  /*291d0*/  @P4 STG.E.U16 desc[UR16][R50.64], R66 ;  /* 0x0000004232004986 */ /* 0x0001e2000c101510 */
[----:B------:R-:W-:Y:S01]  /*291e0*/  ULDC UR5, c[0x0][0x22c] ;  /* 0x00008b0000057ab9 */ /* 0x000fe20000000800 */
[C---:B------:R-:W-:Y:S01]  /*291f0*/  ISETP.LT.AND P4, PT, R142.reuse, UR4, !P0 ;  /* 0x000000048e007c0c */ /* 0x040fe2000c781270 */
[----:B------:R-:W-:Y:S01]  /*29200*/  IMAD R142, R142, R201, RZ ;  /* 0x000000c98e8e7224 */ /* 0x000fe200078e02ff */
[----:B------:R-:W-:Y:S01]  /*29210*/  LEA.HI.X.SX32 R45, R148, R122, 0x1, P1 ;  /* 0x0000007a942d7211 */ /* 0x000fe200008f0eff */
[----:B------:R-:W-:Y:S01]  /*29220*/  ULDC UR4, c[0x0][0x22c] ;  /* 0x00008b0000047ab9 */ /* 0x000fe20000000800 */
[----:B--2---:R-:W-:-:S02]  /*29230*/  LEA R46, P5, R150, R123, 0x1 ;  /* 0x0000007b962e7211 */ /* 0x004fc400078a08ff */
[C---:B------:R-:W-:Y:S01]  /*29240*/  ISETP.LT.AND P1, PT, R135.reuse, UR5, !P0 ;  /* 0x0000000587007c0c */ /* 0x040fe2000c721270 */
[----:B------:R-:W-:Y:S01]  /*29250*/  IMAD R135, R135, R201, RZ ;  /* 0x000000c987877224 */ /* 0x000fe200078e02ff */
[----:B------:R-:W-:Y:S01]  /*29260*/  LEA.HI.X.SX32 R47, R150, R122, 0x1, P5 ;  /* 0x0000007a962f7211 */ /* 0x000fe200028f0eff */
[----:B------:R-:W-:Y:S01]  /*29270*/  @P2 STG.E.U16 desc[UR16][R44.64], R67 ;  /* 0x000000432c002986 */ /* 0x000fe2000c101510 */
[----:B0-----:R-:W-:Y:S01]  /*29280*/  PRMT R51, R64, 0x7632, R51 ;  /* 0x0000763240337816 */ /* 0x001fe20000000033 */
[----:B------:R-:W-:Y:S01]  /*29290*/  ULDC UR5, c[0x0][0x22c] ;  /* 0x00008b0000057ab9 */ /* 0x000fe20000000800 */
[-C--:B------:R-:W-:Y:S02]  /*292a0*/  LEA R48, P6, R142, R123.reuse, 0x1 ;  /* 0x0000007b8e307211 */ /* 0x080fe400078c08ff */
[----:B------:R-:W-:Y:S01]  /*292b0*/  LEA R50, P2, R135, R123, 0x1 ;  /* 0x0000007b87327211 */ /* 0x000fe200078408ff */
[----:B------:R0:W-:Y:S01]  /*292c0*/  @P3 STG.E.U16 desc[UR16][R46.64], R51 ;  /* 0x000000332e003986 */ /* 0x0001e2000c101510 */
[----:B------:R-:W-:-:S02]  /*292d0*/  PRMT R56, R65, 0x7632, R56 ;  /* 0x0000763241387816 */ /* 0x000fc40000000038 */
[-C--:B------:R-:W-:Y:S02]  /*292e0*/  LEA.HI.X.SX32 R49, R142, R122.reuse, 0x1, P6 ;  /* 0x0000007a8e317211 */ /* 0x080fe400030f0eff */
[----:B------:R-:W-:Y:S02]  /*292f0*/  PRMT R57, R66, 0x7632, R57 ;  /* 0x0000763242397816 */ /* 0x000fe40000000039 */
[C---:B------:R-:W-:Y:S01]  /*29300*/  ISETP.LT.AND P5, PT, R149.reuse, UR4, !P0 ;  /* 0x0000000495007c0c */ /* 0x040fe2000c7a1270 */
[----:B------:R-:W-:Y:S01]  /*29310*/  IMAD R149, R149, R201, RZ ;  /* 0x000000c995957224 */ /* 0x000fe200078e02ff */
[-C--:B0-----:R-:W-:Y:S01]  /*29320*/  LEA.HI.X.SX32 R51, R135, R122.reuse, 0x1, P2 ;  /* 0x0000007a87337211 */ /* 0x081fe200010f0eff */
[----:B------:R0:W-:Y:S01]  /*29330*/  @P4 STG.E.U16 desc[UR16][R48.64], R56 ;  /* 0x0000003830004986 */ /* 0x0001e2000c101510 */
[----:B------:R-:W-:Y:S02]  /*29340*/  ULDC UR4, c[0x0][0x22c] ;  /* 0x00008b0000047ab9 */ /* 0x000fe40000000800 */
[----:B------:R-:W-:Y:S01]  /*29350*/  ISETP.LT.AND P4, PT, R141, UR4, !P0 ;  /* 0x000000048d007c0c */ /* 0x000fe2000c781270 */
[----:B------:R2:W-:Y:S01]  /*29360*/  @P1 STG.E.U16 desc[UR16][R50.64], R57 ;  /* 0x0000003932001986 */ /* 0x0005e2000c101510 */
[----:B------:R-:W-:Y:S01]  /*29370*/  LEA R44, P1, R149, R123, 0x1 ;  /* 0x0000007b952c7211 */ /* 0x000fe200078208ff */
[-C--:B------:R-:W-:Y:S01]  /*29380*/  IMAD R141, R141, R201.reuse, RZ ;  /* 0x000000c98d8d7224 */ /* 0x080fe200078e02ff */
[C---:B------:R-:W-:Y:S01]  /*29390*/  ISETP.LT.AND P3, PT, R143.reuse, UR5, !P0 ;  /* 0x000000058f007c0c */ /* 0x040fe2000c761270 */
[-C--:B------:R-:W-:Y:S01]  /*293a0*/  IMAD R143, R143, R201.reuse, RZ ;  /* 0x000000c98f8f7224 */ /* 0x080fe200078e02ff */
[----:B------:R-:W-:Y:S01]  /*293b0*/  PRMT R58, R67, 0x7632, R58 ;  /* 0x00007632433a7816 */ /* 0x000fe2000000003a */
[----:B------:R-:W-:Y:S01]  /*293c0*/  ULDC UR4, c[0x0][0x22c] ;  /* 0x00008b0000047ab9 */ /* 0x000fe20000000800 */
[----:B------:R-:W-:Y:S01]  /*293d0*/  LEA.HI.X.SX32 R45, R149, R122, 0x1, P1 ;  /* 0x0000007a952d7211 */ /* 0x000fe200008f0eff */
[----:B------:R-:W-:Y:S01]  /*293e0*/  ULDC UR5, c[0x0][0x22c] ;  /* 0x00008b0000057ab9 */ /* 0x000fe20000000800 */
[C---:B------:R-:W-:Y:S01]  /*293f0*/  ISETP.LT.AND P2, PT, R140.reuse, UR6, !P0 ;  /* 0x000000068c007c0c */ /* 0x040fe2000c741270 */
[----:B------:R-:W-:Y:S01]  /*29400*/  IMAD R140, R140, R201, RZ ;  /* 0x000000c98c8c7224 */ /* 0x000fe200078e02ff */
[-C--:B------:R-:W-:Y:S01]  /*29410*/  LEA R46, P1, R141, R123.reuse, 0x1 ;  /* 0x0000007b8d2e7211 */ /* 0x080fe200078208ff */
[----:B------:R3:W-:Y:S01]  /*29420*/  @P5 STG.E.U16 desc[UR16][R44.64], R58 ;  /* 0x0000003a2c005986 */ /* 0x0007e2000c101510 */
[-C--:B0-----:R-:W-:Y:S01]  /*29430*/  LEA R48, P6, R143, R123.reuse, 0x1 ;  /* 0x0000007b8f307211 */ /* 0x081fe200078c08ff */
[----:B------:R-:W-:Y:S01]  /*29440*/  ULDC UR6, c[0x0][0x22c] ;  /* 0x00008b0000067ab9 */ /* 0x000fe20000000800 */
[----:B--2---:R-:W-:-:S02]  /*29450*/  LEA R50, P5, R140, R123, 0x1 ;  /* 0x0000007b8c327211 */ /* 0x004fc400078a08ff */
[-C--:B------:R-:W-:Y:S02]  /*29460*/  LEA.HI.X.SX32 R47, R141, R122.reuse, 0x1, P1 ;  /* 0x0000007a8d2f7211 */ /* 0x080fe400008f0eff */
[----:B------:R-:W-:Y:S01]  /*29470*/  ISETP.LT.AND P1, PT, R208, UR4, !P0 ;  /* 0x00000004d0007c0c */ /* 0x000fe2000c721270 */
[----:B------:R-:W-:Y:S01]  /*29480*/  ULDC UR4, c[0x0][0x22c] ;  /* 0x00008b0000047ab9 */ /* 0x000fe20000000800 */
[-C--:B------:R-:W-:Y:S02]  /*29490*/  LEA.HI.X.SX32 R49, R143, R122.reuse, 0x1, P6 ;  /* 0x0000007a8f317211 */ /* 0x080fe400030f0eff */
[----:B------:R-:W-:Y:S01]  /*294a0*/  LEA.HI.X.SX32 R51, R140, R122, 0x1, P5 ;  /* 0x0000007a8c337211 */ /* 0x000fe200028f0eff */
[----:B------:R0:W-:Y:S01]  /*294b0*/  @P4 STG.E.U16 desc[UR16][R46.64], R72 ;  /* 0x000000482e004986 */ /* 0x0001e2000c101510 */
[C---:B------:R-:W-:Y:S01]  /*294c0*/  ISETP.LT.AND P6, PT, R134.reuse, UR4, !P0 ;  /* 0x0000000486007c0c */ /* 0x040fe2000c7c1270 */
[----:B------:R-:W-:Y:S01]  /*294d0*/  IMAD R134, R134, R201, RZ ;  /* 0x000000c986867224 */ /* 0x000fe200078e02ff */
[----:B------:R-:W-:Y:S01]  /*294e0*/  ULDC UR4, c[0x0][0x22c] ;  /* 0x00008b0000047ab9 */ /* 0x000fe20000000800 */
[----:B------:R2:W-:Y:S04]  /*294f0*/  @P3 STG.E.U16 desc[UR16][R48.64], R73 ;  /* 0x0000004930003986 */ /* 0x0005e8000c101510 */
[----:B------:R-:W-:Y:S01]  /*29500*/  @P2 STG.E.U16 desc[UR16][R50.64], R74 ;  /* 0x0000004a32002986 */ /* 0x000fe2000c101510 */
[----:B---3--:R-:W-:-:S02]  /*29510*/  LEA R44, P2, R134, R123, 0x1 ;  /* 0x0000007b862c7211 */ /* 0x008fc400078408ff */
[C---:B------:R-:W-:Y:S01]  /*29520*/  ISETP.LT.AND P4, PT, R126.reuse, UR4, !P0 ;  /* 0x000000047e007c0c */ /* 0x040fe2000c781270 */
[-C--:B------:R-:W-:Y:S01]  /*29530*/  IMAD R126, R126, R201.reuse, RZ ;  /* 0x000000c97e7e7224 */ /* 0x080fe200078e02ff */
[C---:B------:R-:W-:Y:S01]  /*29540*/  ISETP.LT.AND P3, PT, R133.reuse, UR5, !P0 ;  /* 0x0000000585007c0c */ /* 0x040fe2000c761270 */
[----:B------:R-:W-:Y:S01]  /*29550*/  IMAD R133, R133, R201, RZ ;  /* 0x000000c985857224 */ /* 0x000fe200078e02ff */
[----:B------:R-:W-:Y:S01]  /*29560*/  LEA.HI.X.SX32 R45, R134, R122, 0x1, P2 ;  /* 0x0000007a862d7211 */ /* 0x000fe200010f0eff */
[----:B------:R-:W-:Y:S01]  /*29570*/  ULDC UR4, c[0x0][0x22c] ;  /* 0x00008b0000047ab9 */ /* 0x000fe20000000800 */
[-C--:B0-----:R-:W-:Y:S01]  /*29580*/  LEA R46, P5, R126, R123.reuse, 0x1 ;  /* 0x0000007b7e2e7211 */ /* 0x081fe200078a08ff */
[----:B------:R-:W-:Y:S01]  /*29590*/  ULDC UR5, c[0x0][0x22c] ;  /* 0x00008b0000057ab9 */ /* 0x000fe20000000800 */
[----:B------:R-:W-:Y:S01]  /*295a0*/  PRMT R56, R72, 0x7632, R56 ;  /* 0x0000763248387816 */ /* 0x000fe20000000038 */
[----:B------:R0:W-:Y:S01]  /*295b0*/  @P6 STG.E.U16 desc[UR16][R44.64], R75 ;  /* 0x0000004b2c006986 */ /* 0x0001e2000c101510 */
[----:B--2---:R-:W-:-:S02]  /*295c0*/  LEA R48, P6, R133, R123, 0x1 ;  /* 0x0000007b85307211 */ /* 0x004fc400078c08ff */
[-C--:B------:R-:W-:Y:S01]  /*295d0*/  LEA.HI.X.SX32 R47, R126, R122.reuse, 0x1, P5 ;  /* 0x0000007a7e2f7211 */ /* 0x080fe200028f0eff */
[----:B------:R-:W2:Y:S01]  /*295e0*/  LDS.128 R208, [R211] ;  /* 0x00000000d3d07984 */ /* 0x000ea20000000c00 */
[----:B------:R-:W-:Y:S02]  /*295f0*/  LEA.HI.X.SX32 R49, R133, R122, 0x1, P6 ;  /* 0x0000007a85317211 */ /* 0x000fe400030f0eff */
[----:B------:R-:W-:Y:S02]  /*29600*/  PRMT R57, R73, 0x7632, R57 ;  /* 0x0000763249397816 */ /* 0x000fe40000000039 */
[C---:B------:R-:W-:Y:S01]  /*29610*/  ISETP.LT.AND P6, PT, R132.reuse, UR4, !P0 ;  /* 0x0000000484007c0c */ /* 0x040fe2000c7c1270 */
[-C--:B------:R-:W-:Y:S01]  /*29620*/  IMAD R132, R132, R201.reuse, RZ ;  /* 0x000000c984847224 */ /* 0x080fe200078e02ff */
[C---:B------:R-:W-:Y:S01]  /*29630*/  ISETP.LT.AND P2, PT, R111.reuse, UR6, !P0 ;  /* 0x000000066f007c0c */ /* 0x040fe2000c741270 */
[----:B------:R-:W-:Y:S01]  /*29640*/  IMAD R111, R111, R201, RZ ;  /* 0x000000c96f6f7224 */ /* 0x000fe200078e02ff */
[----:B------:R3:W-:Y:S01]  /*29650*/  @P4 STG.E.U16 desc[UR16][R46.64], R56 ;  /* 0x000000382e004986 */ /* 0x0007e2000c101510 */
[----:B------:R-:W-:-:S03]  /*29660*/  ULDC UR4, c[0x0][0x22c] ;  /* 0x00008b0000047ab9 */ /* 0x000fc60000000800 */
[----:B------:R-:W-:Y:S01]  /*29670*/  @P3 STG.E.U16 desc[UR16][R48.64], R57 ;  /* 0x0000003930003986 */ /* 0x000fe2000c101510 */
[CC--:B0-----:R-:W-:Y:S02]  /*29680*/  LEA R44, P3, R132.reuse, R123.reuse, 0x1 ;  /* 0x0000007b842c7211 */ /* 0x0c1fe400078608ff */
[C---:B------:R-:W-:Y:S02]  /*29690*/  LEA R50, P5, R111.reuse, R123, 0x1 ;  /* 0x0000007b6f327211 */ /* 0x040fe400078a08ff */
[-C--:B------:R-:W-:Y:S02]  /*296a0*/  LEA.HI.X.SX32 R45, R132, R122.reuse, 0x1, P3 ;  /* 0x0000007a842d7211 */ /* 0x080fe400018f0eff */
[----:B------:R-:W-:Y:S02]  /*296b0*/  PRMT R58, R74, 0x7632, R58 ;  /* 0x000076324a3a7816 */ /* 0x000fe4000000003a */
[-C--:B------:R-:W-:Y:S02]  /*296c0*/  LEA.HI.X.SX32 R51, R111, R122.reuse, 0x1, P5 ;  /* 0x0000007a6f337211 */ /* 0x080fe400028f0eff */
[C---:B------:R-:W-:Y:S01]  /*296d0*/  ISETP.LT.AND P3, PT, R127.reuse, UR4, !P0 ;  /* 0x000000047f007c0c */ /* 0x040fe2000c761270 */
[----:B------:R-:W-:Y:S01]  /*296e0*/  IMAD R127, R127, R201, RZ ;  /* 0x000000c97f7f7224 */ /* 0x000fe200078e02ff */
[----:B------:R-:W-:Y:S01]  /*296f0*/  PRMT R59, R75, 0x7632, R59 ;  /* 0x000076324b3b7816 */ /* 0x000fe2000000003b */
[----:B------:R0:W-:Y:S01]  /*29700*/  @P2 STG.E.U16 desc[UR16][R50.64], R58 ;  /* 0x0000003a32002986 */ /* 0x0001e2000c101510 */
[----:B------:R-:W-:Y:S01]  /*29710*/  ISETP.LT.AND P4, PT, R119, UR5, !P0 ;  /* 0x0000000577007c0c */ /* 0x000fe2000c781270 */
[----:B------:R-:W-:Y:S01]  /*29720*/  ULDC UR4, c[0x0][0x22c] ;  /* 0x00008b0000047ab9 */ /* 0x000fe20000000800 */
[----:B---3--:R-:W-:Y:S01]  /*29730*/  LEA R46, P2, R127, R123, 0x1 ;  /* 0x0000007b7f2e7211 */ /* 0x008fe200078408ff */
[----:B------:R-:W-:Y:S01]  /*29740*/  IMAD R119, R119, R201, RZ ;  /* 0x000000c977777224 */ /* 0x000fe200078e02ff */
[----:B------:R3:W-:Y:S01]  /*29750*/  @P6 STG.E.U16 desc[UR16][R44.64], R59 ;  /* 0x0000003b2c006986 */ /* 0x0007e2000c101510 */
[----:B------:R-:W-:Y:S01]  /*29760*/  ULDC UR5, c[0x0][0x22c] ;  /* 0x00008b0000057ab9 */ /* 0x000fe20000000800 */
[----:B------:R-:W-:-:S02]  /*29770*/  LEA.HI.X.SX32 R47, R127, R122, 0x1, P2 ;  /* 0x0000007a7f2f7211 */ /* 0x000fc400010f0eff */
[C---:B------:R-:W-:Y:S01]  /*29780*/  ISETP.LT.AND P2, PT, R124.reuse, UR4, !P0 ;  /* 0x000000047c007c0c */ /* 0x040fe2000c741270 */
[----:B------:R-:W-:Y:S01]  /*29790*/  ULDC UR4, c[0x0][0x22c] ;  /* 0x00008b0000047ab9 */ /* 0x000fe20000000800 */
[----:B0-----:R-:W-:Y:S01]  /*297a0*/  IMAD R51, R124, R201, RZ ;  /* 0x000000c97c337224 */ /* 0x001fe200078e02ff */
[-C--:B------:R-:W-:Y:S01]  /*297b0*/  LEA R48, P6, R119, R123.reuse, 0x1 ;  /* 0x0000007b77307211 */ /* 0x080fe200078c08ff */
[----:B------:R0:W-:Y:S01]  /*297c0*/  @P3 STG.E.U16 desc[UR16][R46.64], R76 ;  /* 0x0000004c2e003986 */ /* 0x0001e2000c101510 */
[----:B------:R-:W-:Y:S01]  /*297d0*/  ISETP.LT.AND P3, PT, R125, UR4, !P0 ;  /* 0x000000047d007c0c */ /* 0x000fe2000c761270 */
[----:B------:R-:W-:Y:S01]  /*297e0*/  ULDC UR4, c[0x0][0x22c] ;  /* 0x00008b0000047ab9 */ /* 0x000fe20000000800 */
[----:B------:R-:W-:Y:S02]  /*297f0*/  LEA R50, P5, R51, R123, 0x1 ;  /* 0x0000007b33327211 */ /* 0x000fe400078a08ff */
[-C--:B------:R-:W-:Y:S02]  /*29800*/  LEA.HI.X.SX32 R49, R119, R122.reuse, 0x1, P6 ;  /* 0x0000007a77317211 */ /* 0x080fe400030f0eff */
[----:B------:R-:W-:-:S02]  /*29810*/  LEA.HI.X.SX32 R51, R51, R122, 0x1, P5 ;  /* 0x0000007a33337211 */ /* 0x000fc400028f0eff */
[C---:B------:R-:W-:Y:S01]  /*29820*/  ISETP.LT.AND P5, PT, R118.reuse, UR4, !P0 ;  /* 0x0000000476007c0c */ /* 0x040fe2000c7a1270 */
[----:B------:R-:W-:Y:S01]  /*29830*/  IMAD R118, R118, R201, RZ ;  /* 0x000000c976767224 */ /* 0x000fe200078e02ff */
[----:B------:R-:W-:Y:S01]  /*29840*/  @P4 STG.E.U16 desc[UR16][R48.64], R77 ;  /* 0x0000004d30004986 */ /* 0x000fe2000c101510 */
[----:B------:R-:W-:-:S03]  /*29850*/  ULDC UR4, c[0x0][0x22c] ;  /* 0x00008b0000047ab9 */ /* 0x000fc60000000800 */
[----:B------:R4:W-:Y:S01]  /*29860*/  @P2 STG.E.U16 desc[UR16][R50.64], R78 ;  /* 0x0000004e32002986 */ /* 0x0009e2000c101510 */
[C---:B------:R-:W-:Y:S01]  /*29870*/  ISETP.LT.AND P2, PT, R53.reuse, UR4, !P0 ;  /* 0x0000000435007c0c */ /* 0x040fe2000c741270 */
[----:B------:R-:W-:Y:S01]  /*29880*/  IMAD R53, R53, R201, RZ ;  /* 0x000000c935357224 */ /* 0x000fe200078e02ff */
[----:B---3--:R-:W-:Y:S01]  /*29890*/  LEA R44, P4, R118, R123, 0x1 ;  /* 0x0000007b762c7211 */ /* 0x008fe200078808ff */
[----:B------:R-:W-:Y:S01]  /*298a0*/  ULDC UR4, c[0x0][0x22c] ;  /* 0x00008b0000047ab9 */ /* 0x000fe20000000800 */
[----:B------:R-:W-:Y:S02]  /*298b0*/  ISETP.LT.AND P6, PT, R110, UR5, !P0 ;  /* 0x000000056e007c0c */ /* 0x000fe4000c7c1270 */
[-C--:B------:R-:W-:Y:S01]  /*298c0*/  LEA.HI.X.SX32 R45, R118, R122.reuse, 0x1, P4 ;  /* 0x0000007a762d7211 */ /* 0x080fe200020f0eff */
[----:B------:R-:W-:Y:S01]  /*298d0*/  IMAD R110, R110, R201, RZ ;  /* 0x000000c96e6e7224 */ /* 0x000fe200078e02ff */
[C---:B0-----:R-:W-:Y:S01]  /*298e0*/  LEA R46, P4, R53.reuse, R123, 0x1 ;  /* 0x0000007b352e7211 */ /* 0x041fe200078808ff */
[----:B------:R-:W-:Y:S01]  /*298f0*/  ULDC UR5, c[0x0][0x22c] ;  /* 0x00008b0000057ab9 */ /* 0x000fe20000000800 */
[----:B----4-:R-:W-:Y:S01]  /*29900*/  PRMT R51, R76, 0x7632, R51 ;  /* 0x000076324c337816 */ /* 0x010fe20000000033 */
[----:B------:R0:W-:Y:S01]  /*29910*/  @P5 STG.E.U16 desc[UR16][R44.64], R79 ;  /* 0x0000004f2c005986 */ /* 0x0001e2000c101510 */
[----:B------:R-:W-:-:S02]  /*29920*/  LEA.HI.X.SX32 R47, R53, R122, 0x1, P4 ;  /* 0x0000007a352f7211 */ /* 0x000fc400020f0eff */
[C---:B------:R-:W-:Y:S01]  /*29930*/  ISETP.LT.AND P4, PT, R108.reuse, UR4, !P0 ;  /* 0x000000046c007c0c */ /* 0x040fe2000c781270 */
[----:B------:R-:W-:Y:S01]  /*29940*/  IMAD R108, R108, R201, RZ ;  /* 0x000000c96c6c7224 */ /* 0x000fe200078e02ff */
[C---:B------:R-:W-:Y:S01]  /*29950*/  LEA R48, P5, R110.reuse, R123, 0x1 ;  /* 0x0000007b6e307211 */ /* 0x040fe200078a08ff */
[----:B------:R3:W-:Y:S01]  /*29960*/  @P2 STG.E.U16 desc[UR16][R46.64], R51 ;  /* 0x000000332e002986 */ /* 0x0007e2000c101510 */
[----:B------:R-:W-:Y:S01]  /*29970*/  PRMT R57, R77, 0x7632, R57 ;  /* 0x000076324d397816 */ /* 0x000fe20000000039 */
[----:B------:R-:W-:Y:S01]  /*29980*/  ULDC UR4, c[0x0][0x22c] ;  /* 0x00008b0000047ab9 */ /* 0x000fe20000000800 */
[-C--:B------:R-:W-:Y:S02]  /*29990*/  LEA.HI.X.SX32 R49, R110, R122.reuse, 0x1, P5 ;  /* 0x0000007a6e317211 */ /* 0x080fe400028f0eff */
[C---:B------:R-:W-:Y:S01]  /*299a0*/  ISETP.LT.AND P2, PT, R117.reuse, UR5, !P0 ;  /* 0x0000000575007c0c */ /* 0x040fe2000c741270 */
[----:B------:R-:W-:Y:S01]  /*299b0*/  IMAD R117, R117, R201, RZ ;  /* 0x000000c975757224 */ /* 0x000fe200078e02ff */
[----:B0-----:R-:W-:Y:S01]  /*299c0*/  LEA R44, P5, R108, R123, 0x1 ;  /* 0x0000007b6c2c7211 */ /* 0x001fe200078a08ff */
[----:B------:R0:W-:Y:S01]  /*299d0*/  @P6 STG.E.U16 desc[UR16][R48.64], R57 ;  /* 0x0000003930006986 */ /* 0x0001e2000c101510 */
[----:B------:R-:W-:Y:S01]  /*299e0*/  PRMT R59, R78, 0x7632, R59 ;  /* 0x000076324e3b7816 */ /* 0x000fe2000000003b */
[----:B------:R-:W-:Y:S01]  /*299f0*/  ULDC UR5, c[0x0][0x22c] ;  /* 0x00008b0000057ab9 */ /* 0x000fe20000000800 */
[----:B------:R-:W-:-:S02]  /*29a00*/  LEA.HI.X.SX32 R45, R108, R122, 0x1, P5 ;  /* 0x0000007a6c2d7211 */ /* 0x000fc400028f0eff */
[C---:B------:R-:W-:Y:S01]  /*29a10*/  ISETP.LT.AND P5, PT, R116.reuse, UR4, !P0 ;  /* 0x0000000474007c0c */ /* 0x040fe2000c7a1270 */
[----:B------:R-:W-:Y:S01]  /*29a20*/  IMAD R116, R116, R201, RZ ;  /* 0x000000c974747224 */ /* 0x000fe200078e02ff */
[-C--:B------:R-:W-:Y:S02]  /*29a30*/  LEA R50, P6, R117, R123.reuse, 0x1 ;  /* 0x0000007b75327211 */ /* 0x080fe400078c08ff */
[----:B------:R-:W-:Y:S01]  /*29a40*/  PRMT R60, R79, 0x7632, R60 ;  /* 0x000076324f3c7816 */ /* 0x000fe2000000003c */
[----:B------:R-:W-:Y:S01]  /*29a50*/  IMAD R56, R201, 0x2, R116 ;  /* 0x00000002c9387824 */ /* 0x000fe200078e0274 */
[----:B---3--:R-:W-:Y:S01]  /*29a60*/  LEA.HI.X.SX32 R51, R117, R122, 0x1, P6 ;  /* 0x0000007a75337211 */ /* 0x008fe200030f0eff */
[----:B------:R3:W-:Y:S01]  /*29a70*/  @P4 STG.E.U16 desc[UR16][R44.64], R59 ;  /* 0x0000003b2c004986 */ /* 0x0007e2000c101510 */
[----:B------:R-:W-:Y:S01]  /*29a80*/  LEA R46, P6, R116, R123, 0x1 ;  /* 0x0000007b742e7211 */ /* 0x000fe200078c08ff */
[----:B------:R-:W-:Y:S01]  /*29a90*/  IMAD R58, R201, 0x2, R56 ;  /* 0x00000002c93a7824 */ /* 0x000fe200078e0238 */
[----:B------:R-:W-:-:S02]  /*29aa0*/  ULDC UR4, c[0x0][0x22c] ;  /* 0x00008b0000047ab9 */ /* 0x000fc40000000800 */
[-C--:B------:R-:W-:Y:S02]  /*29ab0*/  LEA.HI.X.SX32 R47, R116, R122.reuse, 0x1, P6 ;  /* 0x0000007a742f7211 */ /* 0x080fe400030f0eff */
[CC--:B0-----:R-:W-:Y:S01]  /*29ac0*/  LEA R48, P6, R56.reuse, R123.reuse, 0x1 ;  /* 0x0000007b38307211 */ /* 0x0c1fe200078c08ff */
[----:B------:R0:W-:Y:S01]  /*29ad0*/  @P2 STG.E.U16 desc[UR16][R50.64], R60 ;  /* 0x0000003c32002986 */ /* 0x0001e2000c101510 */
[----:B------:R-:W-:Y:S01]  /*29ae0*/  ISETP.LT.AND P4, PT, R109, UR5, !P0 ;  /* 0x000000056d007c0c */ /* 0x000fe2000c781270 */
[----:B------:R-:W-:Y:S01]  /*29af0*/  ULDC UR5, c[0x0][0x22c] ;  /* 0x00008b0000057ab9 */ /* 0x000fe20000000800 */
[----:B------:R-:W-:Y:S01]  /*29b00*/  ISETP.LT.AND P2, PT, R43, UR4, !P0 ;  /* 0x000000042b007c0c */ /* 0x000fe2000c741270 */
[----:B------:R-:W-:Y:S01]  /*29b10*/  ULDC UR4, c[0x0][0x22c] ;  /* 0x00008b0000047ab9 */ /* 0x000fe20000000800 */
[-C--:B------:R-:W-:Y:S01]  /*29b20*/  LEA.HI.X.SX32 R49, R56, R122.reuse, 0x1, P6 ;  /* 0x0000007a38317211 */ /* 0x080fe200030f0eff */
[----:B------:R-:W-:Y:S01]  /*29b30*/  IMAD R56, R201, 0x2, R58 ;  /* 0x00000002c9387824 */ /* 0x000fe200078e023a */
[CC--:B---3--:R-:W-:Y:S01]  /*29b40*/  LEA R44, P6, R58.reuse, R123.reuse, 0x1 ;  /* 0x0000007b3a2c7211 */ /* 0x0c8fe200078c08ff */
[----:B------:R3:W-:Y:S01]  /*29b50*/  @P5 STG.E.U16 desc[UR16][R46.64], R80 ;  /* 0x000000502e005986 */ /* 0x0007e2000c101510 */
[----:B------:R-:W-:Y:S01]  /*29b60*/  ISETP.LT.AND P5, PT, R55, UR4, !P0 ;  /* 0x0000000437007c0c */ /* 0x000fe2000c7a1270 */
[----:B------:R-:W-:Y:S01]  /*29b70*/  ULDC UR4, c[0x0][0x22c] ;  /* 0x00008b0000047ab9 */ /* 0x000fe20000000800 */
[-C--:B------:R-:W-:Y:S01]  /*29b80*/  LEA.HI.X.SX32 R45, R58, R122.reuse, 0x1, P6 ;  /* 0x0000007a3a2d7211 */ /* 0x080fe200030f0eff */
[----:B------:R4:W-:Y:S01]  /*29b90*/  @P3 STG.E.U16 desc[UR16][R48.64], R81 ;  /* 0x0000005130003986 */ /* 0x0009e2000c101510 */
[----:B------:R-:W-:Y:S01]  /*29ba0*/  ISETP.LT.AND P3, PT, R54, UR4, !P0 ;  /* 0x0000000436007c0c */ /* 0x000fe2000c761270 */
[C---:B------:R-:W-:Y:S01]  /*29bb0*/  IMAD R54, R201.reuse, 0x2, R56 ;  /* 0x00000002c9367824 */ /* 0x040fe200078e0238 */
[CC--:B0-----:R-:W-:Y:S01]  /*29bc0*/  LEA R50, P6, R56.reuse, R123.reuse, 0x1 ;  /* 0x0000007b38327211 */ /* 0x0c1fe200078c08ff */
[----:B------:R-:W-:Y:S01]  /*29bd0*/  ULDC UR4, c[0x0][0x22c] ;  /* 0x00008b0000047ab9 */ /* 0x000fe20000000800 */
[----:B------:R0:W-:Y:S02]  /*29be0*/  @P4 STG.E.U16 desc[UR16][R44.64], R82 ;  /* 0x000000522c004986 */ /* 0x0001e4000c101510 */
[----:B------:R-:W-:Y:S01]  /*29bf0*/  LEA.HI.X.SX32 R51, R56, R122, 0x1, P6 ;  /* 0x0000007a38337211 */ /* 0x000fe200030f0eff */
[----:B------:R-:W-:Y:S01]  /*29c00*/  IMAD R56, R201, 0x2, R54 ;  /* 0x00000002c9387824 */ /* 0x000fe200078e0236 */
[----:B---3--:R-:W-:-:S02]  /*29c10*/  LEA R46, P6, R54, R123, 0x1 ;  /* 0x0000007b362e7211 */ /* 0x008fc400078c08ff */
[----:B------:R-:W-:Y:S01]  /*29c20*/  ISETP.LT.AND P4, PT, R41, UR4, !P0 ;  /* 0x0000000429007c0c */ /* 0x000fe2000c781270 */
[----:B------:R-:W-:Y:S01]  /*29c30*/  ULDC UR4, c[0x0][0x22c] ;  /* 0x00008b0000047ab9 */ /* 0x000fe20000000800 */
[----:B------:R3:W-:Y:S01]  /*29c40*/  @P2 STG.E.U16 desc[UR16][R50.64], R83 ;  /* 0x0000005332002986 */ /* 0x0007e2000c101510 */
[----:B------:R-:W-:Y:S02]  /*29c50*/  LEA.HI.X.SX32 R47, R54, R122, 0x1, P6 ;  /* 0x0000007a362f7211 */ /* 0x000fe400030f0eff */
[----:B------:R-:W-:Y:S01]  /*29c60*/  ISETP.LT.AND P2, PT, R52, UR4, !P0 ;  /* 0x0000000434007c0c */ /* 0x000fe2000c741270 */
[----:B------:R-:W-:Y:S01]  /*29c70*/  IMAD R52, R201, 0x2, R56 ;  /* 0x00000002c9347824 */ /* 0x000fe200078e0238 */
[----:B----4-:R-:W-:Y:S01]  /*29c80*/  LEA R48, P6, R56, R123, 0x1 ;  /* 0x0000007b38307211 */ /* 0x010fe200078c08ff */
[----:B------:R-:W-:-:S03]  /*29c90*/  ULDC UR4, c[0x0][0x22c] ;  /* 0x00008b0000047ab9 */ /* 0x000fc60000000800 */
[-C--:B------:R-:W-:Y:S02]  /*29ca0*/  LEA.HI.X.SX32 R49, R56, R122.reuse, 0x1, P6 ;  /* 0x0000007a38317211 */ /* 0x080fe400030f0eff */
[-C--:B0-----:R-:W-:Y:S02]  /*29cb0*/  LEA R44, P6, R52, R123.reuse, 0x1 ;  /* 0x0000007b342c7211 */ /* 0x081fe400078c08ff */
[----:B------:R-:W-:Y:S02]  /*29cc0*/  PRMT R80, R80, 0x7632, R80 ;  /* 0x0000763250507816 */ /* 0x000fe40000000050 */
[-C--:B------:R-:W-:Y:S01]  /*29cd0*/  LEA.HI.X.SX32 R45, R52, R122.reuse, 0x1, P6 ;  /* 0x0000007a342d7211 */ /* 0x080fe200030f0eff */
[----:B------:R-:W-:Y:S01]  /*29ce0*/  IMAD R52, R201, 0x2, R52 ;  /* 0x00000002c9347824 */ /* 0x000fe200078e0234 */
[----:B------:R-:W-:Y:S01]  /*29cf0*/  PRMT R81, R81, 0x7632, R81 ;  /* 0x0000763251517816 */ /* 0x000fe20000000051 */
[----:B------:R0:W-:Y:S01]  /*29d00*/  @P5 STG.E.U16 desc[UR16][R46.64], R80 ;  /* 0x000000502e005986 */ /* 0x0001e2000c101510 */
[----:B------:R-:W-:Y:S01]  /*29d10*/  ISETP.LT.AND P5, PT, R42, UR4, !P0 ;  /* 0x000000042a007c0c */ /* 0x000fe2000c7a1270 */
[----:B------:R-:W-:Y:S01]  /*29d20*/  ULDC UR4, c[0x0][0x22c] ;  /* 0x00008b0000047ab9 */ /* 0x000fe20000000800 */
[----:B------:R-:W-:Y:S01]  /*29d30*/  PRMT R82, R82, 0x7632, R82 ;  /* 0x0000763252527816 */ /* 0x000fe20000000052 */
[----:B------:R4:W-:Y:S01]  /*29d40*/  @P3 STG.E.U16 desc[UR16][R48.64], R81 ;  /* 0x0000005130003986 */ /* 0x0009e2000c101510 */
[C---:B------:R-:W-:Y:S01]  /*29d50*/  LEA R42, P6, R52.reuse, R123, 0x1 ;  /* 0x0000007b342a7211 */ /* 0x040fe200078c08ff */
[----:B---3--:R-:W-:Y:S01]  /*29d60*/  IMAD R50, R201, 0x2, R52 ;  /* 0x00000002c9327824 */ /* 0x008fe200078e0234 */
[----:B------:R-:W-:Y:S01]  /*29d70*/  ISETP.LT.AND P3, PT, R39, UR4, !P0 ;  /* 0x0000000427007c0c */ /* 0x000fe2000c761270 */
[----:B------:R-:W-:Y:S01]  /*29d80*/  ULDC UR4, c[0x0][0x22c] ;  /* 0x00008b0000047ab9 */ /* 0x000fe20000000800 */
[----:B------:R3:W-:Y:S01]  /*29d90*/  @P4 STG.E.U16 desc[UR16][R44.64], R82 ;  /* 0x000000522c004986 */ /* 0x0007e2000c101510 */
[----:B------:R-:W-:-:S02]  /*29da0*/  LEA.HI.X.SX32 R43, R52, R122, 0x1, P6 ;  /* 0x0000007a342b7211 */ /* 0x000fc400030f0eff */
[----:B------:R-:W-:Y:S02]  /*29db0*/  PRMT R83, R83, 0x7632, R83 ;  /* 0x0000763253537816 */ /* 0x000fe40000000053 */
[----:B------:R-:W-:Y:S01]  /*29dc0*/  ISETP.LT.AND P4, PT, R36, UR4, !P0 ;  /* 0x0000000424007c0c */ /* 0x000fe2000c781270 */
[C---:B------:R-:W-:Y:S01]  /*29dd0*/  IMAD R36, R201.reuse, 0x2, R50 ;  /* 0x00000002c9247824 */ /* 0x040fe200078e0232 */
[-C--:B0-----:R-:W-:Y:S01]  /*29de0*/  LEA R46, P6, R50, R123.reuse, 0x1 ;  /* 0x0000007b322e7211 */ /* 0x081fe200078c08ff */
[----:B------:R-:W-:Y:S01]  /*29df0*/  ULDC UR4, c[0x0][0x22c] ;  /* 0x00008b0000047ab9 */ /* 0x000fe20000000800 */
[----:B------:R-:W-:Y:S01]  /*29e00*/  @P2 STG.E.U16 desc[UR16][R42.64], R83 ;  /* 0x000000532a002986 */ /* 0x000fe2000c101510 */
[----:B------:R-:W-:Y:S01]  /*29e10*/  ISETP.LT.AND P2, PT, R40, UR4, !P0 ;  /* 0x0000000428007c0c */ /* 0x000fe2000c741270 */
[----:B----4-:R-:W-:Y:S01]  /*29e20*/  IMAD R48, R201, 0x2, R36 ;  /* 0x00000002c9307824 */ /* 0x010fe200078e0224 */
[----:B------:R-:W-:Y:S01]  /*29e30*/  LEA.HI.X.SX32 R47, R50, R122, 0x1, P6 ;  /* 0x0000007a322f7211 */ /* 0x000fe200030f0eff */
[----:B------:R-:W-:Y:S01]  /*29e40*/  ULDC UR4, c[0x0][0x22c] ;  /* 0x00008b0000047ab9 */ /* 0x000fe20000000800 */
[----:B------:R-:W-:-:S03]  /*29e50*/  LEA R40, P6, R36, R123, 0x1 ;  /* 0x0000007b24287211 */ /* 0x000fc600078c08ff */
[----:B------:R0:W-:Y:S01]  /*29e60*/  @P5 STG.E.U16 desc[UR16][R46.64], R84 ;  /* 0x000000542e005986 */ /* 0x0001e2000c101510 */
[-C--:B------:R-:W-:Y:S01]  /*29e70*/  LEA.HI.X.SX32 R41, R36, R122.reuse, 0x1, P6 ;  /* 0x0000007a24297211 */ /* 0x080fe200030f0eff */
[----:B------:R-:W-:Y:S01]  /*29e80*/  IMAD R36, R201, 0x2, R48 ;  /* 0x00000002c9247824 */ /* 0x000fe200078e0230 */
[CC--:B---3--:R-:W-:Y:S02]  /*29e90*/  LEA R44, P5, R48.reuse, R123.reuse, 0x1 ;  /* 0x0000007b302c7211 */ /* 0x0c8fe400078a08ff */
[----:B------:R-:W-:Y:S01]  /*29ea0*/  ISETP.LT.AND P6, PT, R35, UR4, !P0 ;  /* 0x0000000423007c0c */ /* 0x000fe2000c7c1270 */
[----:B------:R-:W-:Y:S01]  /*29eb0*/  ULDC UR4, c[0x0][0x22c] ;  /* 0x00008b0000047ab9 */ /* 0x000fe20000000800 */
[----:B------:R3:W-:Y:S01]  /*29ec0*/  @P3 STG.E.U16 desc[UR16][R40.64], R85 ;  /* 0x0000005528003986 */ /* 0x0007e2000c101510 */
[-C--:B------:R-:W-:Y:S02]  /*29ed0*/  LEA.HI.X.SX32 R45, R48, R122.reuse, 0x1, P5 ;  /* 0x0000007a302d7211 */ /* 0x080fe400028f0eff */
[----:B------:R-:W-:Y:S01]  /*29ee0*/  ISETP.LT.AND P3, PT, R38, UR4, !P0 ;  /* 0x0000000426007c0c */ /* 0x000fe2000c761270 */
[----:B------:R-:W-:Y:S01]  /*29ef0*/  ULDC UR4, c[0x0][0x22c] ;  /* 0x00008b0000047ab9 */ /* 0x000fe20000000800 */
[CC--:B------:R-:W-:Y:S01]  /*29f00*/  LEA R38, P5, R36.reuse, R123.reuse, 0x1 ;  /* 0x0000007b24267211 */ /* 0x0c0fe200078a08ff */
[----:B0-----:R-:W0:Y:S03]  /*29f10*/  LDC R46, c[0x0][0x248] ;  /* 0x00009200ff2e7b82 */ /* 0x001e260000000800 */
[-C--:B------:R-:W-:Y:S01]  /*29f20*/  LEA.HI.X.SX32 R39, R36, R122.reuse, 0x1, P5 ;  /* 0x0000007a24277211 */ /* 0x080fe200028f0eff */
[----:B------:R-:W-:Y:S01]  /*29f30*/  IMAD R36, R201, 0x2, R36 ;  /* 0x00000002c9247824 */ /* 0x000fe200078e0224 */
[----:B------:R-:W-:Y:S01]  /*29f40*/  ISETP.LT.AND P5, PT, R37, UR4, !P0 ;  /* 0x0000000425007c0c */ /* 0x000fe2000c7a1270 */
[----:B------:R-:W-:Y:S01]  /*29f50*/  ULDC UR4, c[0x0][0x22c] ;  /* 0x00008b0000047ab9 */ /* 0x000fe20000000800 */
[----:B------:R4:W-:Y:S01]  /*29f60*/  @P4 STG.E.U16 desc[UR16][R44.64], R86 ;  /* 0x000000562c004986 */ /* 0x0009e2000c101510 */
[----:B------:R-:W-:Y:S01]  /*29f70*/  ISETP.LT.AND P4, PT, R34, UR4, !P0 ;  /* 0x0000000422007c0c */ /* 0x000fe2000c781270 */
[C---:B---3--:R-:W-:Y:S01]  /*29f80*/  IMAD R40, R201.reuse, 0x2, R36 ;  /* 0x00000002c9287824 */ /* 0x048fe200078e0224 */
[----:B------:R-:W-:Y:S01]  /*29f90*/  PRMT R84, R84, 0x7632, R84 ;  /* 0x0000763254547816 */ /* 0x000fe20000000054 */
[----:B------:R3:W-:Y:S01]  /*29fa0*/  @P2 STG.E.U16 desc[UR16][R38.64], R87 ;  /* 0x0000005726002986 */ /* 0x0007e2000c101510 */
[CC--:B------:R-:W-:Y:S01]  /*29fb0*/  LEA R34, P2, R36.reuse, R123.reuse, 0x1 ;  /* 0x0000007b24227211 */ /* 0x0c0fe200078408ff */
[----:B------:R-:W-:Y:S01]  /*29fc0*/  IMAD R42, R201, 0x2, R40 ;  /* 0x00000002c92a7824 */ /* 0x000fe200078e0228 */
[----:B------:R-:W-:Y:S01]  /*29fd0*/  PRMT R85, R85, 0x7632, R85 ;  /* 0x0000763255557816 */ /* 0x000fe20000000055 */
[----:B------:R-:W-:Y:S01]  /*29fe0*/  ULDC UR4, c[0x0][0x22c] ;  /* 0x00008b0000047ab9 */ /* 0x000fe20000000800 */
[----:B------:R-:W-:Y:S01]  /*29ff0*/  LEA.HI.X.SX32 R35, R36, R122, 0x1, P2 ;  /* 0x0000007a24237211 */ /* 0x000fe200010f0eff */
[----:B------:R-:W1:Y:S01]  /*2a000*/  LDC R41, c[0x0][0x248] ;  /* 0x00009200ff297b82 */ /* 0x000e620000000800 */
[----:B------:R-:W-:-:S07]  /*2a010*/  LEA R36, P2, R40, R123, 0x1 ;  /* 0x0000007b28247211 */ /* 0x000fce00078408ff */
[----:B----4-:R-:W4:Y:S01]  /*2a020*/  LDC R44, c[0x0][0x248] ;  /* 0x00009200ff2c7b82 */ /* 0x010f220000000800 */
[----:B------:R2:W-:Y:S01]  /*2a030*/  @P6 STG.E.U16 desc[UR16][R34.64], R84 ;  /* 0x0000005422006986 */ /* 0x0005e2000c101510 */
[-C--:B---3--:R-:W-:Y:S02]  /*2a040*/  LEA R38, P6, R42, R123.reuse, 0x1 ;  /* 0x0000007b2a267211 */ /* 0x088fe400078c08ff */
[-C--:B------:R-:W-:Y:S02]  /*2a050*/  LEA.HI.X.SX32 R37, R40, R122.reuse, 0x1, P2 ;  /* 0x0000007a28257211 */ /* 0x080fe400010f0eff */
[----:B------:R-:W-:Y:S01]  /*2a060*/  LEA.HI.X.SX32 R39, R42, R122, 0x1, P6 ;  /* 0x0000007a2a277211 */ /* 0x000fe200030f0eff */
[C---:B------:R-:W-:Y:S01]  /*2a070*/  IMAD R42, R201.reuse, 0x2, R42 ;  /* 0x00000002c92a7824 */ /* 0x040fe200078e022a */
[----:B------:R-:W3:Y:S04]  /*2a080*/  LDC R40, c[0x0][0x248] ;  /* 0x00009200ff287b82 */ /* 0x000ee80000000800 */
[----:B--2---:R-:W-:Y:S01]  /*2a090*/  LEA R34, P6, R42, R123, 0x1 ;  /* 0x0000007b2a227211 */ /* 0x004fe200078c08ff */
[----:B------:R-:W-:-:S03]  /*2a0a0*/  IMAD R201, R201, 0x2, R42 ;  /* 0x00000002c9c97824 */ /* 0x000fc600078e022a */
[----:B------:R-:W-:Y:S02]  /*2a0b0*/  LEA.HI.X.SX32 R35, R42, R122, 0x1, P6 ;  /* 0x0000007a2a237211 */ /* 0x000fe400030f0eff */
[----:B------:R-:W2:Y:S01]  /*2a0c0*/  LDC R42, c[0x0][0x248] ;  /* 0x00009200ff2a7b82 */ /* 0x000ea20000000800 */
[----:B------:R-:W-:Y:S01]  /*2a0d0*/  ISETP.LT.AND P2, PT, R29, UR4, !P0 ;  /* 0x000000041d007c0c */ /* 0x000fe2000c741270 */
[----:B------:R0:W-:Y:S01]  /*2a0e0*/  @P3 STG.E.U16 desc[UR16][R36.64], R85 ;  /* 0x0000005524003986 */ /* 0x0001e2000c101510 */
[----:B------:R-:W-:Y:S01]  /*2a0f0*/  PRMT R86, R86, 0x7632, R86 ;  /* 0x0000763256567816 */ /* 0x000fe20000000056 */
[----:B------:R-:W-:Y:S01]  /*2a100*/  ULDC UR4, c[0x0][0x22c] ;  /* 0x00008b0000047ab9 */ /* 0x000fe20000000800 */
[----:B----4-:R-:W-:-:S03]  /*2a110*/  IMAD R29, R44, 0x2, R201 ;  /* 0x000000022c1d7824 */ /* 0x010fc600078e02c9 */
[----:B------:R-:W4:Y:S01]  /*2a120*/  LDC R44, c[0x0][0x248] ;  /* 0x00009200ff2c7b82 */ /* 0x000f220000000800 */
[----:B------:R1:W-:Y:S01]  /*2a130*/  @P5 STG.E.U16 desc[UR16][R38.64], R86 ;  /* 0x0000005626005986 */ /* 0x0003e2000c101510 */
[-C--:B0-----:R-:W-:Y:S02]  /*2a140*/  LEA R36, P6, R201, R123.reuse, 0x1 ;  /* 0x0000007bc9247211 */ /* 0x081fe400078c08ff */
[----:B------:R-:W-:Y:S01]  /*2a150*/  ISETP.LT.AND P3, PT, R33, UR4, !P0 ;  /* 0x0000000421007c0c */ /* 0x000fe2000c761270 */
[----:B------:R-:W-:Y:S01]  /*2a160*/  ULDC UR4, c[0x0][0x22c] ;  /* 0x00008b0000047ab9 */ /* 0x000fe20000000800 */
[----:B------:R-:W-:Y:S02]  /*2a170*/  LEA.HI.X.SX32 R37, R201, R122, 0x1, P6 ;  /* 0x0000007ac9257211 */ /* 0x000fe400030f0eff */
[----:B-1----:R-:W-:Y:S02]  /*2a180*/  LEA R38, P6, R29, R123, 0x1 ;  /* 0x0000007b1d267211 */ /* 0x002fe400078c08ff */
[----:B------:R-:W-:-:S02]  /*2a190*/  PRMT R87, R87, 0x7632, R87 ;  /* 0x0000763257577816 */ /* 0x000fc40000000057 */
[-C--:B------:R-:W-:Y:S01]  /*2a1a0*/  LEA.HI.X.SX32 R39, R29, R122.reuse, 0x1, P6 ;  /* 0x0000007a1d277211 */ /* 0x080fe200030f0eff */
[----:B---3--:R-:W-:Y:S01]  /*2a1b0*/  IMAD R29, R40, 0x2, R29 ;  /* 0x00000002281d7824 */ /* 0x008fe200078e021d */
[----:B------:R-:W-:Y:S01]  /*2a1c0*/  ISETP.LT.AND P5, PT, R31, UR4, !P0 ;  /* 0x000000041f007c0c */ /* 0x000fe2000c7a1270 */
[----:B------:R-:W-:Y:S01]  /*2a1d0*/  ULDC UR4, c[0x0][0x22c] ;  /* 0x00008b0000047ab9 */ /* 0x000fe20000000800 */
[----:B------:R-:W-:Y:S01]  /*2a1e0*/  @P4 STG.E.U16 desc[UR16][R34.64], R87 ;  /* 0x0000005722004986 */ /* 0x000fe2000c101510 */
[----:B------:R-:W-:Y:S01]  /*2a1f0*/  ISETP.LT.AND P4, PT, R28, UR4, !P0 ;  /* 0x000000041c007c0c */ /* 0x000fe2000c781270 */
[----:B------:R-:W-:Y:S01]  /*2a200*/  ULDC UR4, c[0x0][0x22c] ;  /* 0x00008b0000047ab9 */ /* 0x000fe20000000800 */
[CC--:B------:R-:W-:Y:S01]  /*2a210*/  LEA R28, P6, R29.reuse, R123.reuse, 0x1 ;  /* 0x0000007b1d1c7211 */ /* 0x0c0fe200078c08ff */
[----:B------:R0:W-:Y:S01]  /*2a220*/  @P2 STG.E.U16 desc[UR16][R36.64], R88 ;  /* 0x0000005824002986 */ /* 0x0001e2000c101510 */
[----:B------:R-:W-:Y:S01]  /*2a230*/  IMAD R31, R46, 0x2, R29 ;  /* 0x000000022e1f7824 */ /* 0x000fe200078e021d */
[----:B------:R-:W-:Y:S01]  /*2a240*/  ISETP.LT.AND P2, PT, R32, UR4, !P0 ;  /* 0x0000000420007c0c */ /* 0x000fe2000c741270 */
[----:B------:R-:W-:Y:S01]  /*2a250*/  ULDC UR4, c[0x0][0x22c] ;  /* 0x00008b0000047ab9 */ /* 0x000fe20000000800 */
[----:B------:R1:W-:Y:S01]  /*2a260*/  @P3 STG.E.U16 desc[UR16][R38.64], R89 ;  /* 0x0000005926003986 */ /* 0x0003e2000c101510 */
[----:B------:R-:W-:Y:S01]  /*2a270*/  LEA.HI.X.SX32 R29, R29, R122, 0x1, P6 ;  /* 0x0000007a1d1d7211 */ /* 0x000fe200030f0eff */
[----:B------:R-:W3:Y:S01]  /*2a280*/  LDC R40, c[0x0][0x248] ;  /* 0x00009200ff287b82 */ /* 0x000ee20000000800 */
[----:B------:R-:W-:Y:S01]  /*2a290*/  ISETP.LT.AND P3, PT, R27, UR4, !P0 ;  /* 0x000000041b007c0c */ /* 0x000fe2000c761270 */
[----:B--2---:R-:W-:Y:S01]  /*2a2a0*/  IMAD R27, R42, 0x2, R31 ;  /* 0x000000022a1b7824 */ /* 0x004fe200078e021f */
[----:B------:R-:W-:Y:S01]  /*2a2b0*/  LEA R32, P6, R31, R123, 0x1 ;  /* 0x0000007b1f207211 */ /* 0x000fe200078c08ff */
[----:B------:R-:W-:-:S04]  /*2a2c0*/  ULDC UR4, c[0x0][0x22c] ;  /* 0x00008b0000047ab9 */ /* 0x000fc80000000800 */
[----:B0-----:R-:W0:Y:S01]  /*2a2d0*/  LDC R37, c[0x0][0x248] ;  /* 0x00009200ff257b82 */ /* 0x001e220000000800 */
[----:B------:R-:W-:Y:S01]  /*2a2e0*/  @P5 STG.E.U16 desc[UR16][R28.64], R90 ;  /* 0x0000005a1c005986 */ /* 0x000fe2000c101510 */
[-C--:B------:R-:W-:Y:S01]  /*2a2f0*/  LEA.HI.X.SX32 R33, R31, R122.reuse, 0x1, P6 ;  /* 0x0000007a1f217211 */ /* 0x080fe200030f0eff */
[----:B----4-:R-:W-:Y:S01]  /*2a300*/  IMAD R36, R44, 0x2, R27 ;  /* 0x000000022c247824 */ /* 0x010fe200078e021b */
[----:B------:R-:W-:Y:S01]  /*2a310*/  ISETP.LT.AND P5, PT, R30, UR4, !P0 ;  /* 0x000000041e007c0c */ /* 0x000fe2000c7a1270 */
[----:B------:R-:W-:Y:S01]  /*2a320*/  ULDC UR4, c[0x0][0x22c] ;  /* 0x00008b0000047ab9 */ /* 0x000fe20000000800 */
[C---:B------:R-:W-:Y:S02]  /*2a330*/  LEA R30, P6, R27.reuse, R123, 0x1 ;  /* 0x0000007b1b1e7211 */ /* 0x040fe400078c08ff */
[----:B-1----:R-:W1:Y:S02]  /*2a340*/  LDC R38, c[0x0][0x248] ;  /* 0x00009200ff267b82 */ /* 0x002e640000000800 */
[----:B------:R-:W-:-:S02]  /*2a350*/  LEA.HI.X.SX32 R31, R27, R122, 0x1, P6 ;  /* 0x0000007a1b1f7211 */ /* 0x000fc400030f0eff */
[-C--:B------:R-:W-:Y:S02]  /*2a360*/  LEA R34, P6, R36, R123.reuse, 0x1 ;  /* 0x0000007b24227211 */ /* 0x080fe400078c08ff */
[----:B------:R-:W-:Y:S02]  /*2a370*/  PRMT R88, R88, 0x7632, R88 ;  /* 0x0000763258587816 */ /* 0x000fe40000000058 */
[----:B------:R-:W-:Y:S01]  /*2a380*/  LEA.HI.X.SX32 R35, R36, R122, 0x1, P6 ;  /* 0x0000007a24237211 */ /* 0x000fe200030f0eff */
[----:B------:R-:W-:Y:S01]  /*2a390*/  IMAD R36, R41, 0x2, R36 ;  /* 0x0000000229247824 */ /* 0x000fe200078e0224 */
[----:B------:R-:W-:Y:S01]  /*2a3a0*/  PRMT R89, R89, 0x7632, R89 ;  /* 0x0000763259597816 */ /* 0x000fe20000000059 */
[----:B------:R2:W-:Y:S02]  /*2a3b0*/  @P4 STG.E.U16 desc[UR16][R32.64], R91 ;  /* 0x0000005b20004986 */ /* 0x0005e4000c101510 */
[----:B0-----:R-:W-:Y:S02]  /*2a3c0*/  IMAD R27, R37, 0x2, R36 ;  /* 0x00000002251b7824 */ /* 0x001fe400078e0224 */
[----:B------:R-:W-:Y:S01]  /*2a3d0*/  @P2 STG.E.U16 desc[UR16][R30.64], R88 ;  /* 0x000000581e002986 */ /* 0x000fe2000c101510 */
[----:B--2---:R-:W0:Y:S03]  /*2a3e0*/  LDC R33, c[0x0][0x248] ;  /* 0x00009200ff217b82 */ /* 0x004e260000000800 */
[----:B------:R2:W-:Y:S01]  /*2a3f0*/  @P3 STG.E.U16 desc[UR16][R34.64], R89 ;  /* 0x0000005922003986 */ /* 0x0005e2000c101510 */
[----:B------:R-:W-:-:S02]  /*2a400*/  LEA R28, P6, R27, R123, 0x1 ;  /* 0x0000007b1b1c7211 */ /* 0x000fc400078c08ff */
[----:B------:R-:W-:Y:S01]  /*2a410*/  ISETP.LT.AND P4, PT, R25, UR4, !P0 ;  /* 0x0000000419007c0c */ /* 0x000fe2000c781270 */
[----:B------:R-:W-:Y:S01]  /*2a420*/  ULDC UR4, c[0x0][0x22c] ;  /* 0x00008b0000047ab9 */ /* 0x000fe20000000800 */
[----:B------:R-:W-:Y:S01]  /*2a430*/  LEA.HI.X.SX32 R29, R27, R122, 0x1, P6 ;  /* 0x0000007a1b1d7211 */ /* 0x000fe200030f0eff */
[----:B-1----:R-:W-:Y:S01]  /*2a440*/  IMAD R27, R38, 0x2, R27 ;  /* 0x00000002261b7824 */ /* 0x002fe200078e021b */
[----:B--2---:R-:W1:Y:S01]  /*2a450*/  LDC R35, c[0x0][0x248] ;  /* 0x00009200ff237b82 */ /* 0x004e620000000800 */
[----:B------:R-:W-:Y:S02]  /*2a460*/  ISETP.LT.AND P2, PT, R24, UR4, !P0 ;  /* 0x0000000418007c0c */ /* 0x000fe4000c741270 */
[----:B---3--:R-:W-:Y:S01]  /*2a470*/  IMAD R32, R40, 0x2, R27 ;  /* 0x0000000228207824 */ /* 0x008fe200078e021b */
[----:B------:R-:W-:Y:S01]  /*2a480*/  LEA R24, P3, R36, R123, 0x1 ;  /* 0x0000007b24187211 */ /* 0x000fe200078608ff */
[----:B------:R-:W-:Y:S01]  /*2a490*/  ULDC UR4, c[0x0][0x22c] ;  /* 0x00008b0000047ab9 */ /* 0x000fe20000000800 */
[----:B------:R-:W-:-:S02]  /*2a4a0*/  PRMT R90, R90, 0x7632, R90 ;  /* 0x000076325a5a7816 */ /* 0x000fc4000000005a */
[----:B------:R-:W-:Y:S01]  /*2a4b0*/  LEA.HI.X.SX32 R25, R36, R122, 0x1, P3 ;  /* 0x0000007a24197211 */ /* 0x000fe200018f0eff */
[----:B------:R-:W2:Y:S01]  /*2a4c0*/  LDC R34, c[0x0][0x248] ;  /* 0x00009200ff227b82 */ /* 0x000ea20000000800 */
[----:B------:R-:W-:Y:S02]  /*2a4d0*/  PRMT R91, R91, 0x7632, R91 ;  /* 0x000076325b5b7816 */ /* 0x000fe4000000005b */
[-C--:B------:R-:W-:Y:S01]  /*2a4e0*/  LEA R30, P6, R32, R123.reuse, 0x1 ;  /* 0x0000007b201e7211 */ /* 0x080fe200078c08ff */
[----:B------:R3:W-:Y:S01]  /*2a4f0*/  @P5 STG.E.U16 desc[UR16][R24.64], R90 ;  /* 0x0000005a18005986 */ /* 0x0007e2000c101510 */
[----:B------:R-:W-:Y:S01]  /*2a500*/  ISETP.LT.AND P3, PT, R26, UR4, !P0 ;  /* 0x000000041a007c0c */ /* 0x000fe2000c761270 */
[----:B------:R-:W-:Y:S02]  /*2a510*/  ULDC UR4, c[0x0][0x22c] ;  /* 0x00008b0000047ab9 */ /* 0x000fe40000000800 */
[----:B------:R-:W4:Y:S01]  /*2a520*/  LDC R36, c[0x0][0x248] ;  /* 0x00009200ff247b82 */ /* 0x000f220000000800 */
[----:B------:R3:W-:Y:S01]  /*2a530*/  @P4 STG.E.U16 desc[UR16][R28.64], R91 ;  /* 0x0000005b1c004986 */ /* 0x0007e2000c101510 */
[----:B------:R-:W-:-:S02]  /*2a540*/  LEA R26, P4, R27, R123, 0x1 ;  /* 0x0000007b1b1a7211 */ /* 0x000fc400078808ff */
[-C--:B------:R-:W-:Y:S01]  /*2a550*/  LEA.HI.X.SX32 R31, R32, R122.reuse, 0x1, P6 ;  /* 0x0000007a201f7211 */ /* 0x080fe200030f0eff */
[----:B0-----:R-:W-:Y:S01]  /*2a560*/  IMAD R32, R33, 0x2, R32 ;  /* 0x0000000221207824 */ /* 0x001fe200078e0220 */
[-C--:B------:R-:W-:Y:S02]  /*2a570*/  LEA.HI.X.SX32 R27, R27, R122.reuse, 0x1, P4 ;  /* 0x0000007a1b1b7211 */ /* 0x080fe400020f0eff */
[----:B------:R-:W-:Y:S01]  /*2a580*/  ISETP.LT.AND P4, PT, R19, UR5, !P0 ;  /* 0x0000000513007c0c */ /* 0x000fe2000c781270 */
[----:B-1----:R-:W-:Y:S01]  /*2a590*/  IMAD R19, R35, 0x2, R32 ;  /* 0x0000000223137824 */ /* 0x002fe200078e0220 */
[----:B------:R-:W0:Y:S01]  /*2a5a0*/  LDC R38, c[0x0][0x248] ;  /* 0x00009200ff267b82 */ /* 0x000e220000000800 */
[----:B------:R-:W-:Y:S01]  /*2a5b0*/  ISETP.LT.AND P5, PT, R21, UR4, !P0 ;  /* 0x0000000415007c0c */ /* 0x000fe2000c7a1270 */
[----:B------:R1:W-:Y:S01]  /*2a5c0*/  @P2 STG.E.U16 desc[UR16][R26.64], R92 ;  /* 0x0000005c1a002986 */ /* 0x0003e2000c101510 */
[CC--:B---3--:R-:W-:Y:S01]  /*2a5d0*/  LEA R24, P2, R32.reuse, R123.reuse, 0x1 ;  /* 0x0000007b20187211 */ /* 0x0c8fe200078408ff */
[----:B------:R-:W-:Y:S01]  /*2a5e0*/  ULDC UR4, c[0x0][0x22c] ;  /* 0x00008b0000047ab9 */ /* 0x000fe20000000800 */
[C---:B------:R-:W-:Y:S01]  /*2a5f0*/  LEA R28, P6, R19.reuse, R123, 0x1 ;  /* 0x0000007b131c7211 */ /* 0x040fe200078c08ff */
[----:B------:R3:W-:Y:S01]  /*2a600*/  @P3 STG.E.U16 desc[UR16][R30.64], R93 ;  /* 0x0000005d1e003986 */ /* 0x0007e2000c101510 */
[-C--:B------:R-:W-:Y:S01]  /*2a610*/  LEA.HI.X.SX32 R25, R32, R122.reuse, 0x1, P2 ;  /* 0x0000007a20197211 */ /* 0x080fe200010f0eff */
[----:B------:R-:W-:Y:S01]  /*2a620*/  ULDC UR5, c[0x0][0x22c] ;  /* 0x00008b0000057ab9 */ /* 0x000fe20000000800 */
[----:B------:R-:W-:Y:S01]  /*2a630*/  LEA.HI.X.SX32 R29, R19, R122, 0x1, P6 ;  /* 0x0000007a131d7211 */ /* 0x000fe200030f0eff */
[----:B--2---:R-:W-:Y:S01]  /*2a640*/  IMAD R19, R34, 0x2, R19 ;  /* 0x0000000222137824 */ /* 0x004fe200078e0213 */
[----:B-1----:R-:W1:Y:S01]  /*2a650*/  LDC R27, c[0x0][0x248] ;  /* 0x00009200ff1b7b82 */ /* 0x002e620000000800 */
[----:B------:R-:W-:-:S02]  /*2a660*/  ISETP.LT.AND P3, PT, R18, UR4, !P0 ;  /* 0x0000000412007c0c */ /* 0x000fc4000c761270 */
[----:B------:R2:W-:Y:S01]  /*2a670*/  @P5 STG.E.U16 desc[UR16][R24.64], R94 ;  /* 0x0000005e18005986 */ /* 0x0005e2000c101510 */
[----:B----4-:R-:W-:-:S04]  /*2a680*/  IMAD R21, R36, 0x2, R19 ;  /* 0x0000000224157824 */ /* 0x010fc800078e0213 */
[----:B---3--:R-:W3:Y:S01]  /*2a690*/  LDC R31, c[0x0][0x248] ;  /* 0x00009200ff1f7b82 */ /* 0x008ee20000000800 */
[----:B------:R-:W-:Y:S01]  /*2a6a0*/  ISETP.LT.AND P2, PT, R22, UR5, !P0 ;  /* 0x0000000516007c0c */ /* 0x000fe2000c741270 */
[----:B------:R4:W-:Y:S01]  /*2a6b0*/  @P4 STG.E.U16 desc[UR16][R28.64], R95 ;  /* 0x0000005f1c004986 */ /* 0x0009e2000c101510 */
[-C--:B------:R-:W-:Y:S01]  /*2a6c0*/  LEA R18, P4, R19, R123.reuse, 0x1 ;  /* 0x0000007b13127211 */ /* 0x080fe200078808ff */
[----:B------:R-:W-:Y:S01]  /*2a6d0*/  ULDC UR4, c[0x0][0x22c] ;  /* 0x00008b0000047ab9 */ /* 0x000fe20000000800 */
[----:B------:R-:W-:Y:S01]  /*2a6e0*/  LEA R22, P6, R21, R123, 0x1 ;  /* 0x0000007b15167211 */ /* 0x000fe200078c08ff */
[----:B------:R-:W-:Y:S01]  /*2a6f0*/  ULDC UR5, c[0x0][0x22c] ;  /* 0x00008b0000057ab9 */ /* 0x000fe20000000800 */
[----:B------:R-:W-:Y:S01]  /*2a700*/  ISETP.LT.AND P5, PT, R23, UR4, !P0 ;  /* 0x0000000417007c0c */ /* 0x000fe2000c7a1270 */
[----:B--2---:R-:W2:Y:S01]  /*2a710*/  LDC R25, c[0x0][0x248] ;  /* 0x00009200ff197b82 */ /* 0x004ea20000000800 */
[----:B------:R-:W-:Y:S01]  /*2a720*/  LEA.HI.X.SX32 R19, R19, R122, 0x1, P4 ;  /* 0x0000007a13137211 */ /* 0x000fe200020f0eff */
[----:B------:R-:W-:Y:S01]  /*2a730*/  ULDC UR4, c[0x0][0x22c] ;  /* 0x00008b0000047ab9 */ /* 0x000fe20000000800 */
[----:B------:R-:W-:-:S02]  /*2a740*/  PRMT R92, R92, 0x7632, R92 ;  /* 0x000076325c5c7816 */ /* 0x000fc4000000005c */
[----:B------:R-:W-:Y:S01]  /*2a750*/  ISETP.LT.AND P4, PT, R10, UR4, !P0 ;  /* 0x000000040a007c0c */ /* 0x000fe2000c781270 */
[----:B------:R-:W-:Y:S01]  /*2a760*/  ULDC UR4, c[0x0][0x22c] ;  /* 0x00008b0000047ab9 */ /* 0x000fe20000000800 */
[----:B------:R-:W-:Y:S01]  /*2a770*/  LEA.HI.X.SX32 R23, R21, R122, 0x1, P6 ;  /* 0x0000007a15177211 */ /* 0x000fe200030f0eff */
[----:B0-----:R-:W-:Y:S01]  /*2a780*/  IMAD R10, R38, 0x2, R21 ;  /* 0x00000002260a7824 */ /* 0x001fe200078e0215 */
[----:B------:R-:W-:Y:S01]  /*2a790*/  PRMT R93, R93, 0x7632, R93 ;  /* 0x000076325d5d7816 */ /* 0x000fe2000000005d */
[----:B------:R-:W-:Y:S01]  /*2a7a0*/  @P3 STG.E.U16 desc[UR16][R18.64], R92 ;  /* 0x0000005c12003986 */ /* 0x000fe2000c101510 */
[----:B------:R-:W-:Y:S01]  /*2a7b0*/  ISETP.LT.AND P3, PT, R20, UR4, !P0 ;  /* 0x0000000414007c0c */ /* 0x000fe2000c761270 */
[----:B------:R-:W-:Y:S01]  /*2a7c0*/  ULDC UR4, c[0x0][0x22c] ;  /* 0x00008b0000047ab9 */ /* 0x000fe20000000800 */
[----:B----4-:R-:W0:Y:S01]  /*2a7d0*/  LDC R29, c[0x0][0x248] ;  /* 0x00009200ff1d7b82 */ /* 0x010e220000000800 */
[----:B------:R4:W-:Y:S01]  /*2a7e0*/  @P2 STG.E.U16 desc[UR16][R22.64], R93 ;  /* 0x0000005d16002986 */ /* 0x0009e2000c101510 */
[----:B------:R-:W-:Y:S01]  /*2a7f0*/  ISETP.LT.AND P6, PT, R16, UR4, !P0 ;  /* 0x0000000410007c0c */ /* 0x000fe2000c7c1270 */
[----:B-1----:R-:W-:Y:S01]  /*2a800*/  IMAD R16, R27, 0x2, R10 ;  /* 0x000000021b107824 */ /* 0x002fe200078e020a */
[----:B------:R-:W-:Y:S01]  /*2a810*/  LEA R20, P2, R10, R123, 0x1 ;  /* 0x0000007b0a147211 */ /* 0x000fe200078408ff */
[----:B------:R-:W-:Y:S01]  /*2a820*/  ULDC UR4, c[0x0][0x22c] ;  /* 0x00008b0000047ab9 */ /* 0x000fe20000000800 */
[----:B------:R-:W-:-:S02]  /*2a830*/  PRMT R94, R94, 0x7632, R94 ;  /* 0x000076325e5e7816 */ /* 0x000fc4000000005e */
[-C--:B------:R-:W-:Y:S01]  /*2a840*/  LEA.HI.X.SX32 R21, R10, R122.reuse, 0x1, P2 ;  /* 0x0000007a0a157211 */ /* 0x080fe200010f0eff */
[----:B---3--:R-:W-:Y:S01]  /*2a850*/  IMAD R10, R31, 0x2, R16 ;  /* 0x000000021f0a7824 */ /* 0x008fe200078e0210 */
[----:B------:R-:W1:Y:S03]  /*2a860*/  LDC R24, c[0x0][0x248] ;  /* 0x00009200ff187b82 */ /* 0x000e660000000800 */
[----:B------:R3:W-:Y:S01]  /*2a870*/  @P5 STG.E.U16 desc[UR16][R20.64], R94 ;  /* 0x0000005e14005986 */ /* 0x0007e2000c101510 */
[-C--:B----4-:R-:W-:Y:S02]  /*2a880*/  LEA R22, P5, R10, R123.reuse, 0x1 ;  /* 0x0000007b0a167211 */ /* 0x090fe400078a08ff */
[----:B------:R-:W-:Y:S02]  /*2a890*/  LEA R18, P2, R16, R123, 0x1 ;  /* 0x0000007b10127211 */ /* 0x000fe400078408ff */
[-C--:B------:R-:W-:Y:S01]  /*2a8a0*/  LEA.HI.X.SX32 R23, R10, R122.reuse, 0x1, P5 ;  /* 0x0000007a0a177211 */ /* 0x080fe200028f0eff */
[----:B--2---:R-:W-:Y:S01]  /*2a8b0*/  IMAD R10, R25, 0x2, R10 ;  /* 0x00000002190a7824 */ /* 0x004fe200078e020a */
[----:B------:R-:W-:Y:S01]  /*2a8c0*/  PRMT R95, R95, 0x7632, R95 ;  /* 0x000076325f5f7816 */ /* 0x000fe2000000005f */
[----:B------:R-:W2:Y:S01]  /*2a8d0*/  LDC R25, c[0x0][0x248] ;  /* 0x00009200ff197b82 */ /* 0x000ea20000000800 */
[----:B------:R-:W-:-:S02]  /*2a8e0*/  LEA.HI.X.SX32 R19, R16, R122, 0x1, P2 ;  /* 0x0000007a10137211 */ /* 0x000fc400010f0eff */
[----:B------:R-:W-:Y:S01]  /*2a8f0*/  ISETP.LT.AND P2, PT, R12, UR4, !P0 ;  /* 0x000000040c007c0c */ /* 0x000fe2000c741270 */
[----:B------:R-:W-:-:S04]  /*2a900*/  ULDC UR4, c[0x0][0x22c] ;  /* 0x00008b0000047ab9 */ /* 0x000fc80000000800 */
[----:B---3--:R-:W3:Y:S01]  /*2a910*/  LDC R21, c[0x0][0x248] ;  /* 0x00009200ff157b82 */ /* 0x008ee20000000800 */
[----:B------:R4:W-:Y:S01]  /*2a920*/  @P4 STG.E.U16 desc[UR16][R18.64], R95 ;  /* 0x0000005f12004986 */ /* 0x0009e2000c101510 */
[----:B------:R-:W-:Y:S01]  /*2a930*/  ISETP.LT.AND P4, PT, R17, UR4, !P0 ;  /* 0x0000000411007c0c */ /* 0x000fe2000c781270 */
[----:B------:R-:W-:Y:S01]  /*2a940*/  ULDC UR4, c[0x0][0x22c] ;  /* 0x00008b0000047ab9 */ /* 0x000fe20000000800 */
[CC--:B------:R-:W-:Y:S01]  /*2a950*/  LEA R12, P5, R10.reuse, R123.reuse, 0x1 ;  /* 0x0000007b0a0c7211 */ /* 0x0c0fe200078a08ff */
[----:B0-----:R-:W-:Y:S01]  /*2a960*/  IMAD R17, R29, 0x2, R10 ;  /* 0x000000021d117824 */ /* 0x001fe200078e020a */
[----:B------:R0:W-:Y:S02]  /*2a970*/  @P3 STG.E.U16 desc[UR16][R22.64], R96 ;  /* 0x0000006016003986 */ /* 0x0001e4000c101510 */
[----:B------:R-:W3:Y:S01]  /*2a980*/  LDC R27, c[0x0][0x248] ;  /* 0x00009200ff1b7b82 */ /* 0x000ee20000000800 */
[----:B------:R-:W-:Y:S01]  /*2a990*/  ISETP.LT.AND P3, PT, R13, UR4, !P0 ;  /* 0x000000040d007c0c */ /* 0x000fe2000c761270 */
[----:B------:R-:W-:Y:S01]  /*2a9a0*/  ULDC UR4, c[0x0][0x22c] ;  /* 0x00008b0000047ab9 */ /* 0x000fe20000000800 */
[----:B------:R-:W-:Y:S01]  /*2a9b0*/  LEA.HI.X.SX32 R13, R10, R122, 0x1, P5 ;  /* 0x0000007a0a0d7211 */ /* 0x000fe200028f0eff */
[----:B-1----:R-:W-:Y:S01]  /*2a9c0*/  IMAD R10, R24, 0x2, R17 ;  /* 0x00000002180a7824 */ /* 0x002fe200078e0211 */
[----:B------:R-:W-:-:S03]  /*2a9d0*/  LEA R16, P5, R17, R123, 0x1 ;  /* 0x0000007b11107211 */ /* 0x000fc600078a08ff */
[----:B------:R1:W-:Y:S01]  /*2a9e0*/  @P6 STG.E.U16 desc[UR16][R12.64], R97 ;  /* 0x000000610c006986 */ /* 0x0003e2000c101510 */
[CC--:B----4-:R-:W-:Y:S01]  /*2a9f0*/  LEA R18, P6, R10.reuse, R123.reuse, 0x1 ;  /* 0x0000007b0a127211 */ /* 0x0d0fe200078c08ff */
[----:B0-----:R-:W0:Y:S01]  /*2aa00*/  LDC R23, c[0x0][0x248] ;  /* 0x00009200ff177b82 */ /* 0x001e220000000800 */
[-C--:B------:R-:W-:Y:S02]  /*2aa10*/  LEA.HI.X.SX32 R17, R17, R122.reuse, 0x1, P5 ;  /* 0x0000007a11117211 */ /* 0x080fe400028f0eff */
[----:B------:R-:W-:Y:S01]  /*2aa20*/  LEA.HI.X.SX32 R19, R10, R122, 0x1, P6 ;  /* 0x0000007a0a137211 */ /* 0x000fe200030f0eff */
[----:B--2---:R-:W-:Y:S01]  /*2aa30*/  IMAD R10, R25, 0x2, R10 ;  /* 0x00000002190a7824 */ /* 0x004fe200078e020a */
[----:B------:R-:W-:Y:S01]  /*2aa40*/  ISETP.LT.AND P5, PT, R8, UR4, !P0 ;  /* 0x0000000408007c0c */ /* 0x000fe2000c7a1270 */
[----:B------:R2:W-:Y:S01]  /*2aa50*/  @P2 STG.E.U16 desc[UR16][R16.64], R98 ;  /* 0x0000006210002986 */ /* 0x0005e2000c101510 */
[----:B------:R-:W-:Y:S01]  /*2aa60*/  ISETP.LT.AND P6, PT, R14, UR5, !P0 ;  /* 0x000000050e007c0c */ /* 0x000fe2000c7c1270 */
[----:B---3--:R-:W-:Y:S01]  /*2aa70*/  IMAD R8, R21, 0x2, R10 ;  /* 0x0000000215087824 */ /* 0x008fe200078e020a */
[----:B------:R-:W3:Y:S01]  /*2aa80*/  LDC R20, c[0x0][0x248] ;  /* 0x00009200ff147b82 */ /* 0x000ee20000000800 */
[----:B------:R4:W-:Y:S01]  /*2aa90*/  @P4 STG.E.U16 desc[UR16][R18.64], R99 ;  /* 0x0000006312004986 */ /* 0x0009e2000c101510 */
[----:B-1----:R-:W-:Y:S01]  /*2aaa0*/  LEA R12, P4, R10, R123, 0x1 ;  /* 0x0000007b0a0c7211 */ /* 0x002fe200078808ff */
[----:B------:R-:W-:Y:S01]  /*2aab0*/  ULDC UR4, c[0x0][0x22c] ;  /* 0x00008b0000047ab9 */ /* 0x000fe20000000800 */
[----:B------:R-:W-:Y:S01]  /*2aac0*/  PRMT R96, R96, 0x7632, R96 ;  /* 0x0000763260607816 */ /* 0x000fe20000000060 */
[----:B------:R-:W-:-:S03]  /*2aad0*/  ULDC UR5, c[0x0][0x22c] ;  /* 0x00008b0000057ab9 */ /* 0x000fc60000000800 */
[----:B--2---:R-:W1:Y:S01]  /*2aae0*/  LDC R17, c[0x0][0x248] ;  /* 0x00009200ff117b82 */ /* 0x004e620000000800 */
[-C--:B------:R-:W-:Y:S01]  /*2aaf0*/  LEA.HI.X.SX32 R13, R10, R122.reuse, 0x1, P4 ;  /* 0x0000007a0a0d7211 */ /* 0x080fe200020f0eff */
[----:B------:R-:W-:Y:S01]  /*2ab00*/  IMAD R16, R27, 0x2, R8 ;  /* 0x000000021b107824 */ /* 0x000fe200078e0208 */
[CC--:B------:R-:W-:Y:S02]  /*2ab10*/  LEA R14, P4, R8.reuse, R123.reuse, 0x1 ;  /* 0x0000007b080e7211 */ /* 0x0c0fe400078808ff */
[----:B------:R-:W-:Y:S01]  /*2ab20*/  ISETP.LT.AND P2, PT, R15, UR4, !P0 ;  /* 0x000000040f007c0c */ /* 0x000fe2000c741270 */
[----:B------:R-:W-:Y:S01]  /*2ab30*/  ULDC UR4, c[0x0][0x22c] ;  /* 0x00008b0000047ab9 */ /* 0x000fe20000000800 */
[----:B------:R-:W-:Y:S01]  /*2ab40*/  LEA.HI.X.SX32 R15, R8, R122, 0x1, P4 ;  /* 0x0000007a080f7211 */ /* 0x000fe200020f0eff */
[----:B----4-:R-:W2:Y:S01]  /*2ab50*/  LDC R19, c[0x0][0x248] ;  /* 0x00009200ff137b82 */ /* 0x010ea20000000800 */
[----:B------:R-:W-:Y:S01]  /*2ab60*/  LEA R10, P4, R16, R123, 0x1 ;  /* 0x0000007b100a7211 */ /* 0x000fe200078808ff */
[----:B------:R-:W-:Y:S01]  /*2ab70*/  @P3 STG.E.U16 desc[UR16][R12.64], R96 ;  /* 0x000000600c003986 */ /* 0x000fe2000c101510 */
[----:B------:R-:W-:Y:S01]  /*2ab80*/  ISETP.LT.AND P3, PT, R11, UR4, !P0 ;  /* 0x000000040b007c0c */ /* 0x000fe2000c761270 */
[----:B------:R-:W-:Y:S01]  /*2ab90*/  ULDC UR4, c[0x0][0x22c] ;  /* 0x00008b0000047ab9 */ /* 0x000fe20000000800 */
[----:B------:R-:W-:-:S02]  /*2aba0*/  PRMT R97, R97, 0x7632, R97 ;  /* 0x0000763261617816 */ /* 0x000fc40000000061 */
[-C--:B------:R-:W-:Y:S01]  /*2abb0*/  LEA.HI.X.SX32 R11, R16, R122.reuse, 0x1, P4 ;  /* 0x0000007a100b7211 */ /* 0x080fe200020f0eff */
[----:B0-----:R-:W-:Y:S01]  /*2abc0*/  IMAD R16, R23, 0x2, R16 ;  /* 0x0000000217107824 */ /* 0x001fe200078e0210 */
[----:B------:R-:W-:Y:S01]  /*2abd0*/  PRMT R98, R98, 0x7632, R98 ;  /* 0x0000763262627816 */ /* 0x000fe20000000062 */
[----:B------:R0:W-:Y:S01]  /*2abe0*/  @P5 STG.E.U16 desc[UR16][R14.64], R97 ;  /* 0x000000610e005986 */ /* 0x0001e2000c101510 */
[----:B------:R-:W-:Y:S01]  /*2abf0*/  ISETP.LT.AND P4, PT, R3, UR4, !P0 ;  /* 0x0000000403007c0c */ /* 0x000fe2000c781270 */
[----:B------:R-:W-:Y:S01]  /*2ac00*/  ULDC UR4, c[0x0][0x22c] ;  /* 0x00008b0000047ab9 */ /* 0x000fe20000000800 */
[C---:B------:R-:W-:Y:S01]  /*2ac10*/  LEA R8, P5, R16.reuse, R123, 0x1 ;  /* 0x0000007b10087211 */ /* 0x040fe200078a08ff */
[----:B------:R4:W-:Y:S01]  /*2ac20*/  @P2 STG.E.U16 desc[UR16][R10.64], R98 ;  /* 0x000000620a002986 */ /* 0x0009e2000c101510 */
[----:B------:R-:W-:Y:S01]  /*2ac30*/  ISETP.LT.AND P2, PT, R9, UR4, !P0 ;  /* 0x0000000409007c0c */ /* 0x000fe2000c741270 */
[----:B-1----:R-:W-:Y:S01]  /*2ac40*/  IMAD R3, R17, 0x2, R16 ;  /* 0x0000000211037824 */ /* 0x002fe200078e0210 */
[----:B------:R-:W-:Y:S01]  /*2ac50*/  LEA.HI.X.SX32 R9, R16, R122, 0x1, P5 ;  /* 0x0000007a10097211 */ /* 0x000fe200028f0eff */
[----:B------:R-:W1:Y:S01]  /*2ac60*/  LDC R17, c[0x0][0x248] ;  /* 0x00009200ff117b82 */ /* 0x000e620000000800 */
[----:B------:R-:W-:Y:S01]  /*2ac70*/  PRMT R99, R99, 0x7632, R99 ;  /* 0x0000763263637816 */ /* 0x000fe20000000063 */
[----:B------:R-:W-:-:S06]  /*2ac80*/  ULDC UR4, c[0x0][0x22c] ;  /* 0x00008b0000047ab9 */ /* 0x000fcc0000000800 */
[----:B0-----:R-:W0:Y:S01]  /*2ac90*/  LDC R15, c[0x0][0x248] ;  /* 0x00009200ff0f7b82 */ /* 0x001e220000000800 */
[----:B---3--:R-:W-:-:S07]  /*2aca0*/  IMAD R14, R20, 0x2, R3 ;  /* 0x00000002140e7824 */ /* 0x008fce00078e0203 */
[----:B------:R-:W3:Y:S01]  /*2acb0*/  LDC R16, c[0x0][0x248] ;  /* 0x00009200ff107b82 */ /* 0x000ee20000000800 */
[CC--:B------:R-:W-:Y:S01]  /*2acc0*/  LEA R12, P5, R3.reuse, R123.reuse, 0x1 ;  /* 0x0000007b030c7211 */ /* 0x0c0fe200078a08ff */
[----:B------:R0:W-:Y:S01]  /*2acd0*/  @P6 STG.E.U16 desc[UR16][R8.64], R99 ;  /* 0x0000006308006986 */ /* 0x0001e2000c101510 */
[CC--:B----4-:R-:W-:Y:S02]  /*2ace0*/  LEA R10, P6, R14.reuse, R123.reuse, 0x1 ;  /* 0x0000007b0e0a7211 */ /* 0x0d0fe400078c08ff */
[-C--:B------:R-:W-:Y:S02]  /*2acf0*/  LEA.HI.X.SX32 R13, R3, R122.reuse, 0x1, P5 ;  /* 0x0000007a030d7211 */ /* 0x080fe400028f0eff */
[----:B------:R-:W-:Y:S01]  /*2ad00*/  LEA.HI.X.SX32 R11, R14, R122, 0x1, P6 ;  /* 0x0000007a0e0b7211 */ /* 0x000fe200030f0eff */
[----:B--2---:R-:W-:Y:S01]  /*2ad10*/  IMAD R14, R19, 0x2, R14 ;  /* 0x00000002130e7824 */ /* 0x004fe200078e020e */
[----:B------:R-:W-:Y:S01]  /*2ad20*/  ISETP.LT.AND P5, PT, R7, UR4, !P0 ;  /* 0x0000000407007c0c */ /* 0x000fe2000c7a1270 */
[----:B------:R-:W-:Y:S01]  /*2ad30*/  ULDC UR4, c[0x0][0x22c] ;  /* 0x00008b0000047ab9 */ /* 0x000fe20000000800 */
[----:B------:R3:W-:Y:S01]  /*2ad40*/  @P3 STG.E.U16 desc[UR16][R12.64], R100 ;  /* 0x000000640c003986 */ /* 0x0007e2000c101510 */
[----:B------:R-:W-:Y:S01]  /*2ad50*/  ISETP.LT.AND P3, PT, R6, UR4, !P0 ;  /* 0x0000000406007c0c */ /* 0x000fe2000c761270 */
[----:B------:R-:W-:Y:S01]  /*2ad60*/  ULDC UR4, c[0x0][0x22c] ;  /* 0x00008b0000047ab9 */ /* 0x000fe20000000800 */
[----:B------:R-:W-:Y:S01]  /*2ad70*/  LEA R6, P6, R14, R123, 0x1 ;  /* 0x0000007b0e067211 */ /* 0x000fe200078c08ff */
[----:B0-----:R-:W-:-:S03]  /*2ad80*/  IMAD R3, R15, 0x2, R14 ;  /* 0x000000020f037824 */ /* 0x001fc600078e020e */
[----:B------:R-:W-:Y:S01]  /*2ad90*/  LEA.HI.X.SX32 R7, R14, R122, 0x1, P6 ;  /* 0x0000007a0e077211 */ /* 0x000fe200030f0eff */
[----:B------:R0:W-:Y:S01]  /*2ada0*/  @P4 STG.E.U16 desc[UR16][R10.64], R101 ;  /* 0x000000650a004986 */ /* 0x0001e2000c101510 */
[----:B------:R-:W2:Y:S01]  /*2adb0*/  LDC R14, c[0x0][0x248] ;  /* 0x00009200ff0e7b82 */ /* 0x000ea20000000800 */
[----:B------:R-:W-:Y:S01]  /*2adc0*/  LEA R8, P6, R3, R123, 0x1 ;  /* 0x0000007b03087211 */ /* 0x000fe200078c08ff */
[----:B---3--:R-:W-:-:S06]  /*2add0*/  IMAD R12, R16, 0x2, R3 ;  /* 0x00000002100c7824 */ /* 0x008fcc00078e0203 */
[----:B------:R-:W3:Y:S01]  /*2ade0*/  LDC R13, c[0x0][0x248] ;  /* 0x00009200ff0d7b82 */ /* 0x000ee20000000800 */
[----:B------:R-:W-:Y:S01]  /*2adf0*/  ISETP.LT.AND P4, PT, R4, UR4, !P0 ;  /* 0x0000000404007c0c */ /* 0x000fe2000c781270 */
[----:B------:R-:W-:Y:S01]  /*2ae00*/  ULDC UR4, c[0x0][0x22c] ;  /* 0x00008b0000047ab9 */ /* 0x000fe20000000800 */
[----:B------:R-:W-:Y:S02]  /*2ae10*/  LEA.HI.X.SX32 R9, R3, R122, 0x1, P6 ;  /* 0x0000007a03097211 */ /* 0x000fe400030f0eff */
[----:B------:R-:W-:-:S03]  /*2ae20*/  LEA R4, P6, R12, R123, 0x1 ;  /* 0x0000007b0c047211 */ /* 0x000fc600078c08ff */
[----:B0-----:R-:W0:Y:S01]  /*2ae30*/  LDC R11, c[0x0][0x248] ;  /* 0x00009200ff0b7b82 */ /* 0x001e220000000800 */
[----:B------:R0:W-:Y:S01]  /*2ae40*/  @P2 STG.E.U16 desc[UR16][R6.64], R102 ;  /* 0x0000006606002986 */ /* 0x0001e2000c101510 */
[----:B------:R-:W-:Y:S01]  /*2ae50*/  ISETP.LT.AND P2, PT, R5, UR4, !P0 ;  /* 0x0000000405007c0c */ /* 0x000fe2000c741270 */
[----:B-1----:R-:W-:Y:S01]  /*2ae60*/  IMAD R10, R17, 0x2, R12 ;  /* 0x00000002110a7824 */ /* 0x002fe200078e020c */
[----:B------:R-:W-:Y:S01]  /*2ae70*/  LEA.HI.X.SX32 R5, R12, R122, 0x1, P6 ;  /* 0x0000007a0c057211 */ /* 0x000fe200030f0eff */
[----:B------:R-:W-:Y:S01]  /*2ae80*/  ULDC UR4, c[0x0][0x22c] ;  /* 0x00008b0000047ab9 */ /* 0x000fe20000000800 */
[----:B------:R-:W-:Y:S02]  /*2ae90*/  PRMT R100, R100, 0x7632, R100 ;  /* 0x0000763264647816 */ /* 0x000fe40000000064 */
[----:B------:R-:W1:Y:S01]  /*2aea0*/  LDC R12, c[0x0][0x248] ;  /* 0x00009200ff0c7b82 */ /* 0x000e620000000800 */
[----:B------:R-:W-:Y:S01]  /*2aeb0*/  @P5 STG.E.U16 desc[UR16][R8.64], R103 ;  /* 0x0000006708005986 */ /* 0x000fe2000c101510 */
[----:B------:R-:W-:Y:S01]  /*2aec0*/  ISETP.LT.AND P5, PT, R2, UR4, !P0 ;  /* 0x0000000402007c0c */ /* 0x000fe2000c7a1270 */
[----:B------:R-:W-:-:S02]  /*2aed0*/  ULDC UR4, c[0x0][0x22c] ;  /* 0x00008b0000047ab9 */ /* 0x000fc40000000800 */
[----:B------:R4:W-:Y:S01]  /*2aee0*/  @P3 STG.E.U16 desc[UR16][R4.64], R100 ;  /* 0x0000006404003986 */ /* 0x0009e2000c101510 */
[CC--:B------:R-:W-:Y:S02]  /*2aef0*/  LEA R2, P3, R10.reuse, R123.reuse, 0x1 ;  /* 0x0000007b0a027211 */ /* 0x0c0fe400078608ff */
[----:B------:R-:W-:Y:S02]  /*2af00*/  PRMT R101, R101, 0x7632, R101 ;  /* 0x0000763265657816 */ /* 0x000fe40000000065 */
[----:B------:R-:W-:Y:S01]  /*2af10*/  LEA.HI.X.SX32 R3, R10, R122, 0x1, P3 ;  /* 0x0000007a0a037211 */ /* 0x000fe200018f0eff */
[----:B---3--:R-:W-:Y:S02]  /*2af20*/  IMAD R10, R13, 0x2, R10 ;  /* 0x000000020d0a7824 */ /* 0x008fe400078e020a */
[----:B------:R-:W3:Y:S02]  /*2af30*/  LDC R13, c[0x0][0x248] ;  /* 0x00009200ff0d7b82 */ /* 0x000ee40000000800 */
[----:B------:R2:W-:Y:S01]  /*2af40*/  @P4 STG.E.U16 desc[UR16][R2.64], R101 ;  /* 0x0000006502004986 */ /* 0x0005e2000c101510 */
[----:B0-----:R-:W-:Y:S01]  /*2af50*/  IMAD R7, R11, 0x2, R10 ;  /* 0x000000020b077824 */ /* 0x001fe200078e020a */
[----:B----4-:R-:W-:-:S04]  /*2af60*/  LEA R4, P4, R10, R123, 0x1 ;  /* 0x0000007b0a047211 */ /* 0x010fc800078808ff */
[----:B------:R-:W0:Y:S01]  /*2af70*/  LDC R11, c[0x0][0x248] ;  /* 0x00009200ff0b7b82 */ /* 0x000e220000000800 */
[-C--:B------:R-:W-:Y:S02]  /*2af80*/  LEA.HI.X.SX32 R5, R10, R122.reuse, 0x1, P4 ;  /* 0x0000007a0a057211 */ /* 0x080fe400020f0eff */
[-C--:B------:R-:W-:Y:S01]  /*2af90*/  LEA R6, P4, R7, R123.reuse, 0x1 ;  /* 0x0000007b07067211 */ /* 0x080fe200078808ff */
[----:B-1----:R-:W-:Y:S01]  /*2afa0*/  IMAD R9, R12, 0x2, R7 ;  /* 0x000000020c097824 */ /* 0x002fe200078e0207 */
[----:B------:R-:W-:Y:S02]  /*2afb0*/  PRMT R102, R102, 0x7632, R102 ;  /* 0x0000763266667816 */ /* 0x000fe40000000066 */
[----:B--2---:R-:W-:Y:S01]  /*2afc0*/  PRMT R3, R103, 0x7632, R3 ;  /* 0x0000763267037816 */ /* 0x004fe20000000003 */
[----:B------:R-:W-:Y:S01]  /*2afd0*/  IMAD R10, R14, 0x2, R9 ;  /* 0x000000020e0a7824 */ /* 0x000fe200078e0209 */
[----:B------:R-:W-:Y:S01]  /*2afe0*/  LEA.HI.X.SX32 R7, R7, R122, 0x1, P4 ;  /* 0x0000007a07077211 */ /* 0x000fe200020f0eff */
[----:B------:R-:W1:Y:S01]  /*2aff0*/  LDC R12, c[0x0][0x248] ;  /* 0x00009200ff0c7b82 */ /* 0x000e620000000800 */
[----:B------:R-:W-:Y:S01]  /*2b000*/  ISETP.LT.AND P3, PT, R179, UR4, !P0 ;  /* 0x00000004b3007c0c */ /* 0x000fe2000c761270 */
[----:B------:R-:W-:Y:S01]  /*2b010*/  @P2 STG.E.U16 desc[UR16][R4.64], R102 ;  /* 0x0000006604002986 */ /* 0x000fe2000c101510 */
[----:B------:R-:W-:Y:S01]  /*2b020*/  LEA R2, P4, R9, R123, 0x1 ;  /* 0x0000007b09027211 */ /* 0x000fe200078808ff */
[----:B------:R-:W-:-:S02]  /*2b030*/  ULDC UR4, c[0x0][0x22c] ;  /* 0x00008b0000047ab9 */ /* 0x000fc40000000800 */
[----:B------:R2:W-:Y:S01]  /*2b040*/  @P5 STG.E.U16 desc[UR16][R6.64], R3 ;  /* 0x0000000306005986 */ /* 0x0005e2000c101510 */
[----:B------:R-:W-:Y:S01]  /*2b050*/  LEA R8, P5, R10, R123, 0x1 ;  /* 0x0000007b0a087211 */ /* 0x000fe200078a08ff */
[----:B------:R-:W4:Y:S01]  /*2b060*/  LDC R14, c[0x0][0x248] ;  /* 0x00009200ff0e7b82 */ /* 0x000f220000000800 */
[----:B------:R-:W-:Y:S01]  /*2b070*/  ISETP.LT.AND P6, PT, R180, UR5, !P0 ;  /* 0x00000005b4007c0c */ /* 0x000fe2000c7c1270 */
[----:B------:R-:W-:Y:S01]  /*2b080*/  ULDC UR5, c[0x0][0x22c] ;  /* 0x00008b0000057ab9 */ /* 0x000fe20000000800 */
[----:B------:R-:W-:Y:S01]  /*2b090*/  ISETP.LT.AND P2, PT, R181, UR4, !P0 ;  /* 0x00000004b5007c0c */ /* 0x000fe2000c741270 */
[----:B------:R-:W-:Y:S01]  /*2b0a0*/  ULDC UR4, c[0x0][0x22c] ;  /* 0x00008b0000047ab9 */ /* 0x000fe20000000800 */
[-C--:B--2---:R-:W-:Y:S02]  /*2b0b0*/  LEA.HI.X.SX32 R3, R9, R122.reuse, 0x1, P4 ;  /* 0x0000007a09037211 */ /* 0x084fe400020f0eff */
[----:B------:R-:W-:Y:S01]  /*2b0c0*/  LEA.HI.X.SX32 R9, R10, R122, 0x1, P5 ;  /* 0x0000007a0a097211 */ /* 0x000fe200028f0eff */
[----:B---3--:R-:W-:-:S02]  /*2b0d0*/  IMAD R10, R13, 0x2, R10 ;  /* 0x000000020d0a7824 */ /* 0x008fc400078e020a */
[----:B------:R-:W2:Y:S01]  /*2b0e0*/  LDC R13, c[0x0][0x248] ;  /* 0x00009200ff0d7b82 */ /* 0x000ea20000000800 */
[----:B------:R-:W-:Y:S01]  /*2b0f0*/  @P3 STG.E.U16 desc[UR16][R2.64], R104 ;  /* 0x0000006802003986 */ /* 0x000fe2000c101510 */
[----:B0-----:R-:W-:Y:S01]  /*2b100*/  IMAD R11, R11, 0x2, R10 ;  /* 0x000000020b0b7824 */ /* 0x001fe200078e020a */
[-C--:B------:R-:W-:Y:S02]  /*2b110*/  LEA R4, P3, R10, R123.reuse, 0x1 ;  /* 0x0000007b0a047211 */ /* 0x080fe400078608ff */
[----:B------:R-:W-:Y:S01]  /*2b120*/  ISETP.LT.AND P4, PT, R186, UR4, !P0 ;  /* 0x00000004ba007c0c */ /* 0x000fe2000c781270 */
[----:B------:R4:W-:Y:S01]  /*2b130*/  @P6 STG.E.U16 desc[UR16][R8.64], R105 ;  /* 0x0000006908006986 */ /* 0x0009e2000c101510 */
[-C--:B------:R-:W-:Y:S01]  /*2b140*/  LEA.HI.X.SX32 R5, R10, R122.reuse, 0x1, P3 ;  /* 0x0000007a0a057211 */ /* 0x080fe200018f0eff */
[----:B------:R-:W-:Y:S01]  /*2b150*/  ULDC UR4, c[0x0][0x22c] ;  /* 0x00008b0000047ab9 */ /* 0x000fe20000000800 */
[CC--:B------:R-:W-:Y:S01]  /*2b160*/  LEA R6, P6, R11.reuse, R123.reuse, 0x1 ;  /* 0x0000007b0b067211 */ /* 0x0c0fe200078c08ff */
[----:B------:R-:W0:Y:S03]  /*2b170*/  LDC R10, c[0x0][0x248] ;  /* 0x00009200ff0a7b82 */ /* 0x000e260000000800 */
[----:B------:R-:W-:Y:S01]  /*2b180*/  LEA.HI.X.SX32 R7, R11, R122, 0x1, P6 ;  /* 0x0000007a0b077211 */ /* 0x000fe200030f0eff */
[----:B-1----:R-:W-:Y:S01]  /*2b190*/  IMAD R11, R12, 0x2, R11 ;  /* 0x000000020c0b7824 */ /* 0x002fe200078e020b */
[----:B------:R1:W-:Y:S03]  /*2b1a0*/  @P2 STG.E.U16 desc[UR16][R4.64], R106 ;  /* 0x0000006a04002986 */ /* 0x0003e6000c101510 */
[----:B------:R-:W3:Y:S01]  /*2b1b0*/  LDC R12, c[0x0][0x248] ;  /* 0x00009200ff0c7b82 */ /* 0x000ee20000000800 */
[----:B------:R1:W-:Y:S01]  /*2b1c0*/  @P4 STG.E.U16 desc[UR16][R6.64], R107 ;  /* 0x0000006b06004986 */ /* 0x0003e2000c101510 */
[----:B----4-:R-:W-:Y:S01]  /*2b1d0*/  IMAD R8, R14, 0x2, R11 ;  /* 0x000000020e087824 */ /* 0x010fe200078e020b */
[----:B------:R-:W-:-:S02]  /*2b1e0*/  LEA R2, P4, R11, R123, 0x1 ;  /* 0x0000007b0b027211 */ /* 0x000fc400078808ff */
[----:B------:R-:W-:Y:S01]  /*2b1f0*/  ISETP.LT.AND P5, PT, R187, UR4, !P0 ;  /* 0x00000004bb007c0c */ /* 0x000fe2000c7a1270 */
[----:B--2---:R-:W-:Y:S01]  /*2b200*/  IMAD R9, R13, 0x2, R8 ;  /* 0x000000020d097824 */ /* 0x004fe200078e0208 */
[-C--:B------:R-:W-:Y:S01]  /*2b210*/  LEA.HI.X.SX32 R3, R11, R122.reuse, 0x1, P4 ;  /* 0x0000007a0b037211 */ /* 0x080fe200020f0eff */
[----:B------:R-:W-:Y:S01]  /*2b220*/  ULDC UR4, c[0x0][0x22c] ;  /* 0x00008b0000047ab9 */ /* 0x000fe20000000800 */
[-C--:B-1----:R-:W-:Y:S01]  /*2b230*/  LEA R4, P6, R8, R123.reuse, 0x1 ;  /* 0x0000007b08047211 */ /* 0x082fe200078c08ff */
[----:B------:R-:W1:Y:S01]  /*2b240*/  LDC R11, c[0x0][0x248] ;  /* 0x00009200ff0b7b82 */ /* 0x000e620000000800 */
[----:B------:R-:W-:Y:S02]  /*2b250*/  ISETP.LT.AND P3, PT, R188, UR5, !P0 ;  /* 0x00000005bc007c0c */ /* 0x000fe4000c761270 */
[----:B------:R-:W-:Y:S02]  /*2b260*/  LEA.HI.X.SX32 R5, R8, R122, 0x1, P6 ;  /* 0x0000007a08057211 */ /* 0x000fe400030f0eff */
[----:B------:R-:W-:Y:S01]  /*2b270*/  ISETP.LT.AND P2, PT, R189, UR4, !P0 ;  /* 0x00000004bd007c0c */ /* 0x000fe2000c741270 */
[----:B------:R-:W-:Y:S01]  /*2b280*/  ULDC UR4, c[0x0][0x22c] ;  /* 0x00008b0000047ab9 */ /* 0x000fe20000000800 */
[----:B------:R-:W-:Y:S01]  /*2b290*/  LEA R6, P6, R9, R123, 0x1 ;  /* 0x0000007b09067211 */ /* 0x000fe200078c08ff */
[----:B------:R-:W2:Y:S01]  /*2b2a0*/  LDC R13, c[0x0][0x248] ;  /* 0x00009200ff0d7b82 */ /* 0x000ea20000000800 */
[----:B------:R-:W-:-:S02]  /*2b2b0*/  PRMT R104, R104, 0x7632, R104 ;  /* 0x0000763268687816 */ /* 0x000fc40000000068 */
[----:B------:R-:W-:Y:S01]  /*2b2c0*/  LEA.HI.X.SX32 R7, R9, R122, 0x1, P6 ;  /* 0x0000007a09077211 */ /* 0x000fe200030f0eff */
[----:B0-----:R-:W-:Y:S01]  /*2b2d0*/  IMAD R9, R10, 0x2, R9 ;  /* 0x000000020a097824 */ /* 0x001fe200078e0209 */
[----:B------:R-:W-:Y:S01]  /*2b2e0*/  PRMT R105, R105, 0x7632, R105 ;  /* 0x0000763269697816 */ /* 0x000fe20000000069 */
[----:B------:R0:W-:Y:S02]  /*2b2f0*/  @P5 STG.E.U16 desc[UR16][R2.64], R104 ;  /* 0x0000006802005986 */ /* 0x0001e4000c101510 */
[----:B------:R-:W4:Y:S01]  /*2b300*/  LDC R10, c[0x0][0x248] ;  /* 0x00009200ff0a7b82 */ /* 0x000f220000000800 */
[----:B---3--:R-:W-:Y:S01]  /*2b310*/  IMAD R8, R12, 0x2, R9 ;  /* 0x000000020c087824 */ /* 0x008fe200078e0209 */
[----:B------:R-:W-:Y:S01]  /*2b320*/  @P3 STG.E.U16 desc[UR16][R4.64], R105 ;  /* 0x0000006904003986 */ /* 0x000fe2000c101510 */
[----:B------:R-:W-:Y:S01]  /*2b330*/  ISETP.LT.AND P4, PT, R194, UR4, !P0 ;  /* 0x00000004c2007c0c */ /* 0x000fe2000c781270 */
[----:B------:R-:W-:-:S04]  /*2b340*/  ULDC UR4, c[0x0][0x22c] ;  /* 0x00008b0000047ab9 */ /* 0x000fc80000000800 */
[----:B------:R-:W3:Y:S01]  /*2b350*/  LDC R12, c[0x0][0x248] ;  /* 0x00009200ff0c7b82 */ /* 0x000ee20000000800 */
[----:B0-----:R-:W-:Y:S02]  /*2b360*/  PRMT R3, R106, 0x7632, R3 ;  /* 0x000076326a037816 */ /* 0x001fe40000000003 */
[----:B------:R-:W-:-:S03]  /*2b370*/  LEA R2, P6, R9, R123, 0x1 ;  /* 0x0000007b09027211 */ /* 0x000fc600078c08ff */
[----:B------:R0:W-:Y:S02]  /*2b380*/  @P2 STG.E.U16 desc[UR16][R6.64], R3 ;  /* 0x0000000306002986 */ /* 0x0001e4000c101510 */
[----:B------:R-:W3:Y:S01]  /*2b390*/  LDC R14, c[0x0][0x248] ;  /* 0x00009200ff0e7b82 */ /* 0x000ee20000000800 */
[----:B------:R-:W-:Y:S01]  /*2b3a0*/  ISETP.LT.AND P5, PT, R195, UR4, !P0 ;  /* 0x00000004c3007c0c */ /* 0x000fe2000c7a1270 */
[----:B------:R-:W-:Y:S01]  /*2b3b0*/  ULDC UR4, c[0x0][0x22c] ;  /* 0x00008b0000047ab9 */ /* 0x000fe20000000800 */
[----:B0-----:R-:W-:Y:S02]  /*2b3c0*/  LEA.HI.X.SX32 R3, R9, R122, 0x1, P6 ;  /* 0x0000007a09037211 */ /* 0x001fe400030f0eff */
[----:B------:R-:W-:-:S04]  /*2b3d0*/  LEA R4, P6, R8, R123, 0x1 ;  /* 0x0000007b08047211 */ /* 0x000fc800078c08ff */
[-C--:B------:R-:W-:Y:S01]  /*2b3e0*/  LEA.HI.X.SX32 R5, R8, R122.reuse, 0x1, P6 ;  /* 0x0000007a08057211 */ /* 0x080fe200030f0eff */
[----:B-1----:R-:W-:Y:S02]  /*2b3f0*/  IMAD R8, R11, 0x2, R8 ;  /* 0x000000020b087824 */ /* 0x002fe400078e0208 */
[----:B------:R-:W0:Y:S01]  /*2b400*/  LDC R11, c[0x0][0x248] ;  /* 0x00009200ff0b7b82 */ /* 0x000e220000000800 */
[----:B------:R-:W-:Y:S01]  /*2b410*/  ISETP.LT.AND P3, PT, R196, UR4, !P0 ;  /* 0x00000004c4007c0c */ /* 0x000fe2000c761270 */
[----:B------:R-:W-:Y:S01]  /*2b420*/  ULDC UR4, c[0x0][0x22c] ;  /* 0x00008b0000047ab9 */ /* 0x000fe20000000800 */
[----:B------:R-:W-:Y:S01]  /*2b430*/  PRMT R107, R107, 0x7632, R107 ;  /* 0x000076326b6b7816 */ /* 0x000fe2000000006b */
[----:B--2---:R-:W-:Y:S01]  /*2b440*/  IMAD R9, R13, 0x2, R8 ;  /* 0x000000020d097824 */ /* 0x004fe200078e0208 */
[----:B------:R-:W-:Y:S02]  /*2b450*/  LEA R6, P6, R8, R123, 0x1 ;  /* 0x0000007b08067211 */ /* 0x000fe400078c08ff */
[----:B------:R-:W-:Y:S01]  /*2b460*/  ISETP.LT.AND P2, PT, R202, UR4, !P0 ;  /* 0x00000004ca007c0c */ /* 0x000fe2000c741270 */
[----:B------:R-:W-:Y:S01]  /*2b470*/  ULDC UR4, c[0x0][0x22c] ;  /* 0x00008b0000047ab9 */ /* 0x000fe20000000800 */
[----:B------:R-:W1:Y:S01]  /*2b480*/  LDC R13, c[0x0][0x248] ;  /* 0x00009200ff0d7b82 */ /* 0x000e620000000800 */
[----:B------:R2:W-:Y:S01]  /*2b490*/  @P4 STG.E.U16 desc[UR16][R2.64], R107 ;  /* 0x0000006b02004986 */ /* 0x0005e2000c101510 */
[----:B------:R-:W-:Y:S01]  /*2b4a0*/  ISETP.LT.AND P4, PT, R204, UR4, !P0 ;  /* 0x00000004cc007c0c */ /* 0x000fe2000c781270 */
[----:B------:R-:W-:Y:S01]  /*2b4b0*/  ULDC UR4, c[0x0][0x22c] ;  /* 0x00008b0000047ab9 */ /* 0x000fe20000000800 */
[----:B------:R-:W-:Y:S01]  /*2b4c0*/  LEA.HI.X.SX32 R7, R8, R122, 0x1, P6 ;  /* 0x0000007a08077211 */ /* 0x000fe200030f0eff */
[----:B------:R4:W-:Y:S01]  /*2b4d0*/  @P5 STG.E.U16 desc[UR16][R4.64], R208 ;  /* 0x000000d004005986 */ /* 0x0009e2000c101510 */
[----:B------:R-:W-:Y:S01]  /*2b4e0*/  ISETP.LT.AND P5, PT, R205, UR4, !P0 ;  /* 0x00000004cd007c0c */ /* 0x000fe2000c7a1270 */
[----:B------:R-:W-:-:S02]  /*2b4f0*/  ULDC UR4, c[0x0][0x22c] ;  /* 0x00008b0000047ab9 */ /* 0x000fc40000000800 */
[----:B------:R0:W-:Y:S01]  /*2b500*/  @P3 STG.E.U16 desc[UR16][R6.64], R209 ;  /* 0x000000d106003986 */ /* 0x0001e2000c101510 */
[----:B--2---:R-:W-:Y:S01]  /*2b510*/  LEA R2, P6, R9, R123, 0x1 ;  /* 0x0000007b09027211 */ /* 0x004fe200078c08ff */
[----:B----4-:R-:W-:-:S03]  /*2b520*/  IMAD R5, R10, 0x2, R9 ;  /* 0x000000020a057824 */ /* 0x010fc600078e0209 */
[-C--:B------:R-:W-:Y:S02]  /*2b530*/  LEA.HI.X.SX32 R3, R9, R122.reuse, 0x1, P6 ;  /* 0x0000007a09037211 */ /* 0x080fe400030f0eff */
[----:B------:R-:W-:Y:S01]  /*2b540*/  ISETP.LT.AND P3, PT, R206, UR4, !P0 ;  /* 0x00000004ce007c0c */ /* 0x000fe2000c761270 */
[----:B---3--:R-:W-:Y:S01]  /*2b550*/  IMAD R9, R12, 0x2, R5 ;  /* 0x000000020c097824 */ /* 0x008fe200078e0205 */
[----:B------:R-:W-:Y:S01]  /*2b560*/  ULDC UR4, c[0x0][0x22c] ;  /* 0x00008b0000047ab9 */ /* 0x000fe20000000800 */
[C---:B------:R-:W-:Y:S02]  /*2b570*/  LEA R4, P6, R5.reuse, R123, 0x1 ;  /* 0x0000007b05047211 */ /* 0x040fe400078c08ff */
[----:B------:R-:W-:Y:S01]  /*2b580*/  ISETP.LT.AND P0, PT, R0, UR4, !P0 ;  /* 0x0000000400007c0c */ /* 0x000fe2000c701270 */
[----:B------:R-:W-:Y:S01]  /*2b590*/  IMAD R0, R14, 0x2, R9 ;  /* 0x000000020e007824 */ /* 0x000fe200078e0209 */
[----:B------:R2:W-:Y:S01]  /*2b5a0*/  @P2 STG.E.U16 desc[UR16][R2.64], R210 ;  /* 0x000000d202002986 */ /* 0x0005e2000c101510 */
[----:B------:R-:W-:-:S02]  /*2b5b0*/  LEA.HI.X.SX32 R5, R5, R122, 0x1, P6 ;  /* 0x0000007a05057211 */ /* 0x000fc400030f0eff */
[-C--:B------:R-:W-:Y:S01]  /*2b5c0*/  LEA R8, P2, R9, R123.reuse, 0x1 ;  /* 0x0000007b09087211 */ /* 0x080fe200078408ff */
[----:B0-----:R-:W-:Y:S02]  /*2b5d0*/  IMAD R10, R11, 0x2, R0 ;  /* 0x000000020b0a7824 */ /* 0x001fe400078e0200 */
[----:B------:R0:W-:Y:S01]  /*2b5e0*/  @P4 STG.E.U16 desc[UR16][R4.64], R211 ;  /* 0x000000d304004986 */ /* 0x0001e2000c101510 */
[----:B------:R-:W-:Y:S02]  /*2b5f0*/  LEA.HI.X.SX32 R9, R9, R122, 0x1, P2 ;  /* 0x0000007a09097211 */ /* 0x000fe400010f0eff */
[-C--:B------:R-:W-:Y:S02]  /*2b600*/  LEA R6, P2, R0, R123.reuse, 0x1 ;  /* 0x0000007b00067211 */ /* 0x080fe400078408ff */
[----:B--2---:R-:W-:Y:S01]  /*2b610*/  LEA R2, P4, R10, R123, 0x1 ;  /* 0x0000007b0a027211 */ /* 0x004fe200078808ff */
[----:B-1----:R-:W-:Y:S01]  /*2b620*/  IMAD R11, R13, 0x2, R10 ;  /* 0x000000020d0b7824 */ /* 0x002fe200078e020a */
[----:B------:R-:W-:-:S02]  /*2b630*/  PRMT R208, R208, 0x7632, R208 ;  /* 0x00007632d0d07816 */ /* 0x000fc400000000d0 */
[-C--:B------:R-:W-:Y:S02]  /*2b640*/  LEA.HI.X.SX32 R7, R0, R122.reuse, 0x1, P2 ;  /* 0x0000007a00077211 */ /* 0x080fe400010f0eff */
[----:B------:R-:W-:Y:S02]  /*2b650*/  PRMT R209, R209, 0x7632, R209 ;  /* 0x00007632d1d17816 */ /* 0x000fe400000000d1 */
[----:B------:R-:W-:Y:S02]  /*2b660*/  LEA.HI.X.SX32 R3, R10, R122, 0x1, P4 ;  /* 0x0000007a0a037211 */ /* 0x000fe400020f0eff */
[----:B------:R-:W-:Y:S01]  /*2b670*/  PRMT R210, R210, 0x7632, R210 ;  /* 0x00007632d2d27816 */ /* 0x000fe200000000d2 */
[----:B------:R0:W-:Y:S01]  /*2b680*/  @P5 STG.E.U16 desc[UR16][R8.64], R208 ;  /* 0x000000d008005986 */ /* 0x0001e2000c101510 */
[----:B------:R-:W-:-:S03]  /*2b690*/  LEA R10, P2, R11, R123, 0x1 ;  /* 0x0000007b0b0a7211 */ /* 0x000fc600078408ff */
[----:B------:R0:W-:Y:S01]  /*2b6a0*/  @P3 STG.E.U16 desc[UR16][R6.64], R209 ;  /* 0x000000d106003986 */ /* 0x0001e2000c101510 */
[----:B------:R-:W-:-:S03]  /*2b6b0*/  LEA.HI.X.SX32 R11, R11, R122, 0x1, P2 ;  /* 0x0000007a0b0b7211 */ /* 0x000fc600010f0eff */
[----:B------:R0:W-:Y:S01]  /*2b6c0*/  @P0 STG.E.U16 desc[UR16][R2.64], R210 ;  /* 0x000000d202000986 */ /* 0x0001e2000c101510 */
[----:B------:R-:W-:Y:S05]  /*2b6d0*/  @!P1 EXIT ;  /* 0x000000000000994d */ /* 0x000fea0003800000 */
[----:B0-----:R-:W-:-:S05]  /*2b6e0*/  PRMT R5, R211, 0x7632, R5 ;  /* 0x00007632d3057816 */ /* 0x001fca0000000005 */
[----:B------:R-:W-:Y:S01]  /*2b6f0*/  STG.E.U16 desc[UR16][R10.64], R5 ;  /* 0x000000050a007986 */ /* 0x000fe2000c101510 */
[----:B------:R-:W-:Y:S05]  /*2b700*/  EXIT ;  /* 0x000000000000794d */ /* 0x000fea0003800000 */
.L_x_2:
[----:B------:R-:W-:-:S00]  /*2b710*/  BRA `(.L_x_2) ;  /* 0xfffffffc00fc7947 */ /* 0x000fc0000383ffff */
[----:B------:R-:W-:-:S00]  /*2b720*/  NOP ;  /* 0x0000000000007918 */ /* 0x000fc00000000000 */
        /* <DEDUP_REMOVED lines=13> */
.L_x_3:


//--------------------- .nv.shared.matmul_kernel  --------------------------
	.section	.nv.shared.matmul_kernel,"aw",@nobits
	.sectionflags	@""
	.align	16
	.zero		1024


//--------------------- .nv.shared.reserved.0     --------------------------
	.section	.nv.shared.reserved.0,"aw",@nobits
	.weak		__nv_reservedSMEM_offset_0_alias
	.size		__nv_reservedSMEM_offset_0_alias, 0, 0
	.other		__nv_reservedSMEM_offset_0_alias,@"STO_CUDA_RESERVED_SHARED STV_DEFAULT"
__nv_reservedSMEM_offset_0_alias:
	.zero		0


//--------------------- .nv.constant0.matmul_kernel --------------------------
	.section	.nv.constant0.matmul_kernel,"a",@progbits
	.sectionflags	@""
	.align	4
.nv.constant0.matmul_kernel:
	.zero		608


//--------------------- SYMBOLS --------------------------

	.type		.nv.reservedSmem.offset0,@object
	.size		.nv.reservedSmem.offset0,0x4
